//
// Generated by NVIDIA NVVM Compiler
//
// Compiler Build ID: CL-36424714
// Cuda compilation tools, release 13.0, V13.0.88
// Based on NVVM 20.0.0
//

.version 9.0
.target sm_100
.address_size 64

	// .globl	_ZN3cub18CUB_300001_SM_10006detail11EmptyKernelIvEEvv
// _ZZN3cub18CUB_300001_SM_10006detail10merge_sort30DeviceMergeSortBlockSortKernelINS2_10policy_hubIN6thrust24THRUST_300001_SM_1000_NS12zip_iteratorIN4cuda3std3__45tupleIJNS6_6detail15normal_iteratorINS6_10device_ptrIiEEEESG_SG_EEEEEE9Policy600ESI_PNS0_8NullTypeESI_SM_j3cmpNSB_IJiiiEEESL_EEvbT0_T1_T2_T3_T4_PT6_PT7_T5_NS1_7vsmem_tEE19static_temp_storage has been demoted
// _ZZN3cub18CUB_300001_SM_10006detail10merge_sort26DeviceMergeSortMergeKernelINS2_10policy_hubIN6thrust24THRUST_300001_SM_1000_NS12zip_iteratorIN4cuda3std3__45tupleIJNS6_6detail15normal_iteratorINS6_10device_ptrIiEEEESG_SG_EEEEEE9Policy600ESI_PNS0_8NullTypeESI_SM_j3cmpNSB_IJiiiEEESL_EEvbT2_T3_T4_PT6_PT7_T5_PSR_SR_NS1_7vsmem_tEE19static_temp_storage has been demoted
// _ZZN3cub18CUB_300001_SM_10006detail10merge_sort30DeviceMergeSortBlockSortKernelINS2_10policy_hubIN6thrust24THRUST_300001_SM_1000_NS12zip_iteratorIN4cuda3std3__45tupleIJNS6_6detail15normal_iteratorINS6_10device_ptrIiEEEESG_SG_EEEEEE9Policy600ESI_PNS0_8NullTypeESI_SM_m3cmpNSB_IJiiiEEESL_EEvbT0_T1_T2_T3_T4_PT6_PT7_T5_NS1_7vsmem_tEE19static_temp_storage has been demoted
// _ZZN3cub18CUB_300001_SM_10006detail10merge_sort26DeviceMergeSortMergeKernelINS2_10policy_hubIN6thrust24THRUST_300001_SM_1000_NS12zip_iteratorIN4cuda3std3__45tupleIJNS6_6detail15normal_iteratorINS6_10device_ptrIiEEEESG_SG_EEEEEE9Policy600ESI_PNS0_8NullTypeESI_SM_m3cmpNSB_IJiiiEEESL_EEvbT2_T3_T4_PT6_PT7_T5_PSR_SR_NS1_7vsmem_tEE19static_temp_storage has been demoted
// _ZZN3cub18CUB_300001_SM_10006detail9transform23transform_kernel_ublkcpINS2_19async_copy_policy_tILi128EEEiN4cuda3std3__47modulusIiEEN6thrust24THRUST_300001_SM_1000_NS6detail15normal_iteratorINSC_10device_ptrIiEEEEJiiEEEvT0_iT1_T2_DpNS2_16aligned_base_ptrIT3_EEE3bar has been demoted
// _ZZN3cub18CUB_300001_SM_10006detail9transform23transform_kernel_ublkcpINS2_19async_copy_policy_tILi128EEElN4cuda3std3__47modulusIiEEN6thrust24THRUST_300001_SM_1000_NS6detail15normal_iteratorINSC_10device_ptrIiEEEEJiiEEEvT0_iT1_T2_DpNS2_16aligned_base_ptrIT3_EEE3bar has been demoted
// _ZZN3cub18CUB_300001_SM_10006detail9transform23transform_kernel_ublkcpINS2_19async_copy_policy_tILi128EEEiN4cuda3std3__44plusIiEEN6thrust24THRUST_300001_SM_1000_NS6detail15normal_iteratorINSC_10device_ptrIiEEEEJiiEEEvT0_iT1_T2_DpNS2_16aligned_base_ptrIT3_EEE3bar has been demoted
// _ZZN3cub18CUB_300001_SM_10006detail9transform23transform_kernel_ublkcpINS2_19async_copy_policy_tILi128EEElN4cuda3std3__44plusIiEEN6thrust24THRUST_300001_SM_1000_NS6detail15normal_iteratorINSC_10device_ptrIiEEEEJiiEEEvT0_iT1_T2_DpNS2_16aligned_base_ptrIT3_EEE3bar has been demoted
.global .align 1 .b8 _ZN30_INTERNAL_c7ae590d_4_k_cu_main4cuda3std3__45__cpo5beginE[1];
.global .align 1 .b8 _ZN30_INTERNAL_c7ae590d_4_k_cu_main4cuda3std3__45__cpo3endE[1];
.global .align 1 .b8 _ZN30_INTERNAL_c7ae590d_4_k_cu_main4cuda3std3__45__cpo6cbeginE[1];
.global .align 1 .b8 _ZN30_INTERNAL_c7ae590d_4_k_cu_main4cuda3std3__45__cpo4cendE[1];
.global .align 1 .b8 _ZN30_INTERNAL_c7ae590d_4_k_cu_main4cuda3std3__45__cpo6rbeginE[1];
.global .align 1 .b8 _ZN30_INTERNAL_c7ae590d_4_k_cu_main4cuda3std3__45__cpo4rendE[1];
.global .align 1 .b8 _ZN30_INTERNAL_c7ae590d_4_k_cu_main4cuda3std3__45__cpo7crbeginE[1];
.global .align 1 .b8 _ZN30_INTERNAL_c7ae590d_4_k_cu_main4cuda3std3__45__cpo5crendE[1];
.global .align 1 .b8 _ZN30_INTERNAL_c7ae590d_4_k_cu_main4cuda3std3__432_GLOBAL__N__c7ae590d_4_k_cu_main6ignoreE[1];
.global .align 1 .b8 _ZN30_INTERNAL_c7ae590d_4_k_cu_main4cuda3std3__419piecewise_constructE[1];
.global .align 1 .b8 _ZN30_INTERNAL_c7ae590d_4_k_cu_main4cuda3std3__48in_placeE[1];
.global .align 1 .b8 _ZN30_INTERNAL_c7ae590d_4_k_cu_main4cuda3std3__420unreachable_sentinelE[1];
.global .align 1 .b8 _ZN30_INTERNAL_c7ae590d_4_k_cu_main4cuda3std3__47nulloptE[1];
.global .align 1 .b8 _ZN30_INTERNAL_c7ae590d_4_k_cu_main4cuda3std3__48unexpectE[1];
.global .align 1 .b8 _ZN30_INTERNAL_c7ae590d_4_k_cu_main4cuda3std6ranges3__45__cpo4swapE[1];
.global .align 1 .b8 _ZN30_INTERNAL_c7ae590d_4_k_cu_main4cuda3std6ranges3__45__cpo9iter_moveE[1];
.global .align 1 .b8 _ZN30_INTERNAL_c7ae590d_4_k_cu_main4cuda3std6ranges3__45__cpo5beginE[1];
.global .align 1 .b8 _ZN30_INTERNAL_c7ae590d_4_k_cu_main4cuda3std6ranges3__45__cpo3endE[1];
.global .align 1 .b8 _ZN30_INTERNAL_c7ae590d_4_k_cu_main4cuda3std6ranges3__45__cpo6cbeginE[1];
.global .align 1 .b8 _ZN30_INTERNAL_c7ae590d_4_k_cu_main4cuda3std6ranges3__45__cpo4cendE[1];
.global .align 1 .b8 _ZN30_INTERNAL_c7ae590d_4_k_cu_main4cuda3std6ranges3__45__cpo7advanceE[1];
.global .align 1 .b8 _ZN30_INTERNAL_c7ae590d_4_k_cu_main4cuda3std6ranges3__45__cpo9iter_swapE[1];
.global .align 1 .b8 _ZN30_INTERNAL_c7ae590d_4_k_cu_main4cuda3std6ranges3__45__cpo4nextE[1];
.global .align 1 .b8 _ZN30_INTERNAL_c7ae590d_4_k_cu_main4cuda3std6ranges3__45__cpo4prevE[1];
.global .align 1 .b8 _ZN30_INTERNAL_c7ae590d_4_k_cu_main4cuda3std6ranges3__45__cpo4dataE[1];
.global .align 1 .b8 _ZN30_INTERNAL_c7ae590d_4_k_cu_main4cuda3std6ranges3__45__cpo5cdataE[1];
.global .align 1 .b8 _ZN30_INTERNAL_c7ae590d_4_k_cu_main4cuda3std6ranges3__45__cpo4sizeE[1];
.global .align 1 .b8 _ZN30_INTERNAL_c7ae590d_4_k_cu_main4cuda3std6ranges3__45__cpo5ssizeE[1];
.global .align 1 .b8 _ZN30_INTERNAL_c7ae590d_4_k_cu_main4cuda3std6ranges3__45__cpo8distanceE[1];
.global .align 1 .b8 _ZN30_INTERNAL_c7ae590d_4_k_cu_main6thrust24THRUST_300001_SM_1000_NS8cuda_cub3parE[1];
.global .align 1 .b8 _ZN30_INTERNAL_c7ae590d_4_k_cu_main6thrust24THRUST_300001_SM_1000_NS8cuda_cub10par_nosyncE[1];
.global .align 1 .b8 _ZN30_INTERNAL_c7ae590d_4_k_cu_main6thrust24THRUST_300001_SM_1000_NS6system6detail10sequential3seqE[1];
.global .align 1 .b8 _ZN30_INTERNAL_c7ae590d_4_k_cu_main6thrust24THRUST_300001_SM_1000_NS6system3cpp3parE[1];
.global .align 1 .b8 _ZN30_INTERNAL_c7ae590d_4_k_cu_main6thrust24THRUST_300001_SM_1000_NS12placeholders2_1E[1];
.global .align 1 .b8 _ZN30_INTERNAL_c7ae590d_4_k_cu_main6thrust24THRUST_300001_SM_1000_NS12placeholders2_2E[1];
.global .align 1 .b8 _ZN30_INTERNAL_c7ae590d_4_k_cu_main6thrust24THRUST_300001_SM_1000_NS12placeholders2_3E[1];
.global .align 1 .b8 _ZN30_INTERNAL_c7ae590d_4_k_cu_main6thrust24THRUST_300001_SM_1000_NS12placeholders2_4E[1];
.global .align 1 .b8 _ZN30_INTERNAL_c7ae590d_4_k_cu_main6thrust24THRUST_300001_SM_1000_NS12placeholders2_5E[1];
.global .align 1 .b8 _ZN30_INTERNAL_c7ae590d_4_k_cu_main6thrust24THRUST_300001_SM_1000_NS12placeholders2_6E[1];
.global .align 1 .b8 _ZN30_INTERNAL_c7ae590d_4_k_cu_main6thrust24THRUST_300001_SM_1000_NS12placeholders2_7E[1];
.global .align 1 .b8 _ZN30_INTERNAL_c7ae590d_4_k_cu_main6thrust24THRUST_300001_SM_1000_NS12placeholders2_8E[1];
.global .align 1 .b8 _ZN30_INTERNAL_c7ae590d_4_k_cu_main6thrust24THRUST_300001_SM_1000_NS12placeholders2_9E[1];
.global .align 1 .b8 _ZN30_INTERNAL_c7ae590d_4_k_cu_main6thrust24THRUST_300001_SM_1000_NS12placeholders3_10E[1];
.global .align 1 .b8 _ZN30_INTERNAL_c7ae590d_4_k_cu_main6thrust24THRUST_300001_SM_1000_NS3seqE[1];
.global .align 1 .b8 _ZN30_INTERNAL_c7ae590d_4_k_cu_main6thrust24THRUST_300001_SM_1000_NS6deviceE[1];
.extern .shared .align 128 .b8 _ZN3cub18CUB_300001_SM_10006detail9transform4smemE[];

.visible .entry _ZN3cub18CUB_300001_SM_10006detail11EmptyKernelIvEEvv()
{


	ret;

}
	// .globl	_ZN3cub18CUB_300001_SM_10006detail8for_each13static_kernelINS2_12policy_hub_t12policy_500_tEmN6thrust24THRUST_300001_SM_1000_NS8cuda_cub20__uninitialized_fill7functorINS7_10device_ptrIiEEiEEEEvT0_T1_
.visible .entry _ZN3cub18CUB_300001_SM_10006detail8for_each13static_kernelINS2_12policy_hub_t12policy_500_tEmN6thrust24THRUST_300001_SM_1000_NS8cuda_cub20__uninitialized_fill7functorINS7_10device_ptrIiEEiEEEEvT0_T1_(
	.param .u64 _ZN3cub18CUB_300001_SM_10006detail8for_each13static_kernelINS2_12policy_hub_t12policy_500_tEmN6thrust24THRUST_300001_SM_1000_NS8cuda_cub20__uninitialized_fill7functorINS7_10device_ptrIiEEiEEEEvT0_T1__param_0,
	.param .align 8 .b8 _ZN3cub18CUB_300001_SM_10006detail8for_each13static_kernelINS2_12policy_hub_t12policy_500_tEmN6thrust24THRUST_300001_SM_1000_NS8cuda_cub20__uninitialized_fill7functorINS7_10device_ptrIiEEiEEEEvT0_T1__param_1[16]
)
.maxntid 256
{
	.reg .pred 	%p<4>;
	.reg .b16 	%rs<5>;
	.reg .b32 	%r<12>;
	.reg .b64 	%rd<16>;

	ld.param.u32 	%r3, [_ZN3cub18CUB_300001_SM_10006detail8for_each13static_kernelINS2_12policy_hub_t12policy_500_tEmN6thrust24THRUST_300001_SM_1000_NS8cuda_cub20__uninitialized_fill7functorINS7_10device_ptrIiEEiEEEEvT0_T1__param_1+8];
	ld.param.u64 	%rd4, [_ZN3cub18CUB_300001_SM_10006detail8for_each13static_kernelINS2_12policy_hub_t12policy_500_tEmN6thrust24THRUST_300001_SM_1000_NS8cuda_cub20__uninitialized_fill7functorINS7_10device_ptrIiEEiEEEEvT0_T1__param_1];
	ld.param.u64 	%rd5, [_ZN3cub18CUB_300001_SM_10006detail8for_each13static_kernelINS2_12policy_hub_t12policy_500_tEmN6thrust24THRUST_300001_SM_1000_NS8cuda_cub20__uninitialized_fill7functorINS7_10device_ptrIiEEiEEEEvT0_T1__param_0];
	mov.u32 	%r9, %ctaid.x;
	mul.wide.u32 	%rd1, %r9, 512;
	sub.s64 	%rd2, %rd5, %rd1;
	setp.lt.u64 	%p1, %rd2, 512;
	@%p1 bra 	$L__BB1_2;
	mov.u32 	%r11, %tid.x;
	cvta.to.global.u64 	%rd11, %rd4;
	cvt.u64.u32 	%rd12, %r11;
	add.s64 	%rd13, %rd1, %rd12;
	shl.b64 	%rd14, %rd13, 2;
	add.s64 	%rd15, %rd11, %rd14;
	st.global.u32 	[%rd15], %r3;
	st.global.u32 	[%rd15+1024], %r3;
	bra.uni 	$L__BB1_6;
$L__BB1_2:
	cvta.to.global.u64 	%rd6, %rd4;
	mov.u32 	%r2, %tid.x;
	cvt.u64.u32 	%rd7, %r2;
	setp.le.u64 	%p2, %rd2, %rd7;
	add.s64 	%rd8, %rd1, %rd7;
	shl.b64 	%rd9, %rd8, 2;
	add.s64 	%rd3, %rd6, %rd9;
	@%p2 bra 	$L__BB1_4;
	st.global.u32 	[%rd3], %r3;
$L__BB1_4:
	add.s32 	%r10, %r2, 256;
	cvt.u64.u32 	%rd10, %r10;
	setp.le.u64 	%p3, %rd2, %rd10;
	@%p3 bra 	$L__BB1_6;
	st.global.u32 	[%rd3+1024], %r3;
$L__BB1_6:
	ret;

}
	// .globl	_ZN3cub18CUB_300001_SM_10006detail8for_each13static_kernelINS2_12policy_hub_t12policy_500_tElN6thrust24THRUST_300001_SM_1000_NS8cuda_cub6__fill7functorINS7_6detail15normal_iteratorINS7_10device_ptrIiEEEEiEEEEvT0_T1_
.visible .entry _ZN3cub18CUB_300001_SM_10006detail8for_each13static_kernelINS2_12policy_hub_t12policy_500_tElN6thrust24THRUST_300001_SM_1000_NS8cuda_cub6__fill7functorINS7_6detail15normal_iteratorINS7_10device_ptrIiEEEEiEEEEvT0_T1_(
	.param .u64 _ZN3cub18CUB_300001_SM_10006detail8for_each13static_kernelINS2_12policy_hub_t12policy_500_tElN6thrust24THRUST_300001_SM_1000_NS8cuda_cub6__fill7functorINS7_6detail15normal_iteratorINS7_10device_ptrIiEEEEiEEEEvT0_T1__param_0,
	.param .align 8 .b8 _ZN3cub18CUB_300001_SM_10006detail8for_each13static_kernelINS2_12policy_hub_t12policy_500_tElN6thrust24THRUST_300001_SM_1000_NS8cuda_cub6__fill7functorINS7_6detail15normal_iteratorINS7_10device_ptrIiEEEEiEEEEvT0_T1__param_1[16]
)
.maxntid 256
{
	.reg .pred 	%p<4>;
	.reg .b16 	%rs<5>;
	.reg .b32 	%r<12>;
	.reg .b64 	%rd<17>;

	ld.param.u32 	%r3, [_ZN3cub18CUB_300001_SM_10006detail8for_each13static_kernelINS2_12policy_hub_t12policy_500_tElN6thrust24THRUST_300001_SM_1000_NS8cuda_cub6__fill7functorINS7_6detail15normal_iteratorINS7_10device_ptrIiEEEEiEEEEvT0_T1__param_1+8];
	ld.param.u64 	%rd5, [_ZN3cub18CUB_300001_SM_10006detail8for_each13static_kernelINS2_12policy_hub_t12policy_500_tElN6thrust24THRUST_300001_SM_1000_NS8cuda_cub6__fill7functorINS7_6detail15normal_iteratorINS7_10device_ptrIiEEEEiEEEEvT0_T1__param_1];
	ld.param.u64 	%rd6, [_ZN3cub18CUB_300001_SM_10006detail8for_each13static_kernelINS2_12policy_hub_t12policy_500_tElN6thrust24THRUST_300001_SM_1000_NS8cuda_cub6__fill7functorINS7_6detail15normal_iteratorINS7_10device_ptrIiEEEEiEEEEvT0_T1__param_0];
	mov.u32 	%r9, %ctaid.x;
	mul.wide.u32 	%rd1, %r9, 512;
	sub.s64 	%rd2, %rd6, %rd1;
	setp.lt.s64 	%p1, %rd2, 512;
	@%p1 bra 	$L__BB2_2;
	mov.u32 	%r11, %tid.x;
	cvta.to.global.u64 	%rd12, %rd5;
	cvt.u64.u32 	%rd13, %r11;
	add.s64 	%rd14, %rd1, %rd13;
	shl.b64 	%rd15, %rd14, 2;
	add.s64 	%rd16, %rd12, %rd15;
	st.global.u32 	[%rd16], %r3;
	st.global.u32 	[%rd16+1024], %r3;
	bra.uni 	$L__BB2_6;
$L__BB2_2:
	cvta.to.global.u64 	%rd7, %rd5;
	mov.u32 	%r2, %tid.x;
	cvt.s64.s32 	%rd3, %rd2;
	cvt.u64.u32 	%rd8, %r2;
	setp.le.s64 	%p2, %rd3, %rd8;
	add.s64 	%rd9, %rd1, %rd8;
	shl.b64 	%rd10, %rd9, 2;
	add.s64 	%rd4, %rd7, %rd10;
	@%p2 bra 	$L__BB2_4;
	st.global.u32 	[%rd4], %r3;
$L__BB2_4:
	add.s32 	%r10, %r2, 256;
	cvt.u64.u32 	%rd11, %r10;
	setp.le.s64 	%p3, %rd3, %rd11;
	@%p3 bra 	$L__BB2_6;
	st.global.u32 	[%rd4+1024], %r3;
$L__BB2_6:
	ret;

}
	// .globl	_ZN3cub18CUB_300001_SM_10006detail8for_each13static_kernelINS2_12policy_hub_t12policy_500_tElNS2_12op_wrapper_tIlN6thrust24THRUST_300001_SM_1000_NS8cuda_cub10generate_fIPDoFivEEENS8_6detail15normal_iteratorINS8_10device_ptrIiEEEEEEEEvT0_T1_
.visible .entry _ZN3cub18CUB_300001_SM_10006detail8for_each13static_kernelINS2_12policy_hub_t12policy_500_tElNS2_12op_wrapper_tIlN6thrust24THRUST_300001_SM_1000_NS8cuda_cub10generate_fIPDoFivEEENS8_6detail15normal_iteratorINS8_10device_ptrIiEEEEEEEEvT0_T1_(
	.param .u64 _ZN3cub18CUB_300001_SM_10006detail8for_each13static_kernelINS2_12policy_hub_t12policy_500_tElNS2_12op_wrapper_tIlN6thrust24THRUST_300001_SM_1000_NS8cuda_cub10generate_fIPDoFivEEENS8_6detail15normal_iteratorINS8_10device_ptrIiEEEEEEEEvT0_T1__param_0,
	.param .align 8 .b8 _ZN3cub18CUB_300001_SM_10006detail8for_each13static_kernelINS2_12policy_hub_t12policy_500_tElNS2_12op_wrapper_tIlN6thrust24THRUST_300001_SM_1000_NS8cuda_cub10generate_fIPDoFivEEENS8_6detail15normal_iteratorINS8_10device_ptrIiEEEEEEEEvT0_T1__param_1[16]
)
.maxntid 256
{
	.reg .pred 	%p<4>;
	.reg .b32 	%r<13>;
	.reg .b64 	%rd<19>;

	ld.param.u64 	%rd7, [_ZN3cub18CUB_300001_SM_10006detail8for_each13static_kernelINS2_12policy_hub_t12policy_500_tElNS2_12op_wrapper_tIlN6thrust24THRUST_300001_SM_1000_NS8cuda_cub10generate_fIPDoFivEEENS8_6detail15normal_iteratorINS8_10device_ptrIiEEEEEEEEvT0_T1__param_1+8];
	ld.param.u64 	%rd6, [_ZN3cub18CUB_300001_SM_10006detail8for_each13static_kernelINS2_12policy_hub_t12policy_500_tElNS2_12op_wrapper_tIlN6thrust24THRUST_300001_SM_1000_NS8cuda_cub10generate_fIPDoFivEEENS8_6detail15normal_iteratorINS8_10device_ptrIiEEEEEEEEvT0_T1__param_1];
	ld.param.u64 	%rd8, [_ZN3cub18CUB_300001_SM_10006detail8for_each13static_kernelINS2_12policy_hub_t12policy_500_tElNS2_12op_wrapper_tIlN6thrust24THRUST_300001_SM_1000_NS8cuda_cub10generate_fIPDoFivEEENS8_6detail15normal_iteratorINS8_10device_ptrIiEEEEEEEEvT0_T1__param_0];
	mov.u32 	%r2, %ctaid.x;
	mul.wide.u32 	%rd1, %r2, 512;
	sub.s64 	%rd2, %rd8, %rd1;
	setp.lt.s64 	%p1, %rd2, 512;
	@%p1 bra 	$L__BB3_2;
	mov.u32 	%r8, %tid.x;
	cvta.to.global.u64 	%rd14, %rd6;
	cvt.u64.u32 	%rd15, %r8;
	add.s64 	%rd16, %rd1, %rd15;
	shl.b64 	%rd17, %rd16, 2;
	add.s64 	%rd18, %rd14, %rd17;
	{ // callseq 2, 0
	.param .b32 retval0;
	prototype_2 : .callprototype (.param .b32 _) _ ();
	call (retval0), 
	%rd7, 
	(
	)
	, prototype_2;
	ld.param.b32 	%r9, [retval0];
	} // callseq 2
	st.global.u32 	[%rd18], %r9;
	{ // callseq 3, 0
	.param .b32 retval0;
	prototype_3 : .callprototype (.param .b32 _) _ ();
	call (retval0), 
	%rd7, 
	(
	)
	, prototype_3;
	ld.param.b32 	%r11, [retval0];
	} // callseq 3
	st.global.u32 	[%rd18+1024], %r11;
	bra.uni 	$L__BB3_6;
$L__BB3_2:
	cvta.to.global.u64 	%rd9, %rd6;
	mov.u32 	%r1, %tid.x;
	cvt.s64.s32 	%rd4, %rd2;
	cvt.u64.u32 	%rd10, %r1;
	setp.le.s64 	%p2, %rd4, %rd10;
	add.s64 	%rd11, %rd1, %rd10;
	shl.b64 	%rd12, %rd11, 2;
	add.s64 	%rd5, %rd9, %rd12;
	@%p2 bra 	$L__BB3_4;
	{ // callseq 0, 0
	.param .b32 retval0;
	prototype_0 : .callprototype (.param .b32 _) _ ();
	call (retval0), 
	%rd7, 
	(
	)
	, prototype_0;
	ld.param.b32 	%r3, [retval0];
	} // callseq 0
	st.global.u32 	[%rd5], %r3;
$L__BB3_4:
	add.s32 	%r5, %r1, 256;
	cvt.u64.u32 	%rd13, %r5;
	setp.le.s64 	%p3, %rd4, %rd13;
	@%p3 bra 	$L__BB3_6;
	{ // callseq 1, 0
	.param .b32 retval0;
	prototype_1 : .callprototype (.param .b32 _) _ ();
	call (retval0), 
	%rd7, 
	(
	)
	, prototype_1;
	ld.param.b32 	%r6, [retval0];
	} // callseq 1
	st.global.u32 	[%rd5+1024], %r6;
$L__BB3_6:
	ret;

}
	// .globl	_ZN3cub18CUB_300001_SM_10006detail9transform16transform_kernelINS2_10policy_hubILb0EN4cuda3std3__45tupleIJN6thrust24THRUST_300001_SM_1000_NS6detail15normal_iteratorINSA_10device_ptrIiEEEESF_EEEE10policy1000EiNS7_7modulusIiEESF_JPiSL_EEEvT0_iT1_T2_DpNS2_10kernel_argIT3_EE
.visible .entry _ZN3cub18CUB_300001_SM_10006detail9transform16transform_kernelINS2_10policy_hubILb0EN4cuda3std3__45tupleIJN6thrust24THRUST_300001_SM_1000_NS6detail15normal_iteratorINSA_10device_ptrIiEEEESF_EEEE10policy1000EiNS7_7modulusIiEESF_JPiSL_EEEvT0_iT1_T2_DpNS2_10kernel_argIT3_EE(
	.param .u32 _ZN3cub18CUB_300001_SM_10006detail9transform16transform_kernelINS2_10policy_hubILb0EN4cuda3std3__45tupleIJN6thrust24THRUST_300001_SM_1000_NS6detail15normal_iteratorINSA_10device_ptrIiEEEESF_EEEE10policy1000EiNS7_7modulusIiEESF_JPiSL_EEEvT0_iT1_T2_DpNS2_10kernel_argIT3_EE_param_0,
	.param .u32 _ZN3cub18CUB_300001_SM_10006detail9transform16transform_kernelINS2_10policy_hubILb0EN4cuda3std3__45tupleIJN6thrust24THRUST_300001_SM_1000_NS6detail15normal_iteratorINSA_10device_ptrIiEEEESF_EEEE10policy1000EiNS7_7modulusIiEESF_JPiSL_EEEvT0_iT1_T2_DpNS2_10kernel_argIT3_EE_param_1,
	.param .align 1 .b8 _ZN3cub18CUB_300001_SM_10006detail9transform16transform_kernelINS2_10policy_hubILb0EN4cuda3std3__45tupleIJN6thrust24THRUST_300001_SM_1000_NS6detail15normal_iteratorINSA_10device_ptrIiEEEESF_EEEE10policy1000EiNS7_7modulusIiEESF_JPiSL_EEEvT0_iT1_T2_DpNS2_10kernel_argIT3_EE_param_2[1],
	.param .align 8 .b8 _ZN3cub18CUB_300001_SM_10006detail9transform16transform_kernelINS2_10policy_hubILb0EN4cuda3std3__45tupleIJN6thrust24THRUST_300001_SM_1000_NS6detail15normal_iteratorINSA_10device_ptrIiEEEESF_EEEE10policy1000EiNS7_7modulusIiEESF_JPiSL_EEEvT0_iT1_T2_DpNS2_10kernel_argIT3_EE_param_3[8],
	.param .align 8 .b8 _ZN3cub18CUB_300001_SM_10006detail9transform16transform_kernelINS2_10policy_hubILb0EN4cuda3std3__45tupleIJN6thrust24THRUST_300001_SM_1000_NS6detail15normal_iteratorINSA_10device_ptrIiEEEESF_EEEE10policy1000EiNS7_7modulusIiEESF_JPiSL_EEEvT0_iT1_T2_DpNS2_10kernel_argIT3_EE_param_4[16],
	.param .align 8 .b8 _ZN3cub18CUB_300001_SM_10006detail9transform16transform_kernelINS2_10policy_hubILb0EN4cuda3std3__45tupleIJN6thrust24THRUST_300001_SM_1000_NS6detail15normal_iteratorINSA_10device_ptrIiEEEESF_EEEE10policy1000EiNS7_7modulusIiEESF_JPiSL_EEEvT0_iT1_T2_DpNS2_10kernel_argIT3_EE_param_5[16]
)
.maxntid 128
{
	.reg .pred 	%p<28>;
	.reg .b32 	%r<194>;
	.reg .b64 	%rd<143>;
	// demoted variable
	.shared .align 8 .u64 _ZZN3cub18CUB_300001_SM_10006detail9transform23transform_kernel_ublkcpINS2_19async_copy_policy_tILi128EEEiN4cuda3std3__47modulusIiEEN6thrust24THRUST_300001_SM_1000_NS6detail15normal_iteratorINSC_10device_ptrIiEEEEJiiEEEvT0_iT1_T2_DpNS2_16aligned_base_ptrIT3_EEE3bar;
	ld.param.u64 	%rd66, [_ZN3cub18CUB_300001_SM_10006detail9transform16transform_kernelINS2_10policy_hubILb0EN4cuda3std3__45tupleIJN6thrust24THRUST_300001_SM_1000_NS6detail15normal_iteratorINSA_10device_ptrIiEEEESF_EEEE10policy1000EiNS7_7modulusIiEESF_JPiSL_EEEvT0_iT1_T2_DpNS2_10kernel_argIT3_EE_param_5];
	ld.param.u64 	%rd64, [_ZN3cub18CUB_300001_SM_10006detail9transform16transform_kernelINS2_10policy_hubILb0EN4cuda3std3__45tupleIJN6thrust24THRUST_300001_SM_1000_NS6detail15normal_iteratorINSA_10device_ptrIiEEEESF_EEEE10policy1000EiNS7_7modulusIiEESF_JPiSL_EEEvT0_iT1_T2_DpNS2_10kernel_argIT3_EE_param_4];
	ld.param.u32 	%r71, [_ZN3cub18CUB_300001_SM_10006detail9transform16transform_kernelINS2_10policy_hubILb0EN4cuda3std3__45tupleIJN6thrust24THRUST_300001_SM_1000_NS6detail15normal_iteratorINSA_10device_ptrIiEEEESF_EEEE10policy1000EiNS7_7modulusIiEESF_JPiSL_EEEvT0_iT1_T2_DpNS2_10kernel_argIT3_EE_param_0];
	ld.param.u64 	%rd67, [_ZN3cub18CUB_300001_SM_10006detail9transform16transform_kernelINS2_10policy_hubILb0EN4cuda3std3__45tupleIJN6thrust24THRUST_300001_SM_1000_NS6detail15normal_iteratorINSA_10device_ptrIiEEEESF_EEEE10policy1000EiNS7_7modulusIiEESF_JPiSL_EEEvT0_iT1_T2_DpNS2_10kernel_argIT3_EE_param_5+8];
	ld.param.u64 	%rd65, [_ZN3cub18CUB_300001_SM_10006detail9transform16transform_kernelINS2_10policy_hubILb0EN4cuda3std3__45tupleIJN6thrust24THRUST_300001_SM_1000_NS6detail15normal_iteratorINSA_10device_ptrIiEEEESF_EEEE10policy1000EiNS7_7modulusIiEESF_JPiSL_EEEvT0_iT1_T2_DpNS2_10kernel_argIT3_EE_param_4+8];
	ld.param.u64 	%rd68, [_ZN3cub18CUB_300001_SM_10006detail9transform16transform_kernelINS2_10policy_hubILb0EN4cuda3std3__45tupleIJN6thrust24THRUST_300001_SM_1000_NS6detail15normal_iteratorINSA_10device_ptrIiEEEESF_EEEE10policy1000EiNS7_7modulusIiEESF_JPiSL_EEEvT0_iT1_T2_DpNS2_10kernel_argIT3_EE_param_3];
	ld.param.u32 	%r70, [_ZN3cub18CUB_300001_SM_10006detail9transform16transform_kernelINS2_10policy_hubILb0EN4cuda3std3__45tupleIJN6thrust24THRUST_300001_SM_1000_NS6detail15normal_iteratorINSA_10device_ptrIiEEEESF_EEEE10policy1000EiNS7_7modulusIiEESF_JPiSL_EEEvT0_iT1_T2_DpNS2_10kernel_argIT3_EE_param_1];
	cvta.to.global.u64 	%rd1, %rd68;
	cvt.u32.u64 	%r1, %rd65;
	cvt.u32.u64 	%r2, %rd67;
	shl.b32 	%r3, %r70, 7;
	mov.u32 	%r72, %ctaid.x;
	mul.lo.s32 	%r4, %r3, %r72;
	sub.s32 	%r5, %r71, %r4;
	min.s32 	%r6, %r3, %r5;
	setp.eq.s32 	%p1, %r72, 0;
	add.s32 	%r74, %r72, 2;
	mov.u32 	%r75, %nctaid.x;
	setp.ge.u32 	%p2, %r74, %r75;
	shl.b32 	%r7, %r70, 9;
	or.pred  	%p3, %p1, %p2;
	@%p3 bra 	$L__BB4_5;
	mov.b32 	%r139, -1;
	// begin inline asm
	{
	 .reg .pred P_OUT; 
	elect.sync _|P_OUT, %r139;
	selp.b32 %r138, 1, 0, P_OUT; 
}
	// end inline asm
	mov.u32 	%r140, %tid.x;
	setp.gt.u32 	%p18, %r140, 31;
	setp.eq.s32 	%p19, %r138, 0;
	or.pred  	%p20, %p18, %p19;
	@%p20 bra 	$L__BB4_3;
	mov.u32 	%r141, _ZZN3cub18CUB_300001_SM_10006detail9transform23transform_kernel_ublkcpINS2_19async_copy_policy_tILi128EEEiN4cuda3std3__47modulusIiEEN6thrust24THRUST_300001_SM_1000_NS6detail15normal_iteratorINSC_10device_ptrIiEEEEJiiEEEvT0_iT1_T2_DpNS2_16aligned_base_ptrIT3_EEE3bar;
	mov.b32 	%r142, 1;
	// begin inline asm
	mbarrier.init.shared.b64 [%r141], %r142;
	// end inline asm
	// begin inline asm
	fence.proxy.async.shared::cta; // 6.
	// end inline asm
	mul.wide.s32 	%rd120, %r4, 4;
	add.s32 	%r151, %r7, 15;
	add.s32 	%r152, %r151, %r1;
	and.b32  	%r144, %r152, -16;
	cvta.to.global.u64 	%rd121, %rd64;
	add.s64 	%rd117, %rd121, %rd120;
	mov.u32 	%r143, _ZN3cub18CUB_300001_SM_10006detail9transform4smemE;
	// begin inline asm
	cp.async.bulk.shared::cluster.global.mbarrier::complete_tx::bytes [%r143], [%rd117], %r144, [%r141];
	// end inline asm
	add.s32 	%r153, %r151, %r2;
	and.b32  	%r147, %r153, -16;
	add.s32 	%r154, %r143, %r7;
	add.s32 	%r146, %r154, 128;
	cvta.to.global.u64 	%rd122, %rd66;
	add.s64 	%rd118, %rd122, %rd120;
	// begin inline asm
	cp.async.bulk.shared::cluster.global.mbarrier::complete_tx::bytes [%r146], [%rd118], %r147, [%r141];
	// end inline asm
	add.s32 	%r150, %r147, %r144;
	// begin inline asm
	mbarrier.arrive.expect_tx.release.cta.shared::cta.b64 %rd119, [%r141], %r150; // 8. 
	// end inline asm
$L__BB4_3:
	bar.sync 	0;
	mov.u32 	%r156, _ZZN3cub18CUB_300001_SM_10006detail9transform23transform_kernel_ublkcpINS2_19async_copy_policy_tILi128EEEiN4cuda3std3__47modulusIiEEN6thrust24THRUST_300001_SM_1000_NS6detail15normal_iteratorINSC_10device_ptrIiEEEEJiiEEEvT0_iT1_T2_DpNS2_16aligned_base_ptrIT3_EEE3bar;
$L__BB4_4:
	mov.b32 	%r157, 0;
	// begin inline asm
	{
	 .reg .pred P_OUT; 
	mbarrier.try_wait.parity.shared::cta.b64  P_OUT, [%r156], %r157;                                // 7a. 
	selp.b32 %r155, 1, 0, P_OUT; 
}
	// end inline asm
	setp.eq.s32 	%p21, %r155, 0;
	@%p21 bra 	$L__BB4_4;
	bra.uni 	$L__BB4_26;
$L__BB4_5:
	cvt.s64.s32 	%rd4, %r1;
	cvt.s64.s32 	%rd5, %r4;
	shl.b32 	%r77, %r6, 2;
	cvt.s64.s32 	%rd69, %r77;
	shr.u64 	%rd6, %rd69, 2;
	mov.u32 	%r8, %ntid.x;
	mov.u32 	%r9, %ntid.y;
	mul.lo.s32 	%r78, %r8, %r9;
	mov.u32 	%r10, %ntid.z;
	mul.lo.s32 	%r11, %r78, %r10;
	mov.u32 	%r79, %tid.x;
	mov.u32 	%r80, %tid.y;
	mov.u32 	%r81, %tid.z;
	mad.lo.s32 	%r82, %r81, %r9, %r80;
	mad.lo.s32 	%r83, %r82, %r8, %r79;
	cvt.u64.u32 	%rd140, %r83;
	setp.le.u64 	%p4, %rd6, %rd140;
	@%p4 bra 	$L__BB4_15;
	cvt.u32.u64 	%r84, %rd140;
	cvt.u64.u32 	%rd8, %r11;
	add.s32 	%r85, %r84, %r11;
	cvt.u64.u32 	%rd70, %r85;
	max.u64 	%rd71, %rd6, %rd70;
	setp.gt.u64 	%p5, %rd6, %rd70;
	selp.u64 	%rd9, 1, 0, %p5;
	add.s64 	%rd72, %rd9, %rd70;
	sub.s64 	%rd10, %rd71, %rd72;
	and.b64  	%rd73, %rd10, -4294967296;
	setp.ne.s64 	%p6, %rd73, 0;
	@%p6 bra 	$L__BB4_8;
	cvt.u32.u64 	%r86, %rd8;
	cvt.u32.u64 	%r87, %rd10;
	div.u32 	%r88, %r87, %r86;
	cvt.u64.u32 	%rd129, %r88;
	bra.uni 	$L__BB4_9;
$L__BB4_8:
	div.u64 	%rd129, %rd10, %rd8;
$L__BB4_9:
	add.s64 	%rd14, %rd129, %rd9;
	and.b64  	%rd74, %rd14, 3;
	setp.eq.s64 	%p7, %rd74, 3;
	mov.u64 	%rd133, %rd140;
	@%p7 bra 	$L__BB4_12;
	shl.b64 	%rd75, %rd140, 2;
	shl.b64 	%rd76, %rd5, 2;
	add.s64 	%rd77, %rd75, %rd76;
	add.s64 	%rd78, %rd77, %rd4;
	add.s64 	%rd131, %rd64, %rd78;
	mov.u32 	%r90, _ZN3cub18CUB_300001_SM_10006detail9transform4smemE;
	add.s32 	%r91, %r1, %r90;
	shl.b32 	%r92, %r84, 2;
	add.s32 	%r176, %r91, %r92;
	mul.lo.s32 	%r93, %r10, %r9;
	mul.lo.s32 	%r94, %r93, %r8;
	shl.b32 	%r13, %r94, 2;
	add.s64 	%rd79, %rd14, 1;
	and.b64  	%rd80, %rd79, 3;
	neg.s64 	%rd130, %rd80;
	mov.u64 	%rd133, %rd140;
$L__BB4_11:
	.pragma "nounroll";
	// begin inline asm
	cp.async.ca.shared.global [%r176], [%rd131], 4, 4;
	// end inline asm
	add.s64 	%rd133, %rd133, %rd8;
	shl.b64 	%rd82, %rd8, 2;
	add.s64 	%rd131, %rd131, %rd82;
	add.s32 	%r176, %r176, %r13;
	add.s64 	%rd130, %rd130, 1;
	setp.ne.s64 	%p8, %rd130, 0;
	@%p8 bra 	$L__BB4_11;
$L__BB4_12:
	setp.lt.u64 	%p9, %rd14, 3;
	@%p9 bra 	$L__BB4_15;
	shl.b64 	%rd24, %rd8, 2;
	shl.b64 	%rd83, %rd133, 2;
	shl.b64 	%rd84, %rd5, 2;
	add.s64 	%rd25, %rd83, %rd84;
	shl.b64 	%rd85, %rd8, 3;
	add.s64 	%rd26, %rd25, %rd85;
	add.s64 	%rd86, %rd133, %rd5;
	shl.b64 	%rd87, %rd86, 2;
	mad.lo.s64 	%rd27, %rd8, 12, %rd87;
	cvt.u32.u64 	%r96, %rd65;
	mov.u32 	%r97, _ZN3cub18CUB_300001_SM_10006detail9transform4smemE;
	add.s32 	%r98, %r96, %r97;
	mul.lo.s32 	%r99, %r10, %r9;
	mul.lo.s32 	%r100, %r99, %r8;
	shl.b32 	%r101, %r100, 2;
	cvt.u32.u64 	%r102, %rd133;
	shl.b32 	%r103, %r102, 2;
	add.s32 	%r177, %r98, %r103;
	add.s32 	%r180, %r177, %r101;
	shl.b32 	%r104, %r100, 3;
	add.s32 	%r179, %r177, %r104;
	mad.lo.s32 	%r178, %r100, 12, %r177;
	cvt.s64.s32 	%rd88, %rd65;
	add.s64 	%rd134, %rd64, %rd88;
$L__BB4_14:
	add.s64 	%rd89, %rd134, %rd25;
	// begin inline asm
	cp.async.ca.shared.global [%r177], [%rd89], 4, 4;
	// end inline asm
	add.s64 	%rd93, %rd25, %rd24;
	add.s64 	%rd90, %rd134, %rd93;
	// begin inline asm
	cp.async.ca.shared.global [%r180], [%rd90], 4, 4;
	// end inline asm
	add.s64 	%rd91, %rd134, %rd26;
	// begin inline asm
	cp.async.ca.shared.global [%r179], [%rd91], 4, 4;
	// end inline asm
	add.s64 	%rd92, %rd134, %rd27;
	// begin inline asm
	cp.async.ca.shared.global [%r178], [%rd92], 4, 4;
	// end inline asm
	add.s64 	%rd133, %rd133, %rd24;
	mul.wide.u32 	%rd94, %r11, 16;
	add.s64 	%rd134, %rd134, %rd94;
	mul.lo.s32 	%r109, %r10, %r9;
	mul.lo.s32 	%r110, %r109, %r8;
	shl.b32 	%r111, %r110, 4;
	add.s32 	%r180, %r180, %r111;
	add.s32 	%r179, %r179, %r111;
	add.s32 	%r178, %r178, %r111;
	add.s32 	%r177, %r177, %r111;
	setp.lt.u64 	%p10, %rd133, %rd6;
	@%p10 bra 	$L__BB4_14;
$L__BB4_15:
	setp.le.u64 	%p11, %rd6, %rd140;
	// begin inline asm
	cp.async.commit_group;
	// end inline asm
	cvt.s64.s32 	%rd33, %r2;
	@%p11 bra 	$L__BB4_25;
	cvt.u32.u64 	%r112, %rd140;
	cvt.u64.u32 	%rd34, %r11;
	add.s32 	%r113, %r112, %r11;
	cvt.u64.u32 	%rd95, %r113;
	max.u64 	%rd96, %rd6, %rd95;
	setp.gt.u64 	%p12, %rd6, %rd95;
	selp.u64 	%rd35, 1, 0, %p12;
	add.s64 	%rd97, %rd35, %rd95;
	sub.s64 	%rd36, %rd96, %rd97;
	and.b64  	%rd98, %rd36, -4294967296;
	setp.ne.s64 	%p13, %rd98, 0;
	@%p13 bra 	$L__BB4_18;
	cvt.u32.u64 	%r114, %rd34;
	cvt.u32.u64 	%r115, %rd36;
	div.u32 	%r116, %r115, %r114;
	cvt.u64.u32 	%rd136, %r116;
	bra.uni 	$L__BB4_19;
$L__BB4_18:
	div.u64 	%rd136, %rd36, %rd34;
$L__BB4_19:
	add.s64 	%rd40, %rd136, %rd35;
	and.b64  	%rd99, %rd40, 3;
	setp.eq.s64 	%p14, %rd99, 3;
	@%p14 bra 	$L__BB4_22;
	shl.b64 	%rd100, %rd140, 2;
	shl.b64 	%rd101, %rd5, 2;
	add.s64 	%rd102, %rd100, %rd101;
	add.s64 	%rd103, %rd102, %rd33;
	add.s64 	%rd138, %rd66, %rd103;
	shl.b64 	%rd42, %rd34, 2;
	mov.u32 	%r118, _ZN3cub18CUB_300001_SM_10006detail9transform4smemE;
	add.s32 	%r119, %r2, %r118;
	add.s32 	%r120, %r119, %r7;
	shl.b32 	%r121, %r112, 2;
	add.s32 	%r181, %r120, %r121;
	mul.lo.s32 	%r122, %r10, %r9;
	mul.lo.s32 	%r123, %r122, %r8;
	shl.b32 	%r29, %r123, 2;
	add.s64 	%rd104, %rd40, 1;
	and.b64  	%rd105, %rd104, 3;
	neg.s64 	%rd137, %rd105;
$L__BB4_21:
	.pragma "nounroll";
	add.s32 	%r124, %r181, 128;
	// begin inline asm
	cp.async.ca.shared.global [%r124], [%rd138], 4, 4;
	// end inline asm
	add.s64 	%rd140, %rd140, %rd34;
	add.s64 	%rd138, %rd138, %rd42;
	add.s32 	%r181, %r181, %r29;
	add.s64 	%rd137, %rd137, 1;
	setp.ne.s64 	%p15, %rd137, 0;
	@%p15 bra 	$L__BB4_21;
$L__BB4_22:
	setp.lt.u64 	%p16, %rd40, 3;
	@%p16 bra 	$L__BB4_25;
	shl.b64 	%rd51, %rd34, 2;
	shl.b64 	%rd107, %rd140, 2;
	shl.b64 	%rd108, %rd5, 2;
	add.s64 	%rd52, %rd107, %rd108;
	add.s64 	%rd53, %rd52, %rd51;
	shl.b64 	%rd54, %rd34, 4;
	shl.b64 	%rd109, %rd34, 3;
	add.s64 	%rd55, %rd52, %rd109;
	add.s64 	%rd110, %rd140, %rd5;
	shl.b64 	%rd111, %rd110, 2;
	mad.lo.s64 	%rd56, %rd34, 12, %rd111;
	mov.u32 	%r125, _ZN3cub18CUB_300001_SM_10006detail9transform4smemE;
	add.s32 	%r126, %r2, %r125;
	mul.lo.s32 	%r127, %r10, %r9;
	mul.lo.s32 	%r128, %r127, %r8;
	shl.b32 	%r129, %r128, 2;
	cvt.u32.u64 	%r130, %rd140;
	shl.b32 	%r131, %r130, 2;
	add.s32 	%r132, %r126, %r7;
	add.s32 	%r182, %r132, %r131;
	add.s32 	%r185, %r182, %r129;
	shl.b32 	%r33, %r128, 4;
	shl.b32 	%r133, %r128, 3;
	add.s32 	%r184, %r182, %r133;
	mad.lo.s32 	%r183, %r128, 12, %r182;
	add.s64 	%rd141, %rd66, %rd33;
$L__BB4_24:
	add.s64 	%rd113, %rd141, %rd52;
	add.s32 	%r134, %r182, 128;
	// begin inline asm
	cp.async.ca.shared.global [%r134], [%rd113], 4, 4;
	// end inline asm
	add.s64 	%rd114, %rd141, %rd53;
	add.s32 	%r135, %r185, 128;
	// begin inline asm
	cp.async.ca.shared.global [%r135], [%rd114], 4, 4;
	// end inline asm
	add.s64 	%rd115, %rd141, %rd55;
	add.s32 	%r136, %r184, 128;
	// begin inline asm
	cp.async.ca.shared.global [%r136], [%rd115], 4, 4;
	// end inline asm
	add.s64 	%rd116, %rd141, %rd56;
	add.s32 	%r137, %r183, 128;
	// begin inline asm
	cp.async.ca.shared.global [%r137], [%rd116], 4, 4;
	// end inline asm
	add.s64 	%rd140, %rd140, %rd51;
	add.s64 	%rd141, %rd141, %rd54;
	add.s32 	%r185, %r185, %r33;
	add.s32 	%r184, %r184, %r33;
	add.s32 	%r183, %r183, %r33;
	add.s32 	%r182, %r182, %r33;
	setp.lt.u64 	%p17, %rd140, %rd6;
	@%p17 bra 	$L__BB4_24;
$L__BB4_25:
	// begin inline asm
	cp.async.commit_group;
	// end inline asm
	// begin inline asm
	cp.async.wait_group 0;
	// end inline asm
	barrier.sync 	0;
$L__BB4_26:
	cvt.u32.u64 	%r45, %rd65;
	setp.gt.s32 	%p22, %r3, %r5;
	@%p22 bra 	$L__BB4_30;
	setp.lt.s32 	%p23, %r70, 1;
	@%p23 bra 	$L__BB4_35;
	mov.u32 	%r186, %tid.x;
	neg.s32 	%r189, %r70;
	add.s32 	%r158, %r2, %r7;
	shl.b32 	%r159, %r186, 2;
	add.s32 	%r160, %r158, %r159;
	mov.u32 	%r161, _ZN3cub18CUB_300001_SM_10006detail9transform4smemE;
	add.s32 	%r162, %r160, %r161;
	add.s32 	%r188, %r162, 128;
	add.s32 	%r163, %r45, %r159;
	add.s32 	%r187, %r161, %r163;
	mul.wide.s32 	%rd123, %r4, 4;
	add.s64 	%rd62, %rd1, %rd123;
$L__BB4_29:
	.pragma "nounroll";
	mul.wide.s32 	%rd124, %r186, 4;
	add.s64 	%rd125, %rd62, %rd124;
	ld.shared.u32 	%r164, [%r187];
	ld.shared.u32 	%r165, [%r188];
	rem.s32 	%r166, %r164, %r165;
	st.global.u32 	[%rd125], %r166;
	add.s32 	%r189, %r189, 1;
	setp.eq.s32 	%p24, %r189, 0;
	add.s32 	%r188, %r188, 512;
	add.s32 	%r187, %r187, 512;
	add.s32 	%r186, %r186, 128;
	@%p24 bra 	$L__BB4_35;
	bra.uni 	$L__BB4_29;
$L__BB4_30:
	setp.lt.s32 	%p25, %r70, 1;
	@%p25 bra 	$L__BB4_35;
	mov.u32 	%r190, %tid.x;
	neg.s32 	%r193, %r70;
	add.s32 	%r167, %r2, %r7;
	shl.b32 	%r168, %r190, 2;
	add.s32 	%r169, %r167, %r168;
	mov.u32 	%r170, _ZN3cub18CUB_300001_SM_10006detail9transform4smemE;
	add.s32 	%r171, %r169, %r170;
	add.s32 	%r192, %r171, 128;
	add.s32 	%r172, %r45, %r168;
	add.s32 	%r191, %r170, %r172;
	mul.wide.s32 	%rd126, %r4, 4;
	add.s64 	%rd63, %rd1, %rd126;
$L__BB4_32:
	.pragma "nounroll";
	setp.ge.s32 	%p26, %r190, %r6;
	@%p26 bra 	$L__BB4_34;
	ld.shared.u32 	%r173, [%r191];
	ld.shared.u32 	%r174, [%r192];
	rem.s32 	%r175, %r173, %r174;
	mul.wide.s32 	%rd127, %r190, 4;
	add.s64 	%rd128, %rd63, %rd127;
	st.global.u32 	[%rd128], %r175;
$L__BB4_34:
	add.s32 	%r193, %r193, 1;
	setp.ne.s32 	%p27, %r193, 0;
	add.s32 	%r192, %r192, 512;
	add.s32 	%r191, %r191, 512;
	add.s32 	%r190, %r190, 128;
	@%p27 bra 	$L__BB4_32;
$L__BB4_35:
	ret;

}
	// .globl	_ZN3cub18CUB_300001_SM_10006detail9transform16transform_kernelINS2_10policy_hubILb0EN4cuda3std3__45tupleIJN6thrust24THRUST_300001_SM_1000_NS6detail15normal_iteratorINSA_10device_ptrIiEEEESF_EEEE10policy1000ElNS7_7modulusIiEESF_JPiSL_EEEvT0_iT1_T2_DpNS2_10kernel_argIT3_EE
.visible .entry _ZN3cub18CUB_300001_SM_10006detail9transform16transform_kernelINS2_10policy_hubILb0EN4cuda3std3__45tupleIJN6thrust24THRUST_300001_SM_1000_NS6detail15normal_iteratorINSA_10device_ptrIiEEEESF_EEEE10policy1000ElNS7_7modulusIiEESF_JPiSL_EEEvT0_iT1_T2_DpNS2_10kernel_argIT3_EE(
	.param .u64 _ZN3cub18CUB_300001_SM_10006detail9transform16transform_kernelINS2_10policy_hubILb0EN4cuda3std3__45tupleIJN6thrust24THRUST_300001_SM_1000_NS6detail15normal_iteratorINSA_10device_ptrIiEEEESF_EEEE10policy1000ElNS7_7modulusIiEESF_JPiSL_EEEvT0_iT1_T2_DpNS2_10kernel_argIT3_EE_param_0,
	.param .u32 _ZN3cub18CUB_300001_SM_10006detail9transform16transform_kernelINS2_10policy_hubILb0EN4cuda3std3__45tupleIJN6thrust24THRUST_300001_SM_1000_NS6detail15normal_iteratorINSA_10device_ptrIiEEEESF_EEEE10policy1000ElNS7_7modulusIiEESF_JPiSL_EEEvT0_iT1_T2_DpNS2_10kernel_argIT3_EE_param_1,
	.param .align 1 .b8 _ZN3cub18CUB_300001_SM_10006detail9transform16transform_kernelINS2_10policy_hubILb0EN4cuda3std3__45tupleIJN6thrust24THRUST_300001_SM_1000_NS6detail15normal_iteratorINSA_10device_ptrIiEEEESF_EEEE10policy1000ElNS7_7modulusIiEESF_JPiSL_EEEvT0_iT1_T2_DpNS2_10kernel_argIT3_EE_param_2[1],
	.param .align 8 .b8 _ZN3cub18CUB_300001_SM_10006detail9transform16transform_kernelINS2_10policy_hubILb0EN4cuda3std3__45tupleIJN6thrust24THRUST_300001_SM_1000_NS6detail15normal_iteratorINSA_10device_ptrIiEEEESF_EEEE10policy1000ElNS7_7modulusIiEESF_JPiSL_EEEvT0_iT1_T2_DpNS2_10kernel_argIT3_EE_param_3[8],
	.param .align 8 .b8 _ZN3cub18CUB_300001_SM_10006detail9transform16transform_kernelINS2_10policy_hubILb0EN4cuda3std3__45tupleIJN6thrust24THRUST_300001_SM_1000_NS6detail15normal_iteratorINSA_10device_ptrIiEEEESF_EEEE10policy1000ElNS7_7modulusIiEESF_JPiSL_EEEvT0_iT1_T2_DpNS2_10kernel_argIT3_EE_param_4[16],
	.param .align 8 .b8 _ZN3cub18CUB_300001_SM_10006detail9transform16transform_kernelINS2_10policy_hubILb0EN4cuda3std3__45tupleIJN6thrust24THRUST_300001_SM_1000_NS6detail15normal_iteratorINSA_10device_ptrIiEEEESF_EEEE10policy1000ElNS7_7modulusIiEESF_JPiSL_EEEvT0_iT1_T2_DpNS2_10kernel_argIT3_EE_param_5[16]
)
.maxntid 128
{
	.reg .pred 	%p<28>;
	.reg .b32 	%r<187>;
	.reg .b64 	%rd<147>;
	// demoted variable
	.shared .align 8 .u64 _ZZN3cub18CUB_300001_SM_10006detail9transform23transform_kernel_ublkcpINS2_19async_copy_policy_tILi128EEElN4cuda3std3__47modulusIiEEN6thrust24THRUST_300001_SM_1000_NS6detail15normal_iteratorINSC_10device_ptrIiEEEEJiiEEEvT0_iT1_T2_DpNS2_16aligned_base_ptrIT3_EEE3bar;
	ld.param.u64 	%rd68, [_ZN3cub18CUB_300001_SM_10006detail9transform16transform_kernelINS2_10policy_hubILb0EN4cuda3std3__45tupleIJN6thrust24THRUST_300001_SM_1000_NS6detail15normal_iteratorINSA_10device_ptrIiEEEESF_EEEE10policy1000ElNS7_7modulusIiEESF_JPiSL_EEEvT0_iT1_T2_DpNS2_10kernel_argIT3_EE_param_5];
	ld.param.u64 	%rd66, [_ZN3cub18CUB_300001_SM_10006detail9transform16transform_kernelINS2_10policy_hubILb0EN4cuda3std3__45tupleIJN6thrust24THRUST_300001_SM_1000_NS6detail15normal_iteratorINSA_10device_ptrIiEEEESF_EEEE10policy1000ElNS7_7modulusIiEESF_JPiSL_EEEvT0_iT1_T2_DpNS2_10kernel_argIT3_EE_param_4];
	ld.param.u64 	%rd70, [_ZN3cub18CUB_300001_SM_10006detail9transform16transform_kernelINS2_10policy_hubILb0EN4cuda3std3__45tupleIJN6thrust24THRUST_300001_SM_1000_NS6detail15normal_iteratorINSA_10device_ptrIiEEEESF_EEEE10policy1000ElNS7_7modulusIiEESF_JPiSL_EEEvT0_iT1_T2_DpNS2_10kernel_argIT3_EE_param_0];
	ld.param.u64 	%rd69, [_ZN3cub18CUB_300001_SM_10006detail9transform16transform_kernelINS2_10policy_hubILb0EN4cuda3std3__45tupleIJN6thrust24THRUST_300001_SM_1000_NS6detail15normal_iteratorINSA_10device_ptrIiEEEESF_EEEE10policy1000ElNS7_7modulusIiEESF_JPiSL_EEEvT0_iT1_T2_DpNS2_10kernel_argIT3_EE_param_5+8];
	ld.param.u64 	%rd67, [_ZN3cub18CUB_300001_SM_10006detail9transform16transform_kernelINS2_10policy_hubILb0EN4cuda3std3__45tupleIJN6thrust24THRUST_300001_SM_1000_NS6detail15normal_iteratorINSA_10device_ptrIiEEEESF_EEEE10policy1000ElNS7_7modulusIiEESF_JPiSL_EEEvT0_iT1_T2_DpNS2_10kernel_argIT3_EE_param_4+8];
	ld.param.u64 	%rd71, [_ZN3cub18CUB_300001_SM_10006detail9transform16transform_kernelINS2_10policy_hubILb0EN4cuda3std3__45tupleIJN6thrust24THRUST_300001_SM_1000_NS6detail15normal_iteratorINSA_10device_ptrIiEEEESF_EEEE10policy1000ElNS7_7modulusIiEESF_JPiSL_EEEvT0_iT1_T2_DpNS2_10kernel_argIT3_EE_param_3];
	ld.param.u32 	%r68, [_ZN3cub18CUB_300001_SM_10006detail9transform16transform_kernelINS2_10policy_hubILb0EN4cuda3std3__45tupleIJN6thrust24THRUST_300001_SM_1000_NS6detail15normal_iteratorINSA_10device_ptrIiEEEESF_EEEE10policy1000ElNS7_7modulusIiEESF_JPiSL_EEEvT0_iT1_T2_DpNS2_10kernel_argIT3_EE_param_1];
	cvta.to.global.u64 	%rd1, %rd71;
	cvt.u32.u64 	%r1, %rd67;
	cvt.u32.u64 	%r2, %rd69;
	shl.b32 	%r3, %r68, 7;
	mov.u32 	%r69, %ctaid.x;
	cvt.u64.u32 	%rd72, %r69;
	cvt.s64.s32 	%rd73, %r3;
	mul.lo.s64 	%rd4, %rd73, %rd72;
	sub.s64 	%rd74, %rd70, %rd4;
	min.s64 	%rd75, %rd74, %rd73;
	cvt.u32.u64 	%r4, %rd75;
	setp.eq.s32 	%p1, %r69, 0;
	add.s32 	%r71, %r69, 2;
	mov.u32 	%r72, %nctaid.x;
	setp.ge.u32 	%p2, %r71, %r72;
	shl.b32 	%r5, %r68, 9;
	or.pred  	%p3, %p1, %p2;
	@%p3 bra 	$L__BB5_5;
	mov.b32 	%r132, -1;
	// begin inline asm
	{
	 .reg .pred P_OUT; 
	elect.sync _|P_OUT, %r132;
	selp.b32 %r131, 1, 0, P_OUT; 
}
	// end inline asm
	mov.u32 	%r133, %tid.x;
	setp.gt.u32 	%p18, %r133, 31;
	setp.eq.s32 	%p19, %r131, 0;
	or.pred  	%p20, %p18, %p19;
	@%p20 bra 	$L__BB5_3;
	mov.u32 	%r134, _ZZN3cub18CUB_300001_SM_10006detail9transform23transform_kernel_ublkcpINS2_19async_copy_policy_tILi128EEElN4cuda3std3__47modulusIiEEN6thrust24THRUST_300001_SM_1000_NS6detail15normal_iteratorINSC_10device_ptrIiEEEEJiiEEEvT0_iT1_T2_DpNS2_16aligned_base_ptrIT3_EEE3bar;
	mov.b32 	%r135, 1;
	// begin inline asm
	mbarrier.init.shared.b64 [%r134], %r135;
	// end inline asm
	// begin inline asm
	fence.proxy.async.shared::cta; // 6.
	// end inline asm
	shl.b64 	%rd124, %rd4, 2;
	add.s32 	%r144, %r5, 15;
	add.s32 	%r145, %r144, %r1;
	and.b32  	%r137, %r145, -16;
	cvta.to.global.u64 	%rd125, %rd66;
	add.s64 	%rd121, %rd125, %rd124;
	mov.u32 	%r136, _ZN3cub18CUB_300001_SM_10006detail9transform4smemE;
	// begin inline asm
	cp.async.bulk.shared::cluster.global.mbarrier::complete_tx::bytes [%r136], [%rd121], %r137, [%r134];
	// end inline asm
	add.s32 	%r146, %r144, %r2;
	and.b32  	%r140, %r146, -16;
	add.s32 	%r147, %r136, %r5;
	add.s32 	%r139, %r147, 128;
	cvta.to.global.u64 	%rd126, %rd68;
	add.s64 	%rd122, %rd126, %rd124;
	// begin inline asm
	cp.async.bulk.shared::cluster.global.mbarrier::complete_tx::bytes [%r139], [%rd122], %r140, [%r134];
	// end inline asm
	add.s32 	%r143, %r140, %r137;
	// begin inline asm
	mbarrier.arrive.expect_tx.release.cta.shared::cta.b64 %rd123, [%r134], %r143; // 8. 
	// end inline asm
$L__BB5_3:
	bar.sync 	0;
	mov.u32 	%r149, _ZZN3cub18CUB_300001_SM_10006detail9transform23transform_kernel_ublkcpINS2_19async_copy_policy_tILi128EEElN4cuda3std3__47modulusIiEEN6thrust24THRUST_300001_SM_1000_NS6detail15normal_iteratorINSC_10device_ptrIiEEEEJiiEEEvT0_iT1_T2_DpNS2_16aligned_base_ptrIT3_EEE3bar;
$L__BB5_4:
	mov.b32 	%r150, 0;
	// begin inline asm
	{
	 .reg .pred P_OUT; 
	mbarrier.try_wait.parity.shared::cta.b64  P_OUT, [%r149], %r150;                                // 7a. 
	selp.b32 %r148, 1, 0, P_OUT; 
}
	// end inline asm
	setp.eq.s32 	%p21, %r148, 0;
	@%p21 bra 	$L__BB5_4;
	bra.uni 	$L__BB5_26;
$L__BB5_5:
	cvt.s64.s32 	%rd5, %r1;
	shl.b32 	%r74, %r4, 2;
	cvt.s64.s32 	%rd76, %r74;
	shr.u64 	%rd6, %rd76, 2;
	mov.u32 	%r6, %ntid.x;
	mov.u32 	%r7, %ntid.y;
	mul.lo.s32 	%r75, %r6, %r7;
	mov.u32 	%r8, %ntid.z;
	mul.lo.s32 	%r9, %r75, %r8;
	mov.u32 	%r76, %tid.x;
	mov.u32 	%r77, %tid.y;
	mov.u32 	%r78, %tid.z;
	mad.lo.s32 	%r79, %r78, %r7, %r77;
	mad.lo.s32 	%r80, %r79, %r6, %r76;
	cvt.u64.u32 	%rd144, %r80;
	setp.le.u64 	%p4, %rd6, %rd144;
	@%p4 bra 	$L__BB5_15;
	cvt.u32.u64 	%r81, %rd144;
	cvt.u64.u32 	%rd8, %r9;
	add.s32 	%r82, %r81, %r9;
	cvt.u64.u32 	%rd77, %r82;
	max.u64 	%rd78, %rd6, %rd77;
	setp.gt.u64 	%p5, %rd6, %rd77;
	selp.u64 	%rd9, 1, 0, %p5;
	add.s64 	%rd79, %rd9, %rd77;
	sub.s64 	%rd10, %rd78, %rd79;
	and.b64  	%rd80, %rd10, -4294967296;
	setp.ne.s64 	%p6, %rd80, 0;
	@%p6 bra 	$L__BB5_8;
	cvt.u32.u64 	%r83, %rd8;
	cvt.u32.u64 	%r84, %rd10;
	div.u32 	%r85, %r84, %r83;
	cvt.u64.u32 	%rd133, %r85;
	bra.uni 	$L__BB5_9;
$L__BB5_8:
	div.u64 	%rd133, %rd10, %rd8;
$L__BB5_9:
	add.s64 	%rd14, %rd133, %rd9;
	and.b64  	%rd81, %rd14, 3;
	setp.eq.s64 	%p7, %rd81, 3;
	mov.u64 	%rd137, %rd144;
	@%p7 bra 	$L__BB5_12;
	shl.b64 	%rd82, %rd4, 2;
	shl.b64 	%rd83, %rd144, 2;
	add.s64 	%rd84, %rd82, %rd83;
	add.s64 	%rd85, %rd84, %rd5;
	add.s64 	%rd135, %rd66, %rd85;
	shl.b64 	%rd16, %rd8, 2;
	mov.u32 	%r87, _ZN3cub18CUB_300001_SM_10006detail9transform4smemE;
	add.s32 	%r88, %r1, %r87;
	shl.b32 	%r89, %r81, 2;
	add.s32 	%r169, %r88, %r89;
	mul.lo.s32 	%r90, %r8, %r7;
	mul.lo.s32 	%r91, %r90, %r6;
	shl.b32 	%r11, %r91, 2;
	add.s64 	%rd86, %rd14, 1;
	and.b64  	%rd87, %rd86, 3;
	neg.s64 	%rd134, %rd87;
	mov.u64 	%rd137, %rd144;
$L__BB5_11:
	.pragma "nounroll";
	// begin inline asm
	cp.async.ca.shared.global [%r169], [%rd135], 4, 4;
	// end inline asm
	add.s64 	%rd137, %rd137, %rd8;
	add.s64 	%rd135, %rd135, %rd16;
	add.s32 	%r169, %r169, %r11;
	add.s64 	%rd134, %rd134, 1;
	setp.ne.s64 	%p8, %rd134, 0;
	@%p8 bra 	$L__BB5_11;
$L__BB5_12:
	setp.lt.u64 	%p9, %rd14, 3;
	@%p9 bra 	$L__BB5_15;
	shl.b64 	%rd25, %rd8, 2;
	shl.b64 	%rd89, %rd4, 2;
	shl.b64 	%rd90, %rd137, 2;
	add.s64 	%rd26, %rd89, %rd90;
	shl.b64 	%rd27, %rd8, 4;
	shl.b64 	%rd91, %rd8, 3;
	add.s64 	%rd28, %rd26, %rd91;
	add.s64 	%rd92, %rd137, %rd4;
	shl.b64 	%rd93, %rd92, 2;
	mad.lo.s64 	%rd29, %rd8, 12, %rd93;
	mov.u32 	%r93, _ZN3cub18CUB_300001_SM_10006detail9transform4smemE;
	add.s32 	%r94, %r1, %r93;
	mul.lo.s32 	%r95, %r8, %r7;
	mul.lo.s32 	%r96, %r95, %r6;
	shl.b32 	%r97, %r96, 2;
	cvt.u32.u64 	%r98, %rd137;
	shl.b32 	%r99, %r98, 2;
	add.s32 	%r170, %r94, %r99;
	add.s32 	%r173, %r170, %r97;
	shl.b32 	%r15, %r96, 4;
	shl.b32 	%r100, %r96, 3;
	add.s32 	%r172, %r170, %r100;
	mad.lo.s32 	%r171, %r96, 12, %r170;
	cvt.s64.s32 	%rd94, %r1;
	add.s64 	%rd138, %rd66, %rd94;
$L__BB5_14:
	add.s64 	%rd95, %rd138, %rd26;
	// begin inline asm
	cp.async.ca.shared.global [%r170], [%rd95], 4, 4;
	// end inline asm
	add.s64 	%rd99, %rd26, %rd25;
	add.s64 	%rd96, %rd138, %rd99;
	// begin inline asm
	cp.async.ca.shared.global [%r173], [%rd96], 4, 4;
	// end inline asm
	add.s64 	%rd97, %rd138, %rd28;
	// begin inline asm
	cp.async.ca.shared.global [%r172], [%rd97], 4, 4;
	// end inline asm
	add.s64 	%rd98, %rd138, %rd29;
	// begin inline asm
	cp.async.ca.shared.global [%r171], [%rd98], 4, 4;
	// end inline asm
	add.s64 	%rd137, %rd137, %rd25;
	add.s64 	%rd138, %rd138, %rd27;
	add.s32 	%r173, %r173, %r15;
	add.s32 	%r172, %r172, %r15;
	add.s32 	%r171, %r171, %r15;
	add.s32 	%r170, %r170, %r15;
	setp.lt.u64 	%p10, %rd137, %rd6;
	@%p10 bra 	$L__BB5_14;
$L__BB5_15:
	setp.le.u64 	%p11, %rd6, %rd144;
	// begin inline asm
	cp.async.commit_group;
	// end inline asm
	cvt.s64.s32 	%rd35, %r2;
	@%p11 bra 	$L__BB5_25;
	cvt.u32.u64 	%r105, %rd144;
	cvt.u64.u32 	%rd36, %r9;
	add.s32 	%r106, %r105, %r9;
	cvt.u64.u32 	%rd100, %r106;
	max.u64 	%rd101, %rd6, %rd100;
	setp.gt.u64 	%p12, %rd6, %rd100;
	selp.u64 	%rd37, 1, 0, %p12;
	add.s64 	%rd102, %rd37, %rd100;
	sub.s64 	%rd38, %rd101, %rd102;
	and.b64  	%rd103, %rd38, -4294967296;
	setp.ne.s64 	%p13, %rd103, 0;
	@%p13 bra 	$L__BB5_18;
	cvt.u32.u64 	%r107, %rd36;
	cvt.u32.u64 	%r108, %rd38;
	div.u32 	%r109, %r108, %r107;
	cvt.u64.u32 	%rd140, %r109;
	bra.uni 	$L__BB5_19;
$L__BB5_18:
	div.u64 	%rd140, %rd38, %rd36;
$L__BB5_19:
	add.s64 	%rd42, %rd140, %rd37;
	and.b64  	%rd104, %rd42, 3;
	setp.eq.s64 	%p14, %rd104, 3;
	@%p14 bra 	$L__BB5_22;
	shl.b64 	%rd105, %rd4, 2;
	shl.b64 	%rd106, %rd144, 2;
	add.s64 	%rd107, %rd105, %rd106;
	add.s64 	%rd108, %rd107, %rd35;
	add.s64 	%rd142, %rd68, %rd108;
	shl.b64 	%rd44, %rd36, 2;
	mov.u32 	%r111, _ZN3cub18CUB_300001_SM_10006detail9transform4smemE;
	add.s32 	%r112, %r2, %r111;
	add.s32 	%r113, %r112, %r5;
	shl.b32 	%r114, %r105, 2;
	add.s32 	%r174, %r113, %r114;
	mul.lo.s32 	%r115, %r8, %r7;
	mul.lo.s32 	%r116, %r115, %r6;
	shl.b32 	%r28, %r116, 2;
	add.s64 	%rd109, %rd42, 1;
	and.b64  	%rd110, %rd109, 3;
	neg.s64 	%rd141, %rd110;
$L__BB5_21:
	.pragma "nounroll";
	add.s32 	%r117, %r174, 128;
	// begin inline asm
	cp.async.ca.shared.global [%r117], [%rd142], 4, 4;
	// end inline asm
	add.s64 	%rd144, %rd144, %rd36;
	add.s64 	%rd142, %rd142, %rd44;
	add.s32 	%r174, %r174, %r28;
	add.s64 	%rd141, %rd141, 1;
	setp.ne.s64 	%p15, %rd141, 0;
	@%p15 bra 	$L__BB5_21;
$L__BB5_22:
	setp.lt.u64 	%p16, %rd42, 3;
	@%p16 bra 	$L__BB5_25;
	shl.b64 	%rd53, %rd36, 2;
	shl.b64 	%rd112, %rd4, 2;
	shl.b64 	%rd113, %rd144, 2;
	add.s64 	%rd54, %rd112, %rd113;
	add.s64 	%rd55, %rd54, %rd53;
	shl.b64 	%rd56, %rd36, 4;
	shl.b64 	%rd114, %rd36, 3;
	add.s64 	%rd57, %rd54, %rd114;
	add.s64 	%rd115, %rd144, %rd4;
	shl.b64 	%rd116, %rd115, 2;
	mad.lo.s64 	%rd58, %rd36, 12, %rd116;
	mov.u32 	%r118, _ZN3cub18CUB_300001_SM_10006detail9transform4smemE;
	add.s32 	%r119, %r2, %r118;
	mul.lo.s32 	%r120, %r8, %r7;
	mul.lo.s32 	%r121, %r120, %r6;
	shl.b32 	%r122, %r121, 2;
	cvt.u32.u64 	%r123, %rd144;
	shl.b32 	%r124, %r123, 2;
	add.s32 	%r125, %r119, %r5;
	add.s32 	%r175, %r125, %r124;
	add.s32 	%r178, %r175, %r122;
	shl.b32 	%r32, %r121, 4;
	shl.b32 	%r126, %r121, 3;
	add.s32 	%r177, %r175, %r126;
	mad.lo.s32 	%r176, %r121, 12, %r175;
	add.s64 	%rd145, %rd68, %rd35;
$L__BB5_24:
	add.s64 	%rd117, %rd145, %rd54;
	add.s32 	%r127, %r175, 128;
	// begin inline asm
	cp.async.ca.shared.global [%r127], [%rd117], 4, 4;
	// end inline asm
	add.s64 	%rd118, %rd145, %rd55;
	add.s32 	%r128, %r178, 128;
	// begin inline asm
	cp.async.ca.shared.global [%r128], [%rd118], 4, 4;
	// end inline asm
	add.s64 	%rd119, %rd145, %rd57;
	add.s32 	%r129, %r177, 128;
	// begin inline asm
	cp.async.ca.shared.global [%r129], [%rd119], 4, 4;
	// end inline asm
	add.s64 	%rd120, %rd145, %rd58;
	add.s32 	%r130, %r176, 128;
	// begin inline asm
	cp.async.ca.shared.global [%r130], [%rd120], 4, 4;
	// end inline asm
	add.s64 	%rd144, %rd144, %rd53;
	add.s64 	%rd145, %rd145, %rd56;
	add.s32 	%r178, %r178, %r32;
	add.s32 	%r177, %r177, %r32;
	add.s32 	%r176, %r176, %r32;
	add.s32 	%r175, %r175, %r32;
	setp.lt.u64 	%p17, %rd144, %rd6;
	@%p17 bra 	$L__BB5_24;
$L__BB5_25:
	// begin inline asm
	cp.async.commit_group;
	// end inline asm
	// begin inline asm
	cp.async.wait_group 0;
	// end inline asm
	barrier.sync 	0;
$L__BB5_26:
	setp.eq.s32 	%p22, %r3, %r4;
	@%p22 bra 	$L__BB5_32;
	setp.lt.s32 	%p23, %r68, 1;
	@%p23 bra 	$L__BB5_35;
	mov.u32 	%r183, %tid.x;
	neg.s32 	%r186, %r68;
	add.s32 	%r151, %r2, %r5;
	shl.b32 	%r152, %r183, 2;
	add.s32 	%r153, %r151, %r152;
	mov.u32 	%r154, _ZN3cub18CUB_300001_SM_10006detail9transform4smemE;
	add.s32 	%r155, %r153, %r154;
	add.s32 	%r185, %r155, 128;
	add.s32 	%r156, %r1, %r152;
	add.s32 	%r184, %r154, %r156;
	shl.b64 	%rd127, %rd4, 2;
	add.s64 	%rd64, %rd1, %rd127;
$L__BB5_29:
	.pragma "nounroll";
	setp.ge.s32 	%p24, %r183, %r4;
	@%p24 bra 	$L__BB5_31;
	ld.shared.u32 	%r157, [%r184];
	ld.shared.u32 	%r158, [%r185];
	rem.s32 	%r159, %r157, %r158;
	mul.wide.s32 	%rd128, %r183, 4;
	add.s64 	%rd129, %rd64, %rd128;
	st.global.u32 	[%rd129], %r159;
$L__BB5_31:
	add.s32 	%r186, %r186, 1;
	setp.ne.s32 	%p25, %r186, 0;
	add.s32 	%r185, %r185, 512;
	add.s32 	%r184, %r184, 512;
	add.s32 	%r183, %r183, 128;
	@%p25 bra 	$L__BB5_29;
	bra.uni 	$L__BB5_35;
$L__BB5_32:
	setp.lt.s32 	%p26, %r68, 1;
	@%p26 bra 	$L__BB5_35;
	mov.u32 	%r179, %tid.x;
	neg.s32 	%r182, %r68;
	add.s32 	%r160, %r2, %r5;
	shl.b32 	%r161, %r179, 2;
	add.s32 	%r162, %r160, %r161;
	mov.u32 	%r163, _ZN3cub18CUB_300001_SM_10006detail9transform4smemE;
	add.s32 	%r164, %r162, %r163;
	add.s32 	%r181, %r164, 128;
	add.s32 	%r165, %r1, %r161;
	add.s32 	%r180, %r163, %r165;
	shl.b64 	%rd130, %rd4, 2;
	add.s64 	%rd65, %rd1, %rd130;
$L__BB5_34:
	.pragma "nounroll";
	mul.wide.s32 	%rd131, %r179, 4;
	add.s64 	%rd132, %rd65, %rd131;
	ld.shared.u32 	%r166, [%r180];
	ld.shared.u32 	%r167, [%r181];
	rem.s32 	%r168, %r166, %r167;
	st.global.u32 	[%rd132], %r168;
	add.s32 	%r182, %r182, 1;
	setp.eq.s32 	%p27, %r182, 0;
	add.s32 	%r181, %r181, 512;
	add.s32 	%r180, %r180, 512;
	add.s32 	%r179, %r179, 128;
	@%p27 bra 	$L__BB5_35;
	bra.uni 	$L__BB5_34;
$L__BB5_35:
	ret;

}
	// .globl	_ZN3cub18CUB_300001_SM_10006detail9transform16transform_kernelINS2_10policy_hubILb0EN4cuda3std3__45tupleIJN6thrust24THRUST_300001_SM_1000_NS6detail15normal_iteratorINSA_10device_ptrIiEEEESF_EEEE10policy1000EiNS7_4plusIiEESF_JPiSL_EEEvT0_iT1_T2_DpNS2_10kernel_argIT3_EE
.visible .entry _ZN3cub18CUB_300001_SM_10006detail9transform16transform_kernelINS2_10policy_hubILb0EN4cuda3std3__45tupleIJN6thrust24THRUST_300001_SM_1000_NS6detail15normal_iteratorINSA_10device_ptrIiEEEESF_EEEE10policy1000EiNS7_4plusIiEESF_JPiSL_EEEvT0_iT1_T2_DpNS2_10kernel_argIT3_EE(
	.param .u32 _ZN3cub18CUB_300001_SM_10006detail9transform16transform_kernelINS2_10policy_hubILb0EN4cuda3std3__45tupleIJN6thrust24THRUST_300001_SM_1000_NS6detail15normal_iteratorINSA_10device_ptrIiEEEESF_EEEE10policy1000EiNS7_4plusIiEESF_JPiSL_EEEvT0_iT1_T2_DpNS2_10kernel_argIT3_EE_param_0,
	.param .u32 _ZN3cub18CUB_300001_SM_10006detail9transform16transform_kernelINS2_10policy_hubILb0EN4cuda3std3__45tupleIJN6thrust24THRUST_300001_SM_1000_NS6detail15normal_iteratorINSA_10device_ptrIiEEEESF_EEEE10policy1000EiNS7_4plusIiEESF_JPiSL_EEEvT0_iT1_T2_DpNS2_10kernel_argIT3_EE_param_1,
	.param .align 1 .b8 _ZN3cub18CUB_300001_SM_10006detail9transform16transform_kernelINS2_10policy_hubILb0EN4cuda3std3__45tupleIJN6thrust24THRUST_300001_SM_1000_NS6detail15normal_iteratorINSA_10device_ptrIiEEEESF_EEEE10policy1000EiNS7_4plusIiEESF_JPiSL_EEEvT0_iT1_T2_DpNS2_10kernel_argIT3_EE_param_2[1],
	.param .align 8 .b8 _ZN3cub18CUB_300001_SM_10006detail9transform16transform_kernelINS2_10policy_hubILb0EN4cuda3std3__45tupleIJN6thrust24THRUST_300001_SM_1000_NS6detail15normal_iteratorINSA_10device_ptrIiEEEESF_EEEE10policy1000EiNS7_4plusIiEESF_JPiSL_EEEvT0_iT1_T2_DpNS2_10kernel_argIT3_EE_param_3[8],
	.param .align 8 .b8 _ZN3cub18CUB_300001_SM_10006detail9transform16transform_kernelINS2_10policy_hubILb0EN4cuda3std3__45tupleIJN6thrust24THRUST_300001_SM_1000_NS6detail15normal_iteratorINSA_10device_ptrIiEEEESF_EEEE10policy1000EiNS7_4plusIiEESF_JPiSL_EEEvT0_iT1_T2_DpNS2_10kernel_argIT3_EE_param_4[16],
	.param .align 8 .b8 _ZN3cub18CUB_300001_SM_10006detail9transform16transform_kernelINS2_10policy_hubILb0EN4cuda3std3__45tupleIJN6thrust24THRUST_300001_SM_1000_NS6detail15normal_iteratorINSA_10device_ptrIiEEEESF_EEEE10policy1000EiNS7_4plusIiEESF_JPiSL_EEEvT0_iT1_T2_DpNS2_10kernel_argIT3_EE_param_5[16]
)
.maxntid 128
{
	.reg .pred 	%p<28>;
	.reg .b32 	%r<194>;
	.reg .b64 	%rd<143>;
	// demoted variable
	.shared .align 8 .u64 _ZZN3cub18CUB_300001_SM_10006detail9transform23transform_kernel_ublkcpINS2_19async_copy_policy_tILi128EEEiN4cuda3std3__44plusIiEEN6thrust24THRUST_300001_SM_1000_NS6detail15normal_iteratorINSC_10device_ptrIiEEEEJiiEEEvT0_iT1_T2_DpNS2_16aligned_base_ptrIT3_EEE3bar;
	ld.param.u64 	%rd66, [_ZN3cub18CUB_300001_SM_10006detail9transform16transform_kernelINS2_10policy_hubILb0EN4cuda3std3__45tupleIJN6thrust24THRUST_300001_SM_1000_NS6detail15normal_iteratorINSA_10device_ptrIiEEEESF_EEEE10policy1000EiNS7_4plusIiEESF_JPiSL_EEEvT0_iT1_T2_DpNS2_10kernel_argIT3_EE_param_5];
	ld.param.u64 	%rd64, [_ZN3cub18CUB_300001_SM_10006detail9transform16transform_kernelINS2_10policy_hubILb0EN4cuda3std3__45tupleIJN6thrust24THRUST_300001_SM_1000_NS6detail15normal_iteratorINSA_10device_ptrIiEEEESF_EEEE10policy1000EiNS7_4plusIiEESF_JPiSL_EEEvT0_iT1_T2_DpNS2_10kernel_argIT3_EE_param_4];
	ld.param.u32 	%r71, [_ZN3cub18CUB_300001_SM_10006detail9transform16transform_kernelINS2_10policy_hubILb0EN4cuda3std3__45tupleIJN6thrust24THRUST_300001_SM_1000_NS6detail15normal_iteratorINSA_10device_ptrIiEEEESF_EEEE10policy1000EiNS7_4plusIiEESF_JPiSL_EEEvT0_iT1_T2_DpNS2_10kernel_argIT3_EE_param_0];
	ld.param.u64 	%rd67, [_ZN3cub18CUB_300001_SM_10006detail9transform16transform_kernelINS2_10policy_hubILb0EN4cuda3std3__45tupleIJN6thrust24THRUST_300001_SM_1000_NS6detail15normal_iteratorINSA_10device_ptrIiEEEESF_EEEE10policy1000EiNS7_4plusIiEESF_JPiSL_EEEvT0_iT1_T2_DpNS2_10kernel_argIT3_EE_param_5+8];
	ld.param.u64 	%rd65, [_ZN3cub18CUB_300001_SM_10006detail9transform16transform_kernelINS2_10policy_hubILb0EN4cuda3std3__45tupleIJN6thrust24THRUST_300001_SM_1000_NS6detail15normal_iteratorINSA_10device_ptrIiEEEESF_EEEE10policy1000EiNS7_4plusIiEESF_JPiSL_EEEvT0_iT1_T2_DpNS2_10kernel_argIT3_EE_param_4+8];
	ld.param.u64 	%rd68, [_ZN3cub18CUB_300001_SM_10006detail9transform16transform_kernelINS2_10policy_hubILb0EN4cuda3std3__45tupleIJN6thrust24THRUST_300001_SM_1000_NS6detail15normal_iteratorINSA_10device_ptrIiEEEESF_EEEE10policy1000EiNS7_4plusIiEESF_JPiSL_EEEvT0_iT1_T2_DpNS2_10kernel_argIT3_EE_param_3];
	ld.param.u32 	%r70, [_ZN3cub18CUB_300001_SM_10006detail9transform16transform_kernelINS2_10policy_hubILb0EN4cuda3std3__45tupleIJN6thrust24THRUST_300001_SM_1000_NS6detail15normal_iteratorINSA_10device_ptrIiEEEESF_EEEE10policy1000EiNS7_4plusIiEESF_JPiSL_EEEvT0_iT1_T2_DpNS2_10kernel_argIT3_EE_param_1];
	cvta.to.global.u64 	%rd1, %rd68;
	cvt.u32.u64 	%r1, %rd65;
	cvt.u32.u64 	%r2, %rd67;
	shl.b32 	%r3, %r70, 7;
	mov.u32 	%r72, %ctaid.x;
	mul.lo.s32 	%r4, %r3, %r72;
	sub.s32 	%r5, %r71, %r4;
	min.s32 	%r6, %r3, %r5;
	setp.eq.s32 	%p1, %r72, 0;
	add.s32 	%r74, %r72, 2;
	mov.u32 	%r75, %nctaid.x;
	setp.ge.u32 	%p2, %r74, %r75;
	shl.b32 	%r7, %r70, 9;
	or.pred  	%p3, %p1, %p2;
	@%p3 bra 	$L__BB6_5;
	mov.b32 	%r139, -1;
	// begin inline asm
	{
	 .reg .pred P_OUT; 
	elect.sync _|P_OUT, %r139;
	selp.b32 %r138, 1, 0, P_OUT; 
}
	// end inline asm
	mov.u32 	%r140, %tid.x;
	setp.gt.u32 	%p18, %r140, 31;
	setp.eq.s32 	%p19, %r138, 0;
	or.pred  	%p20, %p18, %p19;
	@%p20 bra 	$L__BB6_3;
	mov.u32 	%r141, _ZZN3cub18CUB_300001_SM_10006detail9transform23transform_kernel_ublkcpINS2_19async_copy_policy_tILi128EEEiN4cuda3std3__44plusIiEEN6thrust24THRUST_300001_SM_1000_NS6detail15normal_iteratorINSC_10device_ptrIiEEEEJiiEEEvT0_iT1_T2_DpNS2_16aligned_base_ptrIT3_EEE3bar;
	mov.b32 	%r142, 1;
	// begin inline asm
	mbarrier.init.shared.b64 [%r141], %r142;
	// end inline asm
	// begin inline asm
	fence.proxy.async.shared::cta; // 6.
	// end inline asm
	mul.wide.s32 	%rd120, %r4, 4;
	add.s32 	%r151, %r7, 15;
	add.s32 	%r152, %r151, %r1;
	and.b32  	%r144, %r152, -16;
	cvta.to.global.u64 	%rd121, %rd64;
	add.s64 	%rd117, %rd121, %rd120;
	mov.u32 	%r143, _ZN3cub18CUB_300001_SM_10006detail9transform4smemE;
	// begin inline asm
	cp.async.bulk.shared::cluster.global.mbarrier::complete_tx::bytes [%r143], [%rd117], %r144, [%r141];
	// end inline asm
	add.s32 	%r153, %r151, %r2;
	and.b32  	%r147, %r153, -16;
	add.s32 	%r154, %r143, %r7;
	add.s32 	%r146, %r154, 128;
	cvta.to.global.u64 	%rd122, %rd66;
	add.s64 	%rd118, %rd122, %rd120;
	// begin inline asm
	cp.async.bulk.shared::cluster.global.mbarrier::complete_tx::bytes [%r146], [%rd118], %r147, [%r141];
	// end inline asm
	add.s32 	%r150, %r147, %r144;
	// begin inline asm
	mbarrier.arrive.expect_tx.release.cta.shared::cta.b64 %rd119, [%r141], %r150; // 8. 
	// end inline asm
$L__BB6_3:
	bar.sync 	0;
	mov.u32 	%r156, _ZZN3cub18CUB_300001_SM_10006detail9transform23transform_kernel_ublkcpINS2_19async_copy_policy_tILi128EEEiN4cuda3std3__44plusIiEEN6thrust24THRUST_300001_SM_1000_NS6detail15normal_iteratorINSC_10device_ptrIiEEEEJiiEEEvT0_iT1_T2_DpNS2_16aligned_base_ptrIT3_EEE3bar;
$L__BB6_4:
	mov.b32 	%r157, 0;
	// begin inline asm
	{
	 .reg .pred P_OUT; 
	mbarrier.try_wait.parity.shared::cta.b64  P_OUT, [%r156], %r157;                                // 7a. 
	selp.b32 %r155, 1, 0, P_OUT; 
}
	// end inline asm
	setp.eq.s32 	%p21, %r155, 0;
	@%p21 bra 	$L__BB6_4;
	bra.uni 	$L__BB6_26;
$L__BB6_5:
	cvt.s64.s32 	%rd4, %r1;
	cvt.s64.s32 	%rd5, %r4;
	shl.b32 	%r77, %r6, 2;
	cvt.s64.s32 	%rd69, %r77;
	shr.u64 	%rd6, %rd69, 2;
	mov.u32 	%r8, %ntid.x;
	mov.u32 	%r9, %ntid.y;
	mul.lo.s32 	%r78, %r8, %r9;
	mov.u32 	%r10, %ntid.z;
	mul.lo.s32 	%r11, %r78, %r10;
	mov.u32 	%r79, %tid.x;
	mov.u32 	%r80, %tid.y;
	mov.u32 	%r81, %tid.z;
	mad.lo.s32 	%r82, %r81, %r9, %r80;
	mad.lo.s32 	%r83, %r82, %r8, %r79;
	cvt.u64.u32 	%rd140, %r83;
	setp.le.u64 	%p4, %rd6, %rd140;
	@%p4 bra 	$L__BB6_15;
	cvt.u32.u64 	%r84, %rd140;
	cvt.u64.u32 	%rd8, %r11;
	add.s32 	%r85, %r84, %r11;
	cvt.u64.u32 	%rd70, %r85;
	max.u64 	%rd71, %rd6, %rd70;
	setp.gt.u64 	%p5, %rd6, %rd70;
	selp.u64 	%rd9, 1, 0, %p5;
	add.s64 	%rd72, %rd9, %rd70;
	sub.s64 	%rd10, %rd71, %rd72;
	and.b64  	%rd73, %rd10, -4294967296;
	setp.ne.s64 	%p6, %rd73, 0;
	@%p6 bra 	$L__BB6_8;
	cvt.u32.u64 	%r86, %rd8;
	cvt.u32.u64 	%r87, %rd10;
	div.u32 	%r88, %r87, %r86;
	cvt.u64.u32 	%rd129, %r88;
	bra.uni 	$L__BB6_9;
$L__BB6_8:
	div.u64 	%rd129, %rd10, %rd8;
$L__BB6_9:
	add.s64 	%rd14, %rd129, %rd9;
	and.b64  	%rd74, %rd14, 3;
	setp.eq.s64 	%p7, %rd74, 3;
	mov.u64 	%rd133, %rd140;
	@%p7 bra 	$L__BB6_12;
	shl.b64 	%rd75, %rd140, 2;
	shl.b64 	%rd76, %rd5, 2;
	add.s64 	%rd77, %rd75, %rd76;
	add.s64 	%rd78, %rd77, %rd4;
	add.s64 	%rd131, %rd64, %rd78;
	mov.u32 	%r90, _ZN3cub18CUB_300001_SM_10006detail9transform4smemE;
	add.s32 	%r91, %r1, %r90;
	shl.b32 	%r92, %r84, 2;
	add.s32 	%r176, %r91, %r92;
	mul.lo.s32 	%r93, %r10, %r9;
	mul.lo.s32 	%r94, %r93, %r8;
	shl.b32 	%r13, %r94, 2;
	add.s64 	%rd79, %rd14, 1;
	and.b64  	%rd80, %rd79, 3;
	neg.s64 	%rd130, %rd80;
	mov.u64 	%rd133, %rd140;
$L__BB6_11:
	.pragma "nounroll";
	// begin inline asm
	cp.async.ca.shared.global [%r176], [%rd131], 4, 4;
	// end inline asm
	add.s64 	%rd133, %rd133, %rd8;
	shl.b64 	%rd82, %rd8, 2;
	add.s64 	%rd131, %rd131, %rd82;
	add.s32 	%r176, %r176, %r13;
	add.s64 	%rd130, %rd130, 1;
	setp.ne.s64 	%p8, %rd130, 0;
	@%p8 bra 	$L__BB6_11;
$L__BB6_12:
	setp.lt.u64 	%p9, %rd14, 3;
	@%p9 bra 	$L__BB6_15;
	shl.b64 	%rd24, %rd8, 2;
	shl.b64 	%rd83, %rd133, 2;
	shl.b64 	%rd84, %rd5, 2;
	add.s64 	%rd25, %rd83, %rd84;
	shl.b64 	%rd85, %rd8, 3;
	add.s64 	%rd26, %rd25, %rd85;
	add.s64 	%rd86, %rd133, %rd5;
	shl.b64 	%rd87, %rd86, 2;
	mad.lo.s64 	%rd27, %rd8, 12, %rd87;
	cvt.u32.u64 	%r96, %rd65;
	mov.u32 	%r97, _ZN3cub18CUB_300001_SM_10006detail9transform4smemE;
	add.s32 	%r98, %r96, %r97;
	mul.lo.s32 	%r99, %r10, %r9;
	mul.lo.s32 	%r100, %r99, %r8;
	shl.b32 	%r101, %r100, 2;
	cvt.u32.u64 	%r102, %rd133;
	shl.b32 	%r103, %r102, 2;
	add.s32 	%r177, %r98, %r103;
	add.s32 	%r180, %r177, %r101;
	shl.b32 	%r104, %r100, 3;
	add.s32 	%r179, %r177, %r104;
	mad.lo.s32 	%r178, %r100, 12, %r177;
	cvt.s64.s32 	%rd88, %rd65;
	add.s64 	%rd134, %rd64, %rd88;
$L__BB6_14:
	add.s64 	%rd89, %rd134, %rd25;
	// begin inline asm
	cp.async.ca.shared.global [%r177], [%rd89], 4, 4;
	// end inline asm
	add.s64 	%rd93, %rd25, %rd24;
	add.s64 	%rd90, %rd134, %rd93;
	// begin inline asm
	cp.async.ca.shared.global [%r180], [%rd90], 4, 4;
	// end inline asm
	add.s64 	%rd91, %rd134, %rd26;
	// begin inline asm
	cp.async.ca.shared.global [%r179], [%rd91], 4, 4;
	// end inline asm
	add.s64 	%rd92, %rd134, %rd27;
	// begin inline asm
	cp.async.ca.shared.global [%r178], [%rd92], 4, 4;
	// end inline asm
	add.s64 	%rd133, %rd133, %rd24;
	mul.wide.u32 	%rd94, %r11, 16;
	add.s64 	%rd134, %rd134, %rd94;
	mul.lo.s32 	%r109, %r10, %r9;
	mul.lo.s32 	%r110, %r109, %r8;
	shl.b32 	%r111, %r110, 4;
	add.s32 	%r180, %r180, %r111;
	add.s32 	%r179, %r179, %r111;
	add.s32 	%r178, %r178, %r111;
	add.s32 	%r177, %r177, %r111;
	setp.lt.u64 	%p10, %rd133, %rd6;
	@%p10 bra 	$L__BB6_14;
$L__BB6_15:
	setp.le.u64 	%p11, %rd6, %rd140;
	// begin inline asm
	cp.async.commit_group;
	// end inline asm
	cvt.s64.s32 	%rd33, %r2;
	@%p11 bra 	$L__BB6_25;
	cvt.u32.u64 	%r112, %rd140;
	cvt.u64.u32 	%rd34, %r11;
	add.s32 	%r113, %r112, %r11;
	cvt.u64.u32 	%rd95, %r113;
	max.u64 	%rd96, %rd6, %rd95;
	setp.gt.u64 	%p12, %rd6, %rd95;
	selp.u64 	%rd35, 1, 0, %p12;
	add.s64 	%rd97, %rd35, %rd95;
	sub.s64 	%rd36, %rd96, %rd97;
	and.b64  	%rd98, %rd36, -4294967296;
	setp.ne.s64 	%p13, %rd98, 0;
	@%p13 bra 	$L__BB6_18;
	cvt.u32.u64 	%r114, %rd34;
	cvt.u32.u64 	%r115, %rd36;
	div.u32 	%r116, %r115, %r114;
	cvt.u64.u32 	%rd136, %r116;
	bra.uni 	$L__BB6_19;
$L__BB6_18:
	div.u64 	%rd136, %rd36, %rd34;
$L__BB6_19:
	add.s64 	%rd40, %rd136, %rd35;
	and.b64  	%rd99, %rd40, 3;
	setp.eq.s64 	%p14, %rd99, 3;
	@%p14 bra 	$L__BB6_22;
	shl.b64 	%rd100, %rd140, 2;
	shl.b64 	%rd101, %rd5, 2;
	add.s64 	%rd102, %rd100, %rd101;
	add.s64 	%rd103, %rd102, %rd33;
	add.s64 	%rd138, %rd66, %rd103;
	shl.b64 	%rd42, %rd34, 2;
	mov.u32 	%r118, _ZN3cub18CUB_300001_SM_10006detail9transform4smemE;
	add.s32 	%r119, %r2, %r118;
	add.s32 	%r120, %r119, %r7;
	shl.b32 	%r121, %r112, 2;
	add.s32 	%r181, %r120, %r121;
	mul.lo.s32 	%r122, %r10, %r9;
	mul.lo.s32 	%r123, %r122, %r8;
	shl.b32 	%r29, %r123, 2;
	add.s64 	%rd104, %rd40, 1;
	and.b64  	%rd105, %rd104, 3;
	neg.s64 	%rd137, %rd105;
$L__BB6_21:
	.pragma "nounroll";
	add.s32 	%r124, %r181, 128;
	// begin inline asm
	cp.async.ca.shared.global [%r124], [%rd138], 4, 4;
	// end inline asm
	add.s64 	%rd140, %rd140, %rd34;
	add.s64 	%rd138, %rd138, %rd42;
	add.s32 	%r181, %r181, %r29;
	add.s64 	%rd137, %rd137, 1;
	setp.ne.s64 	%p15, %rd137, 0;
	@%p15 bra 	$L__BB6_21;
$L__BB6_22:
	setp.lt.u64 	%p16, %rd40, 3;
	@%p16 bra 	$L__BB6_25;
	shl.b64 	%rd51, %rd34, 2;
	shl.b64 	%rd107, %rd140, 2;
	shl.b64 	%rd108, %rd5, 2;
	add.s64 	%rd52, %rd107, %rd108;
	add.s64 	%rd53, %rd52, %rd51;
	shl.b64 	%rd54, %rd34, 4;
	shl.b64 	%rd109, %rd34, 3;
	add.s64 	%rd55, %rd52, %rd109;
	add.s64 	%rd110, %rd140, %rd5;
	shl.b64 	%rd111, %rd110, 2;
	mad.lo.s64 	%rd56, %rd34, 12, %rd111;
	mov.u32 	%r125, _ZN3cub18CUB_300001_SM_10006detail9transform4smemE;
	add.s32 	%r126, %r2, %r125;
	mul.lo.s32 	%r127, %r10, %r9;
	mul.lo.s32 	%r128, %r127, %r8;
	shl.b32 	%r129, %r128, 2;
	cvt.u32.u64 	%r130, %rd140;
	shl.b32 	%r131, %r130, 2;
	add.s32 	%r132, %r126, %r7;
	add.s32 	%r182, %r132, %r131;
	add.s32 	%r185, %r182, %r129;
	shl.b32 	%r33, %r128, 4;
	shl.b32 	%r133, %r128, 3;
	add.s32 	%r184, %r182, %r133;
	mad.lo.s32 	%r183, %r128, 12, %r182;
	add.s64 	%rd141, %rd66, %rd33;
$L__BB6_24:
	add.s64 	%rd113, %rd141, %rd52;
	add.s32 	%r134, %r182, 128;
	// begin inline asm
	cp.async.ca.shared.global [%r134], [%rd113], 4, 4;
	// end inline asm
	add.s64 	%rd114, %rd141, %rd53;
	add.s32 	%r135, %r185, 128;
	// begin inline asm
	cp.async.ca.shared.global [%r135], [%rd114], 4, 4;
	// end inline asm
	add.s64 	%rd115, %rd141, %rd55;
	add.s32 	%r136, %r184, 128;
	// begin inline asm
	cp.async.ca.shared.global [%r136], [%rd115], 4, 4;
	// end inline asm
	add.s64 	%rd116, %rd141, %rd56;
	add.s32 	%r137, %r183, 128;
	// begin inline asm
	cp.async.ca.shared.global [%r137], [%rd116], 4, 4;
	// end inline asm
	add.s64 	%rd140, %rd140, %rd51;
	add.s64 	%rd141, %rd141, %rd54;
	add.s32 	%r185, %r185, %r33;
	add.s32 	%r184, %r184, %r33;
	add.s32 	%r183, %r183, %r33;
	add.s32 	%r182, %r182, %r33;
	setp.lt.u64 	%p17, %rd140, %rd6;
	@%p17 bra 	$L__BB6_24;
$L__BB6_25:
	// begin inline asm
	cp.async.commit_group;
	// end inline asm
	// begin inline asm
	cp.async.wait_group 0;
	// end inline asm
	barrier.sync 	0;
$L__BB6_26:
	cvt.u32.u64 	%r45, %rd65;
	setp.gt.s32 	%p22, %r3, %r5;
	@%p22 bra 	$L__BB6_30;
	setp.lt.s32 	%p23, %r70, 1;
	@%p23 bra 	$L__BB6_35;
	mov.u32 	%r186, %tid.x;
	neg.s32 	%r189, %r70;
	add.s32 	%r158, %r2, %r7;
	shl.b32 	%r159, %r186, 2;
	add.s32 	%r160, %r158, %r159;
	mov.u32 	%r161, _ZN3cub18CUB_300001_SM_10006detail9transform4smemE;
	add.s32 	%r162, %r160, %r161;
	add.s32 	%r188, %r162, 128;
	add.s32 	%r163, %r45, %r159;
	add.s32 	%r187, %r161, %r163;
	mul.wide.s32 	%rd123, %r4, 4;
	add.s64 	%rd62, %rd1, %rd123;
$L__BB6_29:
	.pragma "nounroll";
	mul.wide.s32 	%rd124, %r186, 4;
	add.s64 	%rd125, %rd62, %rd124;
	ld.shared.u32 	%r164, [%r187];
	ld.shared.u32 	%r165, [%r188];
	add.s32 	%r166, %r165, %r164;
	st.global.u32 	[%rd125], %r166;
	add.s32 	%r189, %r189, 1;
	setp.eq.s32 	%p24, %r189, 0;
	add.s32 	%r188, %r188, 512;
	add.s32 	%r187, %r187, 512;
	add.s32 	%r186, %r186, 128;
	@%p24 bra 	$L__BB6_35;
	bra.uni 	$L__BB6_29;
$L__BB6_30:
	setp.lt.s32 	%p25, %r70, 1;
	@%p25 bra 	$L__BB6_35;
	mov.u32 	%r190, %tid.x;
	neg.s32 	%r193, %r70;
	add.s32 	%r167, %r2, %r7;
	shl.b32 	%r168, %r190, 2;
	add.s32 	%r169, %r167, %r168;
	mov.u32 	%r170, _ZN3cub18CUB_300001_SM_10006detail9transform4smemE;
	add.s32 	%r171, %r169, %r170;
	add.s32 	%r192, %r171, 128;
	add.s32 	%r172, %r45, %r168;
	add.s32 	%r191, %r170, %r172;
	mul.wide.s32 	%rd126, %r4, 4;
	add.s64 	%rd63, %rd1, %rd126;
$L__BB6_32:
	.pragma "nounroll";
	setp.ge.s32 	%p26, %r190, %r6;
	@%p26 bra 	$L__BB6_34;
	ld.shared.u32 	%r173, [%r191];
	ld.shared.u32 	%r174, [%r192];
	add.s32 	%r175, %r174, %r173;
	mul.wide.s32 	%rd127, %r190, 4;
	add.s64 	%rd128, %rd63, %rd127;
	st.global.u32 	[%rd128], %r175;
$L__BB6_34:
	add.s32 	%r193, %r193, 1;
	setp.ne.s32 	%p27, %r193, 0;
	add.s32 	%r192, %r192, 512;
	add.s32 	%r191, %r191, 512;
	add.s32 	%r190, %r190, 128;
	@%p27 bra 	$L__BB6_32;
$L__BB6_35:
	ret;

}
	// .globl	_ZN3cub18CUB_300001_SM_10006detail9transform16transform_kernelINS2_10policy_hubILb0EN4cuda3std3__45tupleIJN6thrust24THRUST_300001_SM_1000_NS6detail15normal_iteratorINSA_10device_ptrIiEEEESF_EEEE10policy1000ElNS7_4plusIiEESF_JPiSL_EEEvT0_iT1_T2_DpNS2_10kernel_argIT3_EE
.visible .entry _ZN3cub18CUB_300001_SM_10006detail9transform16transform_kernelINS2_10policy_hubILb0EN4cuda3std3__45tupleIJN6thrust24THRUST_300001_SM_1000_NS6detail15normal_iteratorINSA_10device_ptrIiEEEESF_EEEE10policy1000ElNS7_4plusIiEESF_JPiSL_EEEvT0_iT1_T2_DpNS2_10kernel_argIT3_EE(
	.param .u64 _ZN3cub18CUB_300001_SM_10006detail9transform16transform_kernelINS2_10policy_hubILb0EN4cuda3std3__45tupleIJN6thrust24THRUST_300001_SM_1000_NS6detail15normal_iteratorINSA_10device_ptrIiEEEESF_EEEE10policy1000ElNS7_4plusIiEESF_JPiSL_EEEvT0_iT1_T2_DpNS2_10kernel_argIT3_EE_param_0,
	.param .u32 _ZN3cub18CUB_300001_SM_10006detail9transform16transform_kernelINS2_10policy_hubILb0EN4cuda3std3__45tupleIJN6thrust24THRUST_300001_SM_1000_NS6detail15normal_iteratorINSA_10device_ptrIiEEEESF_EEEE10policy1000ElNS7_4plusIiEESF_JPiSL_EEEvT0_iT1_T2_DpNS2_10kernel_argIT3_EE_param_1,
	.param .align 1 .b8 _ZN3cub18CUB_300001_SM_10006detail9transform16transform_kernelINS2_10policy_hubILb0EN4cuda3std3__45tupleIJN6thrust24THRUST_300001_SM_1000_NS6detail15normal_iteratorINSA_10device_ptrIiEEEESF_EEEE10policy1000ElNS7_4plusIiEESF_JPiSL_EEEvT0_iT1_T2_DpNS2_10kernel_argIT3_EE_param_2[1],
	.param .align 8 .b8 _ZN3cub18CUB_300001_SM_10006detail9transform16transform_kernelINS2_10policy_hubILb0EN4cuda3std3__45tupleIJN6thrust24THRUST_300001_SM_1000_NS6detail15normal_iteratorINSA_10device_ptrIiEEEESF_EEEE10policy1000ElNS7_4plusIiEESF_JPiSL_EEEvT0_iT1_T2_DpNS2_10kernel_argIT3_EE_param_3[8],
	.param .align 8 .b8 _ZN3cub18CUB_300001_SM_10006detail9transform16transform_kernelINS2_10policy_hubILb0EN4cuda3std3__45tupleIJN6thrust24THRUST_300001_SM_1000_NS6detail15normal_iteratorINSA_10device_ptrIiEEEESF_EEEE10policy1000ElNS7_4plusIiEESF_JPiSL_EEEvT0_iT1_T2_DpNS2_10kernel_argIT3_EE_param_4[16],
	.param .align 8 .b8 _ZN3cub18CUB_300001_SM_10006detail9transform16transform_kernelINS2_10policy_hubILb0EN4cuda3std3__45tupleIJN6thrust24THRUST_300001_SM_1000_NS6detail15normal_iteratorINSA_10device_ptrIiEEEESF_EEEE10policy1000ElNS7_4plusIiEESF_JPiSL_EEEvT0_iT1_T2_DpNS2_10kernel_argIT3_EE_param_5[16]
)
.maxntid 128
{
	.reg .pred 	%p<28>;
	.reg .b32 	%r<187>;
	.reg .b64 	%rd<147>;
	// demoted variable
	.shared .align 8 .u64 _ZZN3cub18CUB_300001_SM_10006detail9transform23transform_kernel_ublkcpINS2_19async_copy_policy_tILi128EEElN4cuda3std3__44plusIiEEN6thrust24THRUST_300001_SM_1000_NS6detail15normal_iteratorINSC_10device_ptrIiEEEEJiiEEEvT0_iT1_T2_DpNS2_16aligned_base_ptrIT3_EEE3bar;
	ld.param.u64 	%rd68, [_ZN3cub18CUB_300001_SM_10006detail9transform16transform_kernelINS2_10policy_hubILb0EN4cuda3std3__45tupleIJN6thrust24THRUST_300001_SM_1000_NS6detail15normal_iteratorINSA_10device_ptrIiEEEESF_EEEE10policy1000ElNS7_4plusIiEESF_JPiSL_EEEvT0_iT1_T2_DpNS2_10kernel_argIT3_EE_param_5];
	ld.param.u64 	%rd66, [_ZN3cub18CUB_300001_SM_10006detail9transform16transform_kernelINS2_10policy_hubILb0EN4cuda3std3__45tupleIJN6thrust24THRUST_300001_SM_1000_NS6detail15normal_iteratorINSA_10device_ptrIiEEEESF_EEEE10policy1000ElNS7_4plusIiEESF_JPiSL_EEEvT0_iT1_T2_DpNS2_10kernel_argIT3_EE_param_4];
	ld.param.u64 	%rd70, [_ZN3cub18CUB_300001_SM_10006detail9transform16transform_kernelINS2_10policy_hubILb0EN4cuda3std3__45tupleIJN6thrust24THRUST_300001_SM_1000_NS6detail15normal_iteratorINSA_10device_ptrIiEEEESF_EEEE10policy1000ElNS7_4plusIiEESF_JPiSL_EEEvT0_iT1_T2_DpNS2_10kernel_argIT3_EE_param_0];
	ld.param.u64 	%rd69, [_ZN3cub18CUB_300001_SM_10006detail9transform16transform_kernelINS2_10policy_hubILb0EN4cuda3std3__45tupleIJN6thrust24THRUST_300001_SM_1000_NS6detail15normal_iteratorINSA_10device_ptrIiEEEESF_EEEE10policy1000ElNS7_4plusIiEESF_JPiSL_EEEvT0_iT1_T2_DpNS2_10kernel_argIT3_EE_param_5+8];
	ld.param.u64 	%rd67, [_ZN3cub18CUB_300001_SM_10006detail9transform16transform_kernelINS2_10policy_hubILb0EN4cuda3std3__45tupleIJN6thrust24THRUST_300001_SM_1000_NS6detail15normal_iteratorINSA_10device_ptrIiEEEESF_EEEE10policy1000ElNS7_4plusIiEESF_JPiSL_EEEvT0_iT1_T2_DpNS2_10kernel_argIT3_EE_param_4+8];
	ld.param.u64 	%rd71, [_ZN3cub18CUB_300001_SM_10006detail9transform16transform_kernelINS2_10policy_hubILb0EN4cuda3std3__45tupleIJN6thrust24THRUST_300001_SM_1000_NS6detail15normal_iteratorINSA_10device_ptrIiEEEESF_EEEE10policy1000ElNS7_4plusIiEESF_JPiSL_EEEvT0_iT1_T2_DpNS2_10kernel_argIT3_EE_param_3];
	ld.param.u32 	%r68, [_ZN3cub18CUB_300001_SM_10006detail9transform16transform_kernelINS2_10policy_hubILb0EN4cuda3std3__45tupleIJN6thrust24THRUST_300001_SM_1000_NS6detail15normal_iteratorINSA_10device_ptrIiEEEESF_EEEE10policy1000ElNS7_4plusIiEESF_JPiSL_EEEvT0_iT1_T2_DpNS2_10kernel_argIT3_EE_param_1];
	cvta.to.global.u64 	%rd1, %rd71;
	cvt.u32.u64 	%r1, %rd67;
	cvt.u32.u64 	%r2, %rd69;
	shl.b32 	%r3, %r68, 7;
	mov.u32 	%r69, %ctaid.x;
	cvt.u64.u32 	%rd72, %r69;
	cvt.s64.s32 	%rd73, %r3;
	mul.lo.s64 	%rd4, %rd73, %rd72;
	sub.s64 	%rd74, %rd70, %rd4;
	min.s64 	%rd75, %rd74, %rd73;
	cvt.u32.u64 	%r4, %rd75;
	setp.eq.s32 	%p1, %r69, 0;
	add.s32 	%r71, %r69, 2;
	mov.u32 	%r72, %nctaid.x;
	setp.ge.u32 	%p2, %r71, %r72;
	shl.b32 	%r5, %r68, 9;
	or.pred  	%p3, %p1, %p2;
	@%p3 bra 	$L__BB7_5;
	mov.b32 	%r132, -1;
	// begin inline asm
	{
	 .reg .pred P_OUT; 
	elect.sync _|P_OUT, %r132;
	selp.b32 %r131, 1, 0, P_OUT; 
}
	// end inline asm
	mov.u32 	%r133, %tid.x;
	setp.gt.u32 	%p18, %r133, 31;
	setp.eq.s32 	%p19, %r131, 0;
	or.pred  	%p20, %p18, %p19;
	@%p20 bra 	$L__BB7_3;
	mov.u32 	%r134, _ZZN3cub18CUB_300001_SM_10006detail9transform23transform_kernel_ublkcpINS2_19async_copy_policy_tILi128EEElN4cuda3std3__44plusIiEEN6thrust24THRUST_300001_SM_1000_NS6detail15normal_iteratorINSC_10device_ptrIiEEEEJiiEEEvT0_iT1_T2_DpNS2_16aligned_base_ptrIT3_EEE3bar;
	mov.b32 	%r135, 1;
	// begin inline asm
	mbarrier.init.shared.b64 [%r134], %r135;
	// end inline asm
	// begin inline asm
	fence.proxy.async.shared::cta; // 6.
	// end inline asm
	shl.b64 	%rd124, %rd4, 2;
	add.s32 	%r144, %r5, 15;
	add.s32 	%r145, %r144, %r1;
	and.b32  	%r137, %r145, -16;
	cvta.to.global.u64 	%rd125, %rd66;
	add.s64 	%rd121, %rd125, %rd124;
	mov.u32 	%r136, _ZN3cub18CUB_300001_SM_10006detail9transform4smemE;
	// begin inline asm
	cp.async.bulk.shared::cluster.global.mbarrier::complete_tx::bytes [%r136], [%rd121], %r137, [%r134];
	// end inline asm
	add.s32 	%r146, %r144, %r2;
	and.b32  	%r140, %r146, -16;
	add.s32 	%r147, %r136, %r5;
	add.s32 	%r139, %r147, 128;
	cvta.to.global.u64 	%rd126, %rd68;
	add.s64 	%rd122, %rd126, %rd124;
	// begin inline asm
	cp.async.bulk.shared::cluster.global.mbarrier::complete_tx::bytes [%r139], [%rd122], %r140, [%r134];
	// end inline asm
	add.s32 	%r143, %r140, %r137;
	// begin inline asm
	mbarrier.arrive.expect_tx.release.cta.shared::cta.b64 %rd123, [%r134], %r143; // 8. 
	// end inline asm
$L__BB7_3:
	bar.sync 	0;
	mov.u32 	%r149, _ZZN3cub18CUB_300001_SM_10006detail9transform23transform_kernel_ublkcpINS2_19async_copy_policy_tILi128EEElN4cuda3std3__44plusIiEEN6thrust24THRUST_300001_SM_1000_NS6detail15normal_iteratorINSC_10device_ptrIiEEEEJiiEEEvT0_iT1_T2_DpNS2_16aligned_base_ptrIT3_EEE3bar;
$L__BB7_4:
	mov.b32 	%r150, 0;
	// begin inline asm
	{
	 .reg .pred P_OUT; 
	mbarrier.try_wait.parity.shared::cta.b64  P_OUT, [%r149], %r150;                                // 7a. 
	selp.b32 %r148, 1, 0, P_OUT; 
}
	// end inline asm
	setp.eq.s32 	%p21, %r148, 0;
	@%p21 bra 	$L__BB7_4;
	bra.uni 	$L__BB7_26;
$L__BB7_5:
	cvt.s64.s32 	%rd5, %r1;
	shl.b32 	%r74, %r4, 2;
	cvt.s64.s32 	%rd76, %r74;
	shr.u64 	%rd6, %rd76, 2;
	mov.u32 	%r6, %ntid.x;
	mov.u32 	%r7, %ntid.y;
	mul.lo.s32 	%r75, %r6, %r7;
	mov.u32 	%r8, %ntid.z;
	mul.lo.s32 	%r9, %r75, %r8;
	mov.u32 	%r76, %tid.x;
	mov.u32 	%r77, %tid.y;
	mov.u32 	%r78, %tid.z;
	mad.lo.s32 	%r79, %r78, %r7, %r77;
	mad.lo.s32 	%r80, %r79, %r6, %r76;
	cvt.u64.u32 	%rd144, %r80;
	setp.le.u64 	%p4, %rd6, %rd144;
	@%p4 bra 	$L__BB7_15;
	cvt.u32.u64 	%r81, %rd144;
	cvt.u64.u32 	%rd8, %r9;
	add.s32 	%r82, %r81, %r9;
	cvt.u64.u32 	%rd77, %r82;
	max.u64 	%rd78, %rd6, %rd77;
	setp.gt.u64 	%p5, %rd6, %rd77;
	selp.u64 	%rd9, 1, 0, %p5;
	add.s64 	%rd79, %rd9, %rd77;
	sub.s64 	%rd10, %rd78, %rd79;
	and.b64  	%rd80, %rd10, -4294967296;
	setp.ne.s64 	%p6, %rd80, 0;
	@%p6 bra 	$L__BB7_8;
	cvt.u32.u64 	%r83, %rd8;
	cvt.u32.u64 	%r84, %rd10;
	div.u32 	%r85, %r84, %r83;
	cvt.u64.u32 	%rd133, %r85;
	bra.uni 	$L__BB7_9;
$L__BB7_8:
	div.u64 	%rd133, %rd10, %rd8;
$L__BB7_9:
	add.s64 	%rd14, %rd133, %rd9;
	and.b64  	%rd81, %rd14, 3;
	setp.eq.s64 	%p7, %rd81, 3;
	mov.u64 	%rd137, %rd144;
	@%p7 bra 	$L__BB7_12;
	shl.b64 	%rd82, %rd4, 2;
	shl.b64 	%rd83, %rd144, 2;
	add.s64 	%rd84, %rd82, %rd83;
	add.s64 	%rd85, %rd84, %rd5;
	add.s64 	%rd135, %rd66, %rd85;
	shl.b64 	%rd16, %rd8, 2;
	mov.u32 	%r87, _ZN3cub18CUB_300001_SM_10006detail9transform4smemE;
	add.s32 	%r88, %r1, %r87;
	shl.b32 	%r89, %r81, 2;
	add.s32 	%r169, %r88, %r89;
	mul.lo.s32 	%r90, %r8, %r7;
	mul.lo.s32 	%r91, %r90, %r6;
	shl.b32 	%r11, %r91, 2;
	add.s64 	%rd86, %rd14, 1;
	and.b64  	%rd87, %rd86, 3;
	neg.s64 	%rd134, %rd87;
	mov.u64 	%rd137, %rd144;
$L__BB7_11:
	.pragma "nounroll";
	// begin inline asm
	cp.async.ca.shared.global [%r169], [%rd135], 4, 4;
	// end inline asm
	add.s64 	%rd137, %rd137, %rd8;
	add.s64 	%rd135, %rd135, %rd16;
	add.s32 	%r169, %r169, %r11;
	add.s64 	%rd134, %rd134, 1;
	setp.ne.s64 	%p8, %rd134, 0;
	@%p8 bra 	$L__BB7_11;
$L__BB7_12:
	setp.lt.u64 	%p9, %rd14, 3;
	@%p9 bra 	$L__BB7_15;
	shl.b64 	%rd25, %rd8, 2;
	shl.b64 	%rd89, %rd4, 2;
	shl.b64 	%rd90, %rd137, 2;
	add.s64 	%rd26, %rd89, %rd90;
	shl.b64 	%rd27, %rd8, 4;
	shl.b64 	%rd91, %rd8, 3;
	add.s64 	%rd28, %rd26, %rd91;
	add.s64 	%rd92, %rd137, %rd4;
	shl.b64 	%rd93, %rd92, 2;
	mad.lo.s64 	%rd29, %rd8, 12, %rd93;
	mov.u32 	%r93, _ZN3cub18CUB_300001_SM_10006detail9transform4smemE;
	add.s32 	%r94, %r1, %r93;
	mul.lo.s32 	%r95, %r8, %r7;
	mul.lo.s32 	%r96, %r95, %r6;
	shl.b32 	%r97, %r96, 2;
	cvt.u32.u64 	%r98, %rd137;
	shl.b32 	%r99, %r98, 2;
	add.s32 	%r170, %r94, %r99;
	add.s32 	%r173, %r170, %r97;
	shl.b32 	%r15, %r96, 4;
	shl.b32 	%r100, %r96, 3;
	add.s32 	%r172, %r170, %r100;
	mad.lo.s32 	%r171, %r96, 12, %r170;
	cvt.s64.s32 	%rd94, %r1;
	add.s64 	%rd138, %rd66, %rd94;
$L__BB7_14:
	add.s64 	%rd95, %rd138, %rd26;
	// begin inline asm
	cp.async.ca.shared.global [%r170], [%rd95], 4, 4;
	// end inline asm
	add.s64 	%rd99, %rd26, %rd25;
	add.s64 	%rd96, %rd138, %rd99;
	// begin inline asm
	cp.async.ca.shared.global [%r173], [%rd96], 4, 4;
	// end inline asm
	add.s64 	%rd97, %rd138, %rd28;
	// begin inline asm
	cp.async.ca.shared.global [%r172], [%rd97], 4, 4;
	// end inline asm
	add.s64 	%rd98, %rd138, %rd29;
	// begin inline asm
	cp.async.ca.shared.global [%r171], [%rd98], 4, 4;
	// end inline asm
	add.s64 	%rd137, %rd137, %rd25;
	add.s64 	%rd138, %rd138, %rd27;
	add.s32 	%r173, %r173, %r15;
	add.s32 	%r172, %r172, %r15;
	add.s32 	%r171, %r171, %r15;
	add.s32 	%r170, %r170, %r15;
	setp.lt.u64 	%p10, %rd137, %rd6;
	@%p10 bra 	$L__BB7_14;
$L__BB7_15:
	setp.le.u64 	%p11, %rd6, %rd144;
	// begin inline asm
	cp.async.commit_group;
	// end inline asm
	cvt.s64.s32 	%rd35, %r2;
	@%p11 bra 	$L__BB7_25;
	cvt.u32.u64 	%r105, %rd144;
	cvt.u64.u32 	%rd36, %r9;
	add.s32 	%r106, %r105, %r9;
	cvt.u64.u32 	%rd100, %r106;
	max.u64 	%rd101, %rd6, %rd100;
	setp.gt.u64 	%p12, %rd6, %rd100;
	selp.u64 	%rd37, 1, 0, %p12;
	add.s64 	%rd102, %rd37, %rd100;
	sub.s64 	%rd38, %rd101, %rd102;
	and.b64  	%rd103, %rd38, -4294967296;
	setp.ne.s64 	%p13, %rd103, 0;
	@%p13 bra 	$L__BB7_18;
	cvt.u32.u64 	%r107, %rd36;
	cvt.u32.u64 	%r108, %rd38;
	div.u32 	%r109, %r108, %r107;
	cvt.u64.u32 	%rd140, %r109;
	bra.uni 	$L__BB7_19;
$L__BB7_18:
	div.u64 	%rd140, %rd38, %rd36;
$L__BB7_19:
	add.s64 	%rd42, %rd140, %rd37;
	and.b64  	%rd104, %rd42, 3;
	setp.eq.s64 	%p14, %rd104, 3;
	@%p14 bra 	$L__BB7_22;
	shl.b64 	%rd105, %rd4, 2;
	shl.b64 	%rd106, %rd144, 2;
	add.s64 	%rd107, %rd105, %rd106;
	add.s64 	%rd108, %rd107, %rd35;
	add.s64 	%rd142, %rd68, %rd108;
	shl.b64 	%rd44, %rd36, 2;
	mov.u32 	%r111, _ZN3cub18CUB_300001_SM_10006detail9transform4smemE;
	add.s32 	%r112, %r2, %r111;
	add.s32 	%r113, %r112, %r5;
	shl.b32 	%r114, %r105, 2;
	add.s32 	%r174, %r113, %r114;
	mul.lo.s32 	%r115, %r8, %r7;
	mul.lo.s32 	%r116, %r115, %r6;
	shl.b32 	%r28, %r116, 2;
	add.s64 	%rd109, %rd42, 1;
	and.b64  	%rd110, %rd109, 3;
	neg.s64 	%rd141, %rd110;
$L__BB7_21:
	.pragma "nounroll";
	add.s32 	%r117, %r174, 128;
	// begin inline asm
	cp.async.ca.shared.global [%r117], [%rd142], 4, 4;
	// end inline asm
	add.s64 	%rd144, %rd144, %rd36;
	add.s64 	%rd142, %rd142, %rd44;
	add.s32 	%r174, %r174, %r28;
	add.s64 	%rd141, %rd141, 1;
	setp.ne.s64 	%p15, %rd141, 0;
	@%p15 bra 	$L__BB7_21;
$L__BB7_22:
	setp.lt.u64 	%p16, %rd42, 3;
	@%p16 bra 	$L__BB7_25;
	shl.b64 	%rd53, %rd36, 2;
	shl.b64 	%rd112, %rd4, 2;
	shl.b64 	%rd113, %rd144, 2;
	add.s64 	%rd54, %rd112, %rd113;
	add.s64 	%rd55, %rd54, %rd53;
	shl.b64 	%rd56, %rd36, 4;
	shl.b64 	%rd114, %rd36, 3;
	add.s64 	%rd57, %rd54, %rd114;
	add.s64 	%rd115, %rd144, %rd4;
	shl.b64 	%rd116, %rd115, 2;
	mad.lo.s64 	%rd58, %rd36, 12, %rd116;
	mov.u32 	%r118, _ZN3cub18CUB_300001_SM_10006detail9transform4smemE;
	add.s32 	%r119, %r2, %r118;
	mul.lo.s32 	%r120, %r8, %r7;
	mul.lo.s32 	%r121, %r120, %r6;
	shl.b32 	%r122, %r121, 2;
	cvt.u32.u64 	%r123, %rd144;
	shl.b32 	%r124, %r123, 2;
	add.s32 	%r125, %r119, %r5;
	add.s32 	%r175, %r125, %r124;
	add.s32 	%r178, %r175, %r122;
	shl.b32 	%r32, %r121, 4;
	shl.b32 	%r126, %r121, 3;
	add.s32 	%r177, %r175, %r126;
	mad.lo.s32 	%r176, %r121, 12, %r175;
	add.s64 	%rd145, %rd68, %rd35;
$L__BB7_24:
	add.s64 	%rd117, %rd145, %rd54;
	add.s32 	%r127, %r175, 128;
	// begin inline asm
	cp.async.ca.shared.global [%r127], [%rd117], 4, 4;
	// end inline asm
	add.s64 	%rd118, %rd145, %rd55;
	add.s32 	%r128, %r178, 128;
	// begin inline asm
	cp.async.ca.shared.global [%r128], [%rd118], 4, 4;
	// end inline asm
	add.s64 	%rd119, %rd145, %rd57;
	add.s32 	%r129, %r177, 128;
	// begin inline asm
	cp.async.ca.shared.global [%r129], [%rd119], 4, 4;
	// end inline asm
	add.s64 	%rd120, %rd145, %rd58;
	add.s32 	%r130, %r176, 128;
	// begin inline asm
	cp.async.ca.shared.global [%r130], [%rd120], 4, 4;
	// end inline asm
	add.s64 	%rd144, %rd144, %rd53;
	add.s64 	%rd145, %rd145, %rd56;
	add.s32 	%r178, %r178, %r32;
	add.s32 	%r177, %r177, %r32;
	add.s32 	%r176, %r176, %r32;
	add.s32 	%r175, %r175, %r32;
	setp.lt.u64 	%p17, %rd144, %rd6;
	@%p17 bra 	$L__BB7_24;
$L__BB7_25:
	// begin inline asm
	cp.async.commit_group;
	// end inline asm
	// begin inline asm
	cp.async.wait_group 0;
	// end inline asm
	barrier.sync 	0;
$L__BB7_26:
	setp.eq.s32 	%p22, %r3, %r4;
	@%p22 bra 	$L__BB7_32;
	setp.lt.s32 	%p23, %r68, 1;
	@%p23 bra 	$L__BB7_35;
	mov.u32 	%r183, %tid.x;
	neg.s32 	%r186, %r68;
	add.s32 	%r151, %r2, %r5;
	shl.b32 	%r152, %r183, 2;
	add.s32 	%r153, %r151, %r152;
	mov.u32 	%r154, _ZN3cub18CUB_300001_SM_10006detail9transform4smemE;
	add.s32 	%r155, %r153, %r154;
	add.s32 	%r185, %r155, 128;
	add.s32 	%r156, %r1, %r152;
	add.s32 	%r184, %r154, %r156;
	shl.b64 	%rd127, %rd4, 2;
	add.s64 	%rd64, %rd1, %rd127;
$L__BB7_29:
	.pragma "nounroll";
	setp.ge.s32 	%p24, %r183, %r4;
	@%p24 bra 	$L__BB7_31;
	ld.shared.u32 	%r157, [%r184];
	ld.shared.u32 	%r158, [%r185];
	add.s32 	%r159, %r158, %r157;
	mul.wide.s32 	%rd128, %r183, 4;
	add.s64 	%rd129, %rd64, %rd128;
	st.global.u32 	[%rd129], %r159;
$L__BB7_31:
	add.s32 	%r186, %r186, 1;
	setp.ne.s32 	%p25, %r186, 0;
	add.s32 	%r185, %r185, 512;
	add.s32 	%r184, %r184, 512;
	add.s32 	%r183, %r183, 128;
	@%p25 bra 	$L__BB7_29;
	bra.uni 	$L__BB7_35;
$L__BB7_32:
	setp.lt.s32 	%p26, %r68, 1;
	@%p26 bra 	$L__BB7_35;
	mov.u32 	%r179, %tid.x;
	neg.s32 	%r182, %r68;
	add.s32 	%r160, %r2, %r5;
	shl.b32 	%r161, %r179, 2;
	add.s32 	%r162, %r160, %r161;
	mov.u32 	%r163, _ZN3cub18CUB_300001_SM_10006detail9transform4smemE;
	add.s32 	%r164, %r162, %r163;
	add.s32 	%r181, %r164, 128;
	add.s32 	%r165, %r1, %r161;
	add.s32 	%r180, %r163, %r165;
	shl.b64 	%rd130, %rd4, 2;
	add.s64 	%rd65, %rd1, %rd130;
$L__BB7_34:
	.pragma "nounroll";
	mul.wide.s32 	%rd131, %r179, 4;
	add.s64 	%rd132, %rd65, %rd131;
	ld.shared.u32 	%r166, [%r180];
	ld.shared.u32 	%r167, [%r181];
	add.s32 	%r168, %r167, %r166;
	st.global.u32 	[%rd132], %r168;
	add.s32 	%r182, %r182, 1;
	setp.eq.s32 	%p27, %r182, 0;
	add.s32 	%r181, %r181, 512;
	add.s32 	%r180, %r180, 512;
	add.s32 	%r179, %r179, 128;
	@%p27 bra 	$L__BB7_35;
	bra.uni 	$L__BB7_34;
$L__BB7_35:
	ret;

}
	// .globl	_ZN3cub18CUB_300001_SM_10006detail10merge_sort30DeviceMergeSortBlockSortKernelINS2_10policy_hubIN6thrust24THRUST_300001_SM_1000_NS12zip_iteratorIN4cuda3std3__45tupleIJNS6_6detail15normal_iteratorINS6_10device_ptrIiEEEESG_SG_EEEEEE9Policy600ESI_PNS0_8NullTypeESI_SM_j3cmpNSB_IJiiiEEESL_EEvbT0_T1_T2_T3_T4_PT6_PT7_T5_NS1_7vsmem_tE
.visible .entry _ZN3cub18CUB_300001_SM_10006detail10merge_sort30DeviceMergeSortBlockSortKernelINS2_10policy_hubIN6thrust24THRUST_300001_SM_1000_NS12zip_iteratorIN4cuda3std3__45tupleIJNS6_6detail15normal_iteratorINS6_10device_ptrIiEEEESG_SG_EEEEEE9Policy600ESI_PNS0_8NullTypeESI_SM_j3cmpNSB_IJiiiEEESL_EEvbT0_T1_T2_T3_T4_PT6_PT7_T5_NS1_7vsmem_tE(
	.param .u8 _ZN3cub18CUB_300001_SM_10006detail10merge_sort30DeviceMergeSortBlockSortKernelINS2_10policy_hubIN6thrust24THRUST_300001_SM_1000_NS12zip_iteratorIN4cuda3std3__45tupleIJNS6_6detail15normal_iteratorINS6_10device_ptrIiEEEESG_SG_EEEEEE9Policy600ESI_PNS0_8NullTypeESI_SM_j3cmpNSB_IJiiiEEESL_EEvbT0_T1_T2_T3_T4_PT6_PT7_T5_NS1_7vsmem_tE_param_0,
	.param .align 8 .b8 _ZN3cub18CUB_300001_SM_10006detail10merge_sort30DeviceMergeSortBlockSortKernelINS2_10policy_hubIN6thrust24THRUST_300001_SM_1000_NS12zip_iteratorIN4cuda3std3__45tupleIJNS6_6detail15normal_iteratorINS6_10device_ptrIiEEEESG_SG_EEEEEE9Policy600ESI_PNS0_8NullTypeESI_SM_j3cmpNSB_IJiiiEEESL_EEvbT0_T1_T2_T3_T4_PT6_PT7_T5_NS1_7vsmem_tE_param_1[24],
	.param .u64 .ptr .align 1 _ZN3cub18CUB_300001_SM_10006detail10merge_sort30DeviceMergeSortBlockSortKernelINS2_10policy_hubIN6thrust24THRUST_300001_SM_1000_NS12zip_iteratorIN4cuda3std3__45tupleIJNS6_6detail15normal_iteratorINS6_10device_ptrIiEEEESG_SG_EEEEEE9Policy600ESI_PNS0_8NullTypeESI_SM_j3cmpNSB_IJiiiEEESL_EEvbT0_T1_T2_T3_T4_PT6_PT7_T5_NS1_7vsmem_tE_param_2,
	.param .align 8 .b8 _ZN3cub18CUB_300001_SM_10006detail10merge_sort30DeviceMergeSortBlockSortKernelINS2_10policy_hubIN6thrust24THRUST_300001_SM_1000_NS12zip_iteratorIN4cuda3std3__45tupleIJNS6_6detail15normal_iteratorINS6_10device_ptrIiEEEESG_SG_EEEEEE9Policy600ESI_PNS0_8NullTypeESI_SM_j3cmpNSB_IJiiiEEESL_EEvbT0_T1_T2_T3_T4_PT6_PT7_T5_NS1_7vsmem_tE_param_3[24],
	.param .u64 .ptr .align 1 _ZN3cub18CUB_300001_SM_10006detail10merge_sort30DeviceMergeSortBlockSortKernelINS2_10policy_hubIN6thrust24THRUST_300001_SM_1000_NS12zip_iteratorIN4cuda3std3__45tupleIJNS6_6detail15normal_iteratorINS6_10device_ptrIiEEEESG_SG_EEEEEE9Policy600ESI_PNS0_8NullTypeESI_SM_j3cmpNSB_IJiiiEEESL_EEvbT0_T1_T2_T3_T4_PT6_PT7_T5_NS1_7vsmem_tE_param_4,
	.param .u32 _ZN3cub18CUB_300001_SM_10006detail10merge_sort30DeviceMergeSortBlockSortKernelINS2_10policy_hubIN6thrust24THRUST_300001_SM_1000_NS12zip_iteratorIN4cuda3std3__45tupleIJNS6_6detail15normal_iteratorINS6_10device_ptrIiEEEESG_SG_EEEEEE9Policy600ESI_PNS0_8NullTypeESI_SM_j3cmpNSB_IJiiiEEESL_EEvbT0_T1_T2_T3_T4_PT6_PT7_T5_NS1_7vsmem_tE_param_5,
	.param .u64 .ptr .align 1 _ZN3cub18CUB_300001_SM_10006detail10merge_sort30DeviceMergeSortBlockSortKernelINS2_10policy_hubIN6thrust24THRUST_300001_SM_1000_NS12zip_iteratorIN4cuda3std3__45tupleIJNS6_6detail15normal_iteratorINS6_10device_ptrIiEEEESG_SG_EEEEEE9Policy600ESI_PNS0_8NullTypeESI_SM_j3cmpNSB_IJiiiEEESL_EEvbT0_T1_T2_T3_T4_PT6_PT7_T5_NS1_7vsmem_tE_param_6,
	.param .u64 .ptr .align 1 _ZN3cub18CUB_300001_SM_10006detail10merge_sort30DeviceMergeSortBlockSortKernelINS2_10policy_hubIN6thrust24THRUST_300001_SM_1000_NS12zip_iteratorIN4cuda3std3__45tupleIJNS6_6detail15normal_iteratorINS6_10device_ptrIiEEEESG_SG_EEEEEE9Policy600ESI_PNS0_8NullTypeESI_SM_j3cmpNSB_IJiiiEEESL_EEvbT0_T1_T2_T3_T4_PT6_PT7_T5_NS1_7vsmem_tE_param_7,
	.param .align 1 .b8 _ZN3cub18CUB_300001_SM_10006detail10merge_sort30DeviceMergeSortBlockSortKernelINS2_10policy_hubIN6thrust24THRUST_300001_SM_1000_NS12zip_iteratorIN4cuda3std3__45tupleIJNS6_6detail15normal_iteratorINS6_10device_ptrIiEEEESG_SG_EEEEEE9Policy600ESI_PNS0_8NullTypeESI_SM_j3cmpNSB_IJiiiEEESL_EEvbT0_T1_T2_T3_T4_PT6_PT7_T5_NS1_7vsmem_tE_param_8[1],
	.param .align 8 .b8 _ZN3cub18CUB_300001_SM_10006detail10merge_sort30DeviceMergeSortBlockSortKernelINS2_10policy_hubIN6thrust24THRUST_300001_SM_1000_NS12zip_iteratorIN4cuda3std3__45tupleIJNS6_6detail15normal_iteratorINS6_10device_ptrIiEEEESG_SG_EEEEEE9Policy600ESI_PNS0_8NullTypeESI_SM_j3cmpNSB_IJiiiEEESL_EEvbT0_T1_T2_T3_T4_PT6_PT7_T5_NS1_7vsmem_tE_param_9[8]
)
.maxntid 256
{
	.reg .pred 	%p<211>;
	.reg .b16 	%rs<2>;
	.reg .b32 	%r<913>;
	.reg .b64 	%rd<50>;
	// demoted variable
	.shared .align 16 .b8 _ZZN3cub18CUB_300001_SM_10006detail10merge_sort30DeviceMergeSortBlockSortKernelINS2_10policy_hubIN6thrust24THRUST_300001_SM_1000_NS12zip_iteratorIN4cuda3std3__45tupleIJNS6_6detail15normal_iteratorINS6_10device_ptrIiEEEESG_SG_EEEEEE9Policy600ESI_PNS0_8NullTypeESI_SM_j3cmpNSB_IJiiiEEESL_EEvbT0_T1_T2_T3_T4_PT6_PT7_T5_NS1_7vsmem_tEE19static_temp_storage[15376];
	ld.param.s8 	%rs1, [_ZN3cub18CUB_300001_SM_10006detail10merge_sort30DeviceMergeSortBlockSortKernelINS2_10policy_hubIN6thrust24THRUST_300001_SM_1000_NS12zip_iteratorIN4cuda3std3__45tupleIJNS6_6detail15normal_iteratorINS6_10device_ptrIiEEEESG_SG_EEEEEE9Policy600ESI_PNS0_8NullTypeESI_SM_j3cmpNSB_IJiiiEEESL_EEvbT0_T1_T2_T3_T4_PT6_PT7_T5_NS1_7vsmem_tE_param_0];
	ld.param.u64 	%rd20, [_ZN3cub18CUB_300001_SM_10006detail10merge_sort30DeviceMergeSortBlockSortKernelINS2_10policy_hubIN6thrust24THRUST_300001_SM_1000_NS12zip_iteratorIN4cuda3std3__45tupleIJNS6_6detail15normal_iteratorINS6_10device_ptrIiEEEESG_SG_EEEEEE9Policy600ESI_PNS0_8NullTypeESI_SM_j3cmpNSB_IJiiiEEESL_EEvbT0_T1_T2_T3_T4_PT6_PT7_T5_NS1_7vsmem_tE_param_3+16];
	ld.param.u64 	%rd19, [_ZN3cub18CUB_300001_SM_10006detail10merge_sort30DeviceMergeSortBlockSortKernelINS2_10policy_hubIN6thrust24THRUST_300001_SM_1000_NS12zip_iteratorIN4cuda3std3__45tupleIJNS6_6detail15normal_iteratorINS6_10device_ptrIiEEEESG_SG_EEEEEE9Policy600ESI_PNS0_8NullTypeESI_SM_j3cmpNSB_IJiiiEEESL_EEvbT0_T1_T2_T3_T4_PT6_PT7_T5_NS1_7vsmem_tE_param_3+8];
	ld.param.u64 	%rd18, [_ZN3cub18CUB_300001_SM_10006detail10merge_sort30DeviceMergeSortBlockSortKernelINS2_10policy_hubIN6thrust24THRUST_300001_SM_1000_NS12zip_iteratorIN4cuda3std3__45tupleIJNS6_6detail15normal_iteratorINS6_10device_ptrIiEEEESG_SG_EEEEEE9Policy600ESI_PNS0_8NullTypeESI_SM_j3cmpNSB_IJiiiEEESL_EEvbT0_T1_T2_T3_T4_PT6_PT7_T5_NS1_7vsmem_tE_param_3];
	ld.param.u64 	%rd21, [_ZN3cub18CUB_300001_SM_10006detail10merge_sort30DeviceMergeSortBlockSortKernelINS2_10policy_hubIN6thrust24THRUST_300001_SM_1000_NS12zip_iteratorIN4cuda3std3__45tupleIJNS6_6detail15normal_iteratorINS6_10device_ptrIiEEEESG_SG_EEEEEE9Policy600ESI_PNS0_8NullTypeESI_SM_j3cmpNSB_IJiiiEEESL_EEvbT0_T1_T2_T3_T4_PT6_PT7_T5_NS1_7vsmem_tE_param_1+16];
	ld.param.u64 	%rd22, [_ZN3cub18CUB_300001_SM_10006detail10merge_sort30DeviceMergeSortBlockSortKernelINS2_10policy_hubIN6thrust24THRUST_300001_SM_1000_NS12zip_iteratorIN4cuda3std3__45tupleIJNS6_6detail15normal_iteratorINS6_10device_ptrIiEEEESG_SG_EEEEEE9Policy600ESI_PNS0_8NullTypeESI_SM_j3cmpNSB_IJiiiEEESL_EEvbT0_T1_T2_T3_T4_PT6_PT7_T5_NS1_7vsmem_tE_param_1+8];
	ld.param.u64 	%rd23, [_ZN3cub18CUB_300001_SM_10006detail10merge_sort30DeviceMergeSortBlockSortKernelINS2_10policy_hubIN6thrust24THRUST_300001_SM_1000_NS12zip_iteratorIN4cuda3std3__45tupleIJNS6_6detail15normal_iteratorINS6_10device_ptrIiEEEESG_SG_EEEEEE9Policy600ESI_PNS0_8NullTypeESI_SM_j3cmpNSB_IJiiiEEESL_EEvbT0_T1_T2_T3_T4_PT6_PT7_T5_NS1_7vsmem_tE_param_1];
	ld.param.u32 	%r495, [_ZN3cub18CUB_300001_SM_10006detail10merge_sort30DeviceMergeSortBlockSortKernelINS2_10policy_hubIN6thrust24THRUST_300001_SM_1000_NS12zip_iteratorIN4cuda3std3__45tupleIJNS6_6detail15normal_iteratorINS6_10device_ptrIiEEEESG_SG_EEEEEE9Policy600ESI_PNS0_8NullTypeESI_SM_j3cmpNSB_IJiiiEEESL_EEvbT0_T1_T2_T3_T4_PT6_PT7_T5_NS1_7vsmem_tE_param_5];
	ld.param.u64 	%rd24, [_ZN3cub18CUB_300001_SM_10006detail10merge_sort30DeviceMergeSortBlockSortKernelINS2_10policy_hubIN6thrust24THRUST_300001_SM_1000_NS12zip_iteratorIN4cuda3std3__45tupleIJNS6_6detail15normal_iteratorINS6_10device_ptrIiEEEESG_SG_EEEEEE9Policy600ESI_PNS0_8NullTypeESI_SM_j3cmpNSB_IJiiiEEESL_EEvbT0_T1_T2_T3_T4_PT6_PT7_T5_NS1_7vsmem_tE_param_6];
	cvta.to.global.u64 	%rd1, %rd24;
	cvta.to.global.u64 	%rd2, %rd23;
	cvta.to.global.u64 	%rd3, %rd22;
	cvta.to.global.u64 	%rd4, %rd21;
	cvta.to.global.u64 	%rd5, %rd18;
	cvta.to.global.u64 	%rd6, %rd19;
	cvta.to.global.u64 	%rd7, %rd20;
	mov.u32 	%r496, %ctaid.x;
	mov.u32 	%r497, %nctaid.x;
	mul.lo.s32 	%r1, %r496, 1280;
	add.s32 	%r498, %r497, -1;
	setp.ge.u32 	%p37, %r496, %r498;
	@%p37 bra 	$L__BB8_89;
	// begin inline asm
	griddepcontrol.wait;
	// end inline asm
	cvt.u64.u32 	%rd36, %r1;
	mov.u32 	%r2, %tid.x;
	and.b32  	%r3, %r2, 31;
	and.b32  	%r566, %r2, 992;
	mul.lo.s32 	%r4, %r566, 5;
	or.b32  	%r567, %r4, %r3;
	cvt.u64.u32 	%rd37, %r567;
	add.s64 	%rd8, %rd37, %rd36;
	shl.b64 	%rd38, %rd8, 2;
	add.s64 	%rd39, %rd2, %rd38;
	add.s64 	%rd40, %rd3, %rd38;
	add.s64 	%rd41, %rd4, %rd38;
	ld.global.u32 	%r568, [%rd39];
	ld.global.u32 	%r569, [%rd40];
	ld.global.u32 	%r570, [%rd41];
	ld.global.u32 	%r571, [%rd39+128];
	ld.global.u32 	%r572, [%rd40+128];
	ld.global.u32 	%r573, [%rd41+128];
	ld.global.u32 	%r574, [%rd39+256];
	ld.global.u32 	%r575, [%rd40+256];
	ld.global.u32 	%r576, [%rd41+256];
	ld.global.u32 	%r577, [%rd39+384];
	ld.global.u32 	%r578, [%rd40+384];
	ld.global.u32 	%r579, [%rd41+384];
	ld.global.u32 	%r580, [%rd39+512];
	ld.global.u32 	%r581, [%rd40+512];
	ld.global.u32 	%r582, [%rd41+512];
	// begin inline asm
	mov.u32 %r565, %laneid;
	// end inline asm
	shr.u32 	%r583, %r2, 5;
	mad.lo.s32 	%r584, %r583, 160, %r565;
	mov.u32 	%r585, _ZZN3cub18CUB_300001_SM_10006detail10merge_sort30DeviceMergeSortBlockSortKernelINS2_10policy_hubIN6thrust24THRUST_300001_SM_1000_NS12zip_iteratorIN4cuda3std3__45tupleIJNS6_6detail15normal_iteratorINS6_10device_ptrIiEEEESG_SG_EEEEEE9Policy600ESI_PNS0_8NullTypeESI_SM_j3cmpNSB_IJiiiEEESL_EEvbT0_T1_T2_T3_T4_PT6_PT7_T5_NS1_7vsmem_tEE19static_temp_storage;
	mad.lo.s32 	%r5, %r584, 12, %r585;
	st.shared.u32 	[%r5], %r568;
	st.shared.u32 	[%r5+4], %r569;
	st.shared.u32 	[%r5+8], %r570;
	st.shared.u32 	[%r5+384], %r571;
	st.shared.u32 	[%r5+388], %r572;
	st.shared.u32 	[%r5+392], %r573;
	st.shared.u32 	[%r5+768], %r574;
	st.shared.u32 	[%r5+772], %r575;
	st.shared.u32 	[%r5+776], %r576;
	st.shared.u32 	[%r5+1152], %r577;
	st.shared.u32 	[%r5+1156], %r578;
	st.shared.u32 	[%r5+1160], %r579;
	st.shared.u32 	[%r5+1536], %r580;
	st.shared.u32 	[%r5+1540], %r581;
	st.shared.u32 	[%r5+1544], %r582;
	bar.warp.sync 	-1;
	mad.lo.s32 	%r6, %r565, 48, %r5;
	ld.shared.u32 	%r739, [%r6];
	ld.shared.u32 	%r738, [%r6+4];
	ld.shared.u32 	%r737, [%r6+8];
	ld.shared.u32 	%r10, [%r6+12];
	ld.shared.u32 	%r11, [%r6+16];
	ld.shared.u32 	%r12, [%r6+20];
	ld.shared.u32 	%r676, [%r6+24];
	ld.shared.u32 	%r675, [%r6+28];
	ld.shared.u32 	%r674, [%r6+32];
	ld.shared.u32 	%r16, [%r6+36];
	ld.shared.u32 	%r17, [%r6+40];
	ld.shared.u32 	%r18, [%r6+44];
	ld.shared.u32 	%r19, [%r6+48];
	ld.shared.u32 	%r20, [%r6+52];
	ld.shared.u32 	%r21, [%r6+56];
	bar.sync 	0;
	// begin inline asm
	griddepcontrol.launch_dependents;
	// end inline asm
	setp.eq.s32 	%p134, %r10, %r739;
	@%p134 bra 	$L__BB8_3;
	setp.lt.s32 	%p135, %r10, %r739;
	mov.u32 	%r680, %r12;
	mov.u32 	%r681, %r11;
	mov.u32 	%r682, %r10;
	@%p135 bra 	$L__BB8_4;
	bra.uni 	$L__BB8_5;
$L__BB8_3:
	setp.ge.s32 	%p136, %r11, %r738;
	mov.u32 	%r680, %r12;
	mov.u32 	%r681, %r11;
	mov.u32 	%r682, %r739;
	@%p136 bra 	$L__BB8_5;
$L__BB8_4:
	mov.u32 	%r680, %r737;
	mov.u32 	%r681, %r738;
	mov.u32 	%r682, %r739;
	mov.u32 	%r737, %r12;
	mov.u32 	%r738, %r11;
	mov.u32 	%r739, %r10;
$L__BB8_5:
	setp.eq.s32 	%p137, %r16, %r676;
	@%p137 bra 	$L__BB8_7;
	setp.lt.s32 	%p138, %r16, %r676;
	mov.u32 	%r686, %r18;
	mov.u32 	%r687, %r17;
	mov.u32 	%r673, %r16;
	@%p138 bra 	$L__BB8_8;
	bra.uni 	$L__BB8_9;
$L__BB8_7:
	setp.ge.s32 	%p139, %r17, %r675;
	mov.u32 	%r686, %r18;
	mov.u32 	%r687, %r17;
	mov.u32 	%r673, %r676;
	@%p139 bra 	$L__BB8_9;
$L__BB8_8:
	mov.u32 	%r686, %r674;
	mov.u32 	%r687, %r675;
	mov.u32 	%r673, %r676;
	mov.u32 	%r674, %r18;
	mov.u32 	%r675, %r17;
	mov.u32 	%r676, %r16;
$L__BB8_9:
	setp.eq.s32 	%p140, %r676, %r682;
	@%p140 bra 	$L__BB8_11;
	setp.lt.s32 	%p141, %r676, %r682;
	mov.u32 	%r698, %r674;
	mov.u32 	%r699, %r675;
	mov.u32 	%r700, %r676;
	@%p141 bra 	$L__BB8_12;
	bra.uni 	$L__BB8_13;
$L__BB8_11:
	setp.ge.s32 	%p142, %r675, %r681;
	mov.u32 	%r698, %r674;
	mov.u32 	%r699, %r675;
	mov.u32 	%r700, %r682;
	@%p142 bra 	$L__BB8_13;
$L__BB8_12:
	mov.u32 	%r698, %r680;
	mov.u32 	%r699, %r681;
	mov.u32 	%r700, %r682;
	mov.u32 	%r680, %r674;
	mov.u32 	%r681, %r675;
	mov.u32 	%r682, %r676;
$L__BB8_13:
	setp.eq.s32 	%p143, %r19, %r673;
	@%p143 bra 	$L__BB8_15;
	setp.lt.s32 	%p144, %r19, %r673;
	mov.u32 	%r683, %r21;
	mov.u32 	%r684, %r20;
	mov.u32 	%r685, %r19;
	mov.u32 	%r688, %r673;
	@%p144 bra 	$L__BB8_16;
	bra.uni 	$L__BB8_17;
$L__BB8_15:
	setp.ge.s32 	%p145, %r20, %r687;
	mov.u32 	%r683, %r21;
	mov.u32 	%r684, %r20;
	mov.u32 	%r685, %r19;
	mov.u32 	%r688, %r19;
	@%p145 bra 	$L__BB8_17;
$L__BB8_16:
	mov.u32 	%r683, %r686;
	mov.u32 	%r684, %r687;
	mov.u32 	%r685, %r673;
	mov.u32 	%r686, %r21;
	mov.u32 	%r687, %r20;
	mov.u32 	%r688, %r19;
$L__BB8_17:
	setp.eq.s32 	%p146, %r682, %r739;
	@%p146 bra 	$L__BB8_19;
	setp.lt.s32 	%p147, %r682, %r739;
	mov.u32 	%r704, %r680;
	mov.u32 	%r705, %r681;
	mov.u32 	%r706, %r682;
	@%p147 bra 	$L__BB8_20;
	bra.uni 	$L__BB8_21;
$L__BB8_19:
	setp.ge.s32 	%p148, %r681, %r738;
	mov.u32 	%r704, %r680;
	mov.u32 	%r705, %r681;
	mov.u32 	%r706, %r739;
	@%p148 bra 	$L__BB8_21;
$L__BB8_20:
	mov.u32 	%r704, %r737;
	mov.u32 	%r705, %r738;
	mov.u32 	%r706, %r739;
	mov.u32 	%r737, %r680;
	mov.u32 	%r738, %r681;
	mov.u32 	%r739, %r682;
$L__BB8_21:
	setp.eq.s32 	%p149, %r688, %r700;
	@%p149 bra 	$L__BB8_23;
	setp.lt.s32 	%p150, %r688, %r700;
	mov.u32 	%r710, %r686;
	mov.u32 	%r711, %r687;
	mov.u32 	%r697, %r688;
	@%p150 bra 	$L__BB8_24;
	bra.uni 	$L__BB8_25;
$L__BB8_23:
	setp.ge.s32 	%p151, %r687, %r699;
	mov.u32 	%r710, %r686;
	mov.u32 	%r711, %r687;
	mov.u32 	%r697, %r700;
	@%p151 bra 	$L__BB8_25;
$L__BB8_24:
	mov.u32 	%r710, %r698;
	mov.u32 	%r711, %r699;
	mov.u32 	%r697, %r700;
	mov.u32 	%r698, %r686;
	mov.u32 	%r699, %r687;
	mov.u32 	%r700, %r688;
$L__BB8_25:
	setp.eq.s32 	%p152, %r700, %r706;
	@%p152 bra 	$L__BB8_27;
	setp.lt.s32 	%p153, %r700, %r706;
	mov.u32 	%r731, %r698;
	mov.u32 	%r732, %r699;
	mov.u32 	%r733, %r700;
	@%p153 bra 	$L__BB8_28;
	bra.uni 	$L__BB8_29;
$L__BB8_27:
	setp.ge.s32 	%p154, %r699, %r705;
	mov.u32 	%r731, %r698;
	mov.u32 	%r732, %r699;
	mov.u32 	%r733, %r706;
	@%p154 bra 	$L__BB8_29;
$L__BB8_28:
	mov.u32 	%r731, %r704;
	mov.u32 	%r732, %r705;
	mov.u32 	%r733, %r706;
	mov.u32 	%r704, %r698;
	mov.u32 	%r705, %r699;
	mov.u32 	%r706, %r700;
$L__BB8_29:
	setp.eq.s32 	%p155, %r685, %r697;
	@%p155 bra 	$L__BB8_31;
	setp.lt.s32 	%p156, %r685, %r697;
	mov.u32 	%r725, %r683;
	mov.u32 	%r726, %r684;
	mov.u32 	%r727, %r685;
	mov.u32 	%r712, %r697;
	@%p156 bra 	$L__BB8_32;
	bra.uni 	$L__BB8_33;
$L__BB8_31:
	setp.ge.s32 	%p157, %r684, %r711;
	mov.u32 	%r725, %r683;
	mov.u32 	%r726, %r684;
	mov.u32 	%r727, %r685;
	mov.u32 	%r712, %r685;
	@%p157 bra 	$L__BB8_33;
$L__BB8_32:
	mov.u32 	%r725, %r710;
	mov.u32 	%r726, %r711;
	mov.u32 	%r727, %r697;
	mov.u32 	%r710, %r683;
	mov.u32 	%r711, %r684;
	mov.u32 	%r712, %r685;
$L__BB8_33:
	setp.eq.s32 	%p158, %r706, %r739;
	@%p158 bra 	$L__BB8_35;
	setp.lt.s32 	%p159, %r706, %r739;
	mov.u32 	%r734, %r704;
	mov.u32 	%r735, %r705;
	mov.u32 	%r736, %r706;
	@%p159 bra 	$L__BB8_36;
	bra.uni 	$L__BB8_37;
$L__BB8_35:
	setp.ge.s32 	%p160, %r705, %r738;
	mov.u32 	%r734, %r704;
	mov.u32 	%r735, %r705;
	mov.u32 	%r736, %r739;
	@%p160 bra 	$L__BB8_37;
$L__BB8_36:
	mov.u32 	%r734, %r737;
	mov.u32 	%r735, %r738;
	mov.u32 	%r736, %r739;
	mov.u32 	%r737, %r704;
	mov.u32 	%r738, %r705;
	mov.u32 	%r739, %r706;
$L__BB8_37:
	setp.eq.s32 	%p161, %r712, %r733;
	@%p161 bra 	$L__BB8_39;
	setp.lt.s32 	%p162, %r712, %r733;
	mov.u32 	%r728, %r710;
	mov.u32 	%r729, %r711;
	mov.u32 	%r730, %r712;
	@%p162 bra 	$L__BB8_40;
	bra.uni 	$L__BB8_41;
$L__BB8_39:
	setp.ge.s32 	%p163, %r711, %r732;
	mov.u32 	%r728, %r710;
	mov.u32 	%r729, %r711;
	mov.u32 	%r730, %r733;
	@%p163 bra 	$L__BB8_41;
$L__BB8_40:
	mov.u32 	%r728, %r731;
	mov.u32 	%r729, %r732;
	mov.u32 	%r730, %r733;
	mov.u32 	%r731, %r710;
	mov.u32 	%r732, %r711;
	mov.u32 	%r733, %r712;
$L__BB8_41:
	mad.lo.s32 	%r82, %r2, 60, %r585;
	mov.b32 	%r740, 2;
$L__BB8_42:
	mov.u32 	%r98, %r740;
	bar.sync 	0;
	add.s32 	%r588, %r98, -1;
	shr.u32 	%r589, %r98, 1;
	st.shared.u32 	[%r82], %r739;
	st.shared.u32 	[%r82+4], %r738;
	st.shared.u32 	[%r82+8], %r737;
	st.shared.u32 	[%r82+12], %r736;
	st.shared.u32 	[%r82+16], %r735;
	st.shared.u32 	[%r82+20], %r734;
	st.shared.u32 	[%r82+24], %r733;
	st.shared.u32 	[%r82+28], %r732;
	st.shared.u32 	[%r82+32], %r731;
	st.shared.u32 	[%r82+36], %r730;
	st.shared.u32 	[%r82+40], %r729;
	st.shared.u32 	[%r82+44], %r728;
	st.shared.u32 	[%r82+48], %r727;
	st.shared.u32 	[%r82+52], %r726;
	st.shared.u32 	[%r82+56], %r725;
	bar.sync 	0;
	neg.s32 	%r590, %r98;
	and.b32  	%r591, %r2, %r590;
	mul.lo.s32 	%r592, %r591, 5;
	mul.lo.s32 	%r593, %r589, 5;
	and.b32  	%r594, %r588, %r2;
	mul.lo.s32 	%r595, %r594, 5;
	min.u32 	%r99, %r595, 1280;
	min.u32 	%r100, %r592, 1280;
	add.s32 	%r596, %r100, %r593;
	min.u32 	%r101, %r596, 1280;
	add.s32 	%r597, %r101, %r593;
	min.u32 	%r102, %r597, 1280;
	sub.s32 	%r598, %r101, %r100;
	sub.s32 	%r599, %r102, %r101;
	setp.lt.s32 	%p164, %r99, %r599;
	sub.s32 	%r600, %r99, %r599;
	selp.b32 	%r743, 0, %r600, %p164;
	min.s32 	%r741, %r598, %r99;
	setp.ge.s32 	%p165, %r743, %r741;
	@%p165 bra 	$L__BB8_48;
	add.s32 	%r105, %r101, %r99;
$L__BB8_44:
	sub.s32 	%r601, %r741, %r743;
	shr.u32 	%r602, %r601, 31;
	add.s32 	%r603, %r601, %r602;
	shr.s32 	%r604, %r603, 1;
	add.s32 	%r108, %r604, %r743;
	add.s32 	%r605, %r108, %r100;
	mad.lo.s32 	%r109, %r605, 12, %r585;
	ld.shared.u32 	%r110, [%r109];
	not.b32 	%r607, %r108;
	add.s32 	%r608, %r105, %r607;
	mad.lo.s32 	%r111, %r608, 12, %r585;
	ld.shared.u32 	%r112, [%r111];
	setp.eq.s32 	%p166, %r112, %r110;
	@%p166 bra 	$L__BB8_46;
	setp.lt.s32 	%p199, %r112, %r110;
	bra.uni 	$L__BB8_47;
$L__BB8_46:
	ld.shared.u32 	%r609, [%r111+4];
	ld.shared.u32 	%r610, [%r109+4];
	setp.lt.s32 	%p199, %r609, %r610;
$L__BB8_47:
	add.s32 	%r611, %r108, 1;
	selp.b32 	%r743, %r743, %r611, %p199;
	selp.b32 	%r741, %r108, %r741, %p199;
	setp.lt.s32 	%p167, %r743, %r741;
	@%p167 bra 	$L__BB8_44;
$L__BB8_48:
	add.s32 	%r116, %r743, %r100;
	add.s32 	%r612, %r101, %r99;
	sub.s32 	%r117, %r612, %r743;
	mad.lo.s32 	%r118, %r116, 12, %r585;
	ld.shared.u32 	%r753, [%r118];
	ld.shared.u32 	%r754, [%r118+4];
	ld.shared.u32 	%r755, [%r118+8];
	mad.lo.s32 	%r122, %r117, 12, %r585;
	ld.shared.u32 	%r744, [%r122];
	ld.shared.u32 	%r746, [%r122+4];
	ld.shared.u32 	%r745, [%r122+8];
	setp.ge.s32 	%p169, %r117, %r102;
	mov.pred 	%p200, 0;
	@%p169 bra 	$L__BB8_53;
	setp.ge.s32 	%p171, %r116, %r101;
	mov.pred 	%p200, -1;
	@%p171 bra 	$L__BB8_53;
	setp.eq.s32 	%p172, %r744, %r753;
	@%p172 bra 	$L__BB8_52;
	setp.lt.s32 	%p200, %r744, %r753;
	bra.uni 	$L__BB8_53;
$L__BB8_52:
	setp.lt.s32 	%p200, %r746, %r754;
$L__BB8_53:
	selp.b32 	%r739, %r744, %r753, %p200;
	selp.b32 	%r738, %r746, %r754, %p200;
	selp.b32 	%r737, %r745, %r755, %p200;
	selp.u32 	%r614, 1, 0, %p200;
	add.s32 	%r129, %r117, %r614;
	not.pred 	%p173, %p200;
	selp.u32 	%r615, 1, 0, %p173;
	add.s32 	%r130, %r116, %r615;
	@%p173 bra 	$L__BB8_55;
	ld.shared.u32 	%r744, [%r122+12];
	ld.shared.u32 	%r746, [%r122+16];
	ld.shared.u32 	%r745, [%r122+20];
	bra.uni 	$L__BB8_56;
$L__BB8_55:
	ld.shared.u32 	%r753, [%r118+12];
	ld.shared.u32 	%r754, [%r118+16];
	ld.shared.u32 	%r755, [%r118+20];
$L__BB8_56:
	setp.ge.s32 	%p175, %r129, %r102;
	mov.pred 	%p201, 0;
	@%p175 bra 	$L__BB8_61;
	setp.ge.s32 	%p177, %r130, %r101;
	mov.pred 	%p201, -1;
	@%p177 bra 	$L__BB8_61;
	setp.eq.s32 	%p178, %r744, %r753;
	@%p178 bra 	$L__BB8_60;
	setp.lt.s32 	%p201, %r744, %r753;
	bra.uni 	$L__BB8_61;
$L__BB8_60:
	setp.lt.s32 	%p201, %r746, %r754;
$L__BB8_61:
	selp.b32 	%r736, %r744, %r753, %p201;
	selp.b32 	%r735, %r746, %r754, %p201;
	selp.b32 	%r734, %r745, %r755, %p201;
	selp.u32 	%r616, 1, 0, %p201;
	add.s32 	%r146, %r129, %r616;
	not.pred 	%p179, %p201;
	selp.u32 	%r617, 1, 0, %p179;
	add.s32 	%r147, %r130, %r617;
	@%p201 bra 	$L__BB8_63;
	mad.lo.s32 	%r619, %r147, 12, %r585;
	ld.shared.u32 	%r753, [%r619];
	ld.shared.u32 	%r754, [%r619+4];
	ld.shared.u32 	%r755, [%r619+8];
	bra.uni 	$L__BB8_64;
$L__BB8_63:
	mad.lo.s32 	%r621, %r146, 12, %r585;
	ld.shared.u32 	%r744, [%r621];
	ld.shared.u32 	%r746, [%r621+4];
	ld.shared.u32 	%r745, [%r621+8];
$L__BB8_64:
	setp.ge.s32 	%p181, %r146, %r102;
	mov.pred 	%p202, 0;
	@%p181 bra 	$L__BB8_69;
	setp.ge.s32 	%p183, %r147, %r101;
	mov.pred 	%p202, -1;
	@%p183 bra 	$L__BB8_69;
	setp.eq.s32 	%p184, %r744, %r753;
	@%p184 bra 	$L__BB8_68;
	setp.lt.s32 	%p202, %r744, %r753;
	bra.uni 	$L__BB8_69;
$L__BB8_68:
	setp.lt.s32 	%p202, %r746, %r754;
$L__BB8_69:
	selp.b32 	%r733, %r744, %r753, %p202;
	selp.b32 	%r732, %r746, %r754, %p202;
	selp.b32 	%r731, %r745, %r755, %p202;
	selp.u32 	%r622, 1, 0, %p202;
	add.s32 	%r163, %r146, %r622;
	not.pred 	%p185, %p202;
	selp.u32 	%r623, 1, 0, %p185;
	add.s32 	%r164, %r147, %r623;
	@%p202 bra 	$L__BB8_71;
	mad.lo.s32 	%r625, %r164, 12, %r585;
	ld.shared.u32 	%r753, [%r625];
	ld.shared.u32 	%r754, [%r625+4];
	ld.shared.u32 	%r755, [%r625+8];
	bra.uni 	$L__BB8_72;
$L__BB8_71:
	mad.lo.s32 	%r627, %r163, 12, %r585;
	ld.shared.u32 	%r744, [%r627];
	ld.shared.u32 	%r746, [%r627+4];
	ld.shared.u32 	%r745, [%r627+8];
$L__BB8_72:
	setp.ge.s32 	%p187, %r163, %r102;
	mov.pred 	%p203, 0;
	@%p187 bra 	$L__BB8_77;
	setp.ge.s32 	%p189, %r164, %r101;
	mov.pred 	%p203, -1;
	@%p189 bra 	$L__BB8_77;
	setp.eq.s32 	%p190, %r744, %r753;
	@%p190 bra 	$L__BB8_76;
	setp.lt.s32 	%p203, %r744, %r753;
	bra.uni 	$L__BB8_77;
$L__BB8_76:
	setp.lt.s32 	%p203, %r746, %r754;
$L__BB8_77:
	selp.b32 	%r730, %r744, %r753, %p203;
	selp.b32 	%r729, %r746, %r754, %p203;
	selp.b32 	%r728, %r745, %r755, %p203;
	selp.u32 	%r628, 1, 0, %p203;
	add.s32 	%r180, %r163, %r628;
	not.pred 	%p191, %p203;
	selp.u32 	%r629, 1, 0, %p191;
	add.s32 	%r181, %r164, %r629;
	@%p203 bra 	$L__BB8_79;
	mad.lo.s32 	%r631, %r181, 12, %r585;
	ld.shared.u32 	%r753, [%r631];
	ld.shared.u32 	%r754, [%r631+4];
	ld.shared.u32 	%r755, [%r631+8];
	bra.uni 	$L__BB8_80;
$L__BB8_79:
	mad.lo.s32 	%r633, %r180, 12, %r585;
	ld.shared.u32 	%r744, [%r633];
	ld.shared.u32 	%r746, [%r633+4];
	ld.shared.u32 	%r745, [%r633+8];
$L__BB8_80:
	setp.ge.s32 	%p193, %r180, %r102;
	mov.pred 	%p204, 0;
	@%p193 bra 	$L__BB8_85;
	setp.ge.s32 	%p195, %r181, %r101;
	mov.pred 	%p204, -1;
	@%p195 bra 	$L__BB8_85;
	setp.eq.s32 	%p196, %r744, %r753;
	@%p196 bra 	$L__BB8_84;
	setp.lt.s32 	%p204, %r744, %r753;
	bra.uni 	$L__BB8_85;
$L__BB8_84:
	setp.lt.s32 	%p204, %r746, %r754;
$L__BB8_85:
	selp.b32 	%r727, %r744, %r753, %p204;
	selp.b32 	%r726, %r746, %r754, %p204;
	selp.b32 	%r725, %r745, %r755, %p204;
	shl.b32 	%r740, %r98, 1;
	setp.lt.u32 	%p197, %r98, 129;
	@%p197 bra 	$L__BB8_42;
	bar.sync 	0;
	setp.eq.s16 	%p198, %rs1, 0;
	@%p198 bra 	$L__BB8_88;
	st.shared.u32 	[%r6], %r739;
	st.shared.u32 	[%r6+4], %r738;
	st.shared.u32 	[%r6+8], %r737;
	st.shared.u32 	[%r6+12], %r736;
	st.shared.u32 	[%r6+16], %r735;
	st.shared.u32 	[%r6+20], %r734;
	st.shared.u32 	[%r6+24], %r733;
	st.shared.u32 	[%r6+28], %r732;
	st.shared.u32 	[%r6+32], %r731;
	st.shared.u32 	[%r6+36], %r730;
	st.shared.u32 	[%r6+40], %r729;
	st.shared.u32 	[%r6+44], %r728;
	st.shared.u32 	[%r6+48], %r727;
	st.shared.u32 	[%r6+52], %r726;
	st.shared.u32 	[%r6+56], %r725;
	bar.warp.sync 	-1;
	ld.shared.u32 	%r634, [%r5];
	ld.shared.u32 	%r635, [%r5+4];
	ld.shared.u32 	%r636, [%r5+8];
	ld.shared.u32 	%r637, [%r5+384];
	ld.shared.u32 	%r638, [%r5+388];
	ld.shared.u32 	%r639, [%r5+392];
	ld.shared.u32 	%r640, [%r5+768];
	ld.shared.u32 	%r641, [%r5+772];
	ld.shared.u32 	%r642, [%r5+776];
	ld.shared.u32 	%r643, [%r5+1152];
	ld.shared.u32 	%r644, [%r5+1156];
	ld.shared.u32 	%r645, [%r5+1160];
	ld.shared.u32 	%r646, [%r5+1536];
	ld.shared.u32 	%r647, [%r5+1540];
	ld.shared.u32 	%r648, [%r5+1544];
	cvt.u64.u32 	%rd42, %r4;
	add.s32 	%r649, %r3, %r1;
	cvt.u64.u32 	%rd43, %r649;
	add.s64 	%rd44, %rd43, %rd42;
	shl.b64 	%rd45, %rd44, 2;
	add.s64 	%rd46, %rd5, %rd45;
	add.s64 	%rd47, %rd6, %rd45;
	add.s64 	%rd48, %rd7, %rd45;
	st.global.u32 	[%rd46], %r634;
	st.global.u32 	[%rd47], %r635;
	st.global.u32 	[%rd48], %r636;
	st.global.u32 	[%rd46+128], %r637;
	st.global.u32 	[%rd47+128], %r638;
	st.global.u32 	[%rd48+128], %r639;
	st.global.u32 	[%rd46+256], %r640;
	st.global.u32 	[%rd47+256], %r641;
	st.global.u32 	[%rd48+256], %r642;
	st.global.u32 	[%rd46+384], %r643;
	st.global.u32 	[%rd47+384], %r644;
	st.global.u32 	[%rd48+384], %r645;
	st.global.u32 	[%rd46+512], %r646;
	st.global.u32 	[%rd47+512], %r647;
	st.global.u32 	[%rd48+512], %r648;
	bra.uni 	$L__BB8_225;
$L__BB8_88:
	st.shared.u32 	[%r6], %r739;
	st.shared.u32 	[%r6+4], %r738;
	st.shared.u32 	[%r6+8], %r737;
	st.shared.u32 	[%r6+12], %r736;
	st.shared.u32 	[%r6+16], %r735;
	st.shared.u32 	[%r6+20], %r734;
	st.shared.u32 	[%r6+24], %r733;
	st.shared.u32 	[%r6+28], %r732;
	st.shared.u32 	[%r6+32], %r731;
	st.shared.u32 	[%r6+36], %r730;
	st.shared.u32 	[%r6+40], %r729;
	st.shared.u32 	[%r6+44], %r728;
	st.shared.u32 	[%r6+48], %r727;
	st.shared.u32 	[%r6+52], %r726;
	st.shared.u32 	[%r6+56], %r725;
	bar.warp.sync 	-1;
	ld.shared.u32 	%r650, [%r5];
	ld.shared.u32 	%r651, [%r5+4];
	ld.shared.u32 	%r652, [%r5+8];
	ld.shared.u32 	%r653, [%r5+384];
	ld.shared.u32 	%r654, [%r5+388];
	ld.shared.u32 	%r655, [%r5+392];
	ld.shared.u32 	%r656, [%r5+768];
	ld.shared.u32 	%r657, [%r5+772];
	ld.shared.u32 	%r658, [%r5+776];
	ld.shared.u32 	%r659, [%r5+1152];
	ld.shared.u32 	%r660, [%r5+1156];
	ld.shared.u32 	%r661, [%r5+1160];
	ld.shared.u32 	%r662, [%r5+1536];
	ld.shared.u32 	%r663, [%r5+1540];
	ld.shared.u32 	%r664, [%r5+1544];
	mad.lo.s64 	%rd49, %rd8, 12, %rd1;
	st.global.u32 	[%rd49], %r650;
	st.global.u32 	[%rd49+4], %r651;
	st.global.u32 	[%rd49+8], %r652;
	st.global.u32 	[%rd49+384], %r653;
	st.global.u32 	[%rd49+388], %r654;
	st.global.u32 	[%rd49+392], %r655;
	st.global.u32 	[%rd49+768], %r656;
	st.global.u32 	[%rd49+772], %r657;
	st.global.u32 	[%rd49+776], %r658;
	st.global.u32 	[%rd49+1152], %r659;
	st.global.u32 	[%rd49+1156], %r660;
	st.global.u32 	[%rd49+1160], %r661;
	st.global.u32 	[%rd49+1536], %r662;
	st.global.u32 	[%rd49+1540], %r663;
	st.global.u32 	[%rd49+1544], %r664;
	bra.uni 	$L__BB8_225;
$L__BB8_89:
	sub.s32 	%r499, %r495, %r1;
	min.s32 	%r198, %r499, 1280;
	// begin inline asm
	griddepcontrol.wait;
	// end inline asm
	cvt.u64.u32 	%rd9, %r1;
	mul.wide.u32 	%rd25, %r1, 4;
	add.s64 	%rd26, %rd2, %rd25;
	add.s64 	%rd27, %rd3, %rd25;
	add.s64 	%rd28, %rd4, %rd25;
	mov.u32 	%r199, %tid.x;
	ld.global.u32 	%r780, [%rd28];
	ld.global.u32 	%r781, [%rd27];
	ld.global.u32 	%r782, [%rd26];
	and.b32  	%r203, %r199, 31;
	and.b32  	%r500, %r199, 992;
	mul.lo.s32 	%r204, %r500, 5;
	or.b32  	%r501, %r204, %r203;
	setp.ge.s32 	%p38, %r501, %r198;
	cvt.u64.u32 	%rd10, %r501;
	mul.wide.u32 	%rd29, %r501, 4;
	add.s64 	%rd11, %rd26, %rd29;
	add.s64 	%rd12, %rd27, %rd29;
	add.s64 	%rd13, %rd28, %rd29;
	mov.u32 	%r768, %r780;
	mov.u32 	%r769, %r781;
	mov.u32 	%r770, %r782;
	@%p38 bra 	$L__BB8_91;
	ld.global.u32 	%r770, [%rd11];
	ld.global.u32 	%r769, [%rd12];
	ld.global.u32 	%r768, [%rd13];
$L__BB8_91:
	cvt.u32.u64 	%r502, %rd10;
	add.s32 	%r211, %r502, 32;
	setp.ge.s32 	%p39, %r211, %r198;
	mov.u32 	%r771, %r780;
	mov.u32 	%r772, %r781;
	mov.u32 	%r773, %r782;
	@%p39 bra 	$L__BB8_93;
	ld.global.u32 	%r773, [%rd11+128];
	ld.global.u32 	%r772, [%rd12+128];
	ld.global.u32 	%r771, [%rd13+128];
$L__BB8_93:
	add.s32 	%r218, %r502, 64;
	setp.ge.s32 	%p40, %r218, %r198;
	mov.u32 	%r774, %r780;
	mov.u32 	%r775, %r781;
	mov.u32 	%r776, %r782;
	@%p40 bra 	$L__BB8_95;
	ld.global.u32 	%r776, [%rd11+256];
	ld.global.u32 	%r775, [%rd12+256];
	ld.global.u32 	%r774, [%rd13+256];
$L__BB8_95:
	add.s32 	%r225, %r502, 96;
	setp.ge.s32 	%p41, %r225, %r198;
	mov.u32 	%r777, %r780;
	mov.u32 	%r778, %r781;
	mov.u32 	%r779, %r782;
	@%p41 bra 	$L__BB8_97;
	ld.global.u32 	%r779, [%rd11+384];
	ld.global.u32 	%r778, [%rd12+384];
	ld.global.u32 	%r777, [%rd13+384];
$L__BB8_97:
	add.s32 	%r232, %r502, 128;
	setp.ge.s32 	%p42, %r232, %r198;
	@%p42 bra 	$L__BB8_99;
	ld.global.u32 	%r782, [%rd11+512];
	ld.global.u32 	%r781, [%rd12+512];
	ld.global.u32 	%r780, [%rd13+512];
$L__BB8_99:
	// begin inline asm
	mov.u32 %r506, %laneid;
	// end inline asm
	shr.u32 	%r507, %r199, 5;
	mad.lo.s32 	%r508, %r507, 160, %r506;
	mov.u32 	%r509, _ZZN3cub18CUB_300001_SM_10006detail10merge_sort30DeviceMergeSortBlockSortKernelINS2_10policy_hubIN6thrust24THRUST_300001_SM_1000_NS12zip_iteratorIN4cuda3std3__45tupleIJNS6_6detail15normal_iteratorINS6_10device_ptrIiEEEESG_SG_EEEEEE9Policy600ESI_PNS0_8NullTypeESI_SM_j3cmpNSB_IJiiiEEESL_EEvbT0_T1_T2_T3_T4_PT6_PT7_T5_NS1_7vsmem_tEE19static_temp_storage;
	mad.lo.s32 	%r239, %r508, 12, %r509;
	st.shared.u32 	[%r239], %r770;
	st.shared.u32 	[%r239+4], %r769;
	st.shared.u32 	[%r239+8], %r768;
	st.shared.u32 	[%r239+384], %r773;
	st.shared.u32 	[%r239+388], %r772;
	st.shared.u32 	[%r239+392], %r771;
	st.shared.u32 	[%r239+768], %r776;
	st.shared.u32 	[%r239+772], %r775;
	st.shared.u32 	[%r239+776], %r774;
	st.shared.u32 	[%r239+1152], %r779;
	st.shared.u32 	[%r239+1156], %r778;
	st.shared.u32 	[%r239+1160], %r777;
	st.shared.u32 	[%r239+1536], %r782;
	st.shared.u32 	[%r239+1540], %r781;
	st.shared.u32 	[%r239+1544], %r780;
	bar.warp.sync 	-1;
	mad.lo.s32 	%r240, %r506, 48, %r239;
	ld.shared.u32 	%r869, [%r240];
	ld.shared.u32 	%r868, [%r240+4];
	ld.shared.u32 	%r867, [%r240+8];
	ld.shared.u32 	%r244, [%r240+12];
	ld.shared.u32 	%r245, [%r240+16];
	ld.shared.u32 	%r246, [%r240+20];
	ld.shared.u32 	%r247, [%r240+24];
	ld.shared.u32 	%r248, [%r240+28];
	ld.shared.u32 	%r249, [%r240+32];
	ld.shared.u32 	%r250, [%r240+36];
	ld.shared.u32 	%r251, [%r240+40];
	ld.shared.u32 	%r252, [%r240+44];
	ld.shared.u32 	%r253, [%r240+48];
	ld.shared.u32 	%r254, [%r240+52];
	ld.shared.u32 	%r255, [%r240+56];
	bar.sync 	0;
	// begin inline asm
	griddepcontrol.launch_dependents;
	// end inline asm
	mul.lo.s32 	%r256, %r199, 5;
	add.s32 	%r510, %r256, 1;
	setp.ge.u32 	%p43, %r510, %r198;
	mov.u32 	%r864, %r867;
	mov.u32 	%r865, %r868;
	mov.u32 	%r866, %r869;
	mov.u32 	%r786, %r867;
	mov.u32 	%r787, %r868;
	mov.u32 	%r794, %r869;
	@%p43 bra 	$L__BB8_104;
	setp.eq.s32 	%p44, %r869, %r244;
	@%p44 bra 	$L__BB8_102;
	setp.lt.s32 	%p45, %r869, %r244;
	mov.u32 	%r864, %r246;
	mov.u32 	%r865, %r245;
	mov.u32 	%r866, %r244;
	mov.u32 	%r786, %r867;
	mov.u32 	%r787, %r868;
	mov.u32 	%r794, %r869;
	@%p45 bra 	$L__BB8_103;
	bra.uni 	$L__BB8_104;
$L__BB8_102:
	setp.ge.s32 	%p46, %r868, %r245;
	mov.u32 	%r864, %r246;
	mov.u32 	%r865, %r245;
	mov.u32 	%r866, %r869;
	mov.u32 	%r786, %r867;
	mov.u32 	%r787, %r868;
	mov.u32 	%r794, %r869;
	@%p46 bra 	$L__BB8_104;
$L__BB8_103:
	mov.u32 	%r864, %r246;
	mov.u32 	%r865, %r245;
	mov.u32 	%r866, %r244;
	mov.u32 	%r786, %r246;
	mov.u32 	%r787, %r245;
	mov.u32 	%r794, %r244;
$L__BB8_104:
	add.s32 	%r511, %r256, 2;
	setp.ge.u32 	%p47, %r511, %r198;
	mov.u32 	%r861, %r786;
	mov.u32 	%r862, %r787;
	mov.u32 	%r863, %r794;
	@%p47 bra 	$L__BB8_109;
	setp.eq.s32 	%p48, %r794, %r247;
	@%p48 bra 	$L__BB8_107;
	setp.lt.s32 	%p49, %r794, %r247;
	mov.u32 	%r861, %r249;
	mov.u32 	%r862, %r248;
	mov.u32 	%r863, %r247;
	@%p49 bra 	$L__BB8_108;
	bra.uni 	$L__BB8_109;
$L__BB8_107:
	setp.ge.s32 	%p50, %r787, %r248;
	mov.u32 	%r861, %r249;
	mov.u32 	%r862, %r248;
	mov.u32 	%r863, %r247;
	mov.u32 	%r794, %r247;
	@%p50 bra 	$L__BB8_109;
$L__BB8_108:
	mov.u32 	%r861, %r249;
	mov.u32 	%r862, %r248;
	mov.u32 	%r863, %r247;
	mov.u32 	%r786, %r249;
	mov.u32 	%r787, %r248;
	mov.u32 	%r794, %r247;
$L__BB8_109:
	add.s32 	%r512, %r256, 3;
	setp.ge.u32 	%p51, %r512, %r198;
	mov.u32 	%r858, %r786;
	mov.u32 	%r859, %r787;
	mov.u32 	%r860, %r794;
	@%p51 bra 	$L__BB8_114;
	setp.eq.s32 	%p52, %r794, %r250;
	@%p52 bra 	$L__BB8_112;
	setp.lt.s32 	%p53, %r794, %r250;
	mov.u32 	%r858, %r252;
	mov.u32 	%r859, %r251;
	mov.u32 	%r860, %r250;
	@%p53 bra 	$L__BB8_113;
	bra.uni 	$L__BB8_114;
$L__BB8_112:
	setp.ge.s32 	%p54, %r787, %r251;
	mov.u32 	%r858, %r252;
	mov.u32 	%r859, %r251;
	mov.u32 	%r860, %r250;
	mov.u32 	%r794, %r250;
	@%p54 bra 	$L__BB8_114;
$L__BB8_113:
	mov.u32 	%r858, %r252;
	mov.u32 	%r859, %r251;
	mov.u32 	%r860, %r250;
	mov.u32 	%r786, %r252;
	mov.u32 	%r787, %r251;
	mov.u32 	%r794, %r250;
$L__BB8_114:
	add.s32 	%r513, %r256, 4;
	setp.lt.u32 	%p55, %r513, %r198;
	selp.b32 	%r855, %r255, %r786, %p55;
	selp.b32 	%r856, %r254, %r787, %p55;
	selp.b32 	%r857, %r253, %r794, %p55;
	setp.ge.u32 	%p56, %r256, %r198;
	@%p56 bra 	$L__BB8_155;
	setp.eq.s32 	%p57, %r866, %r869;
	@%p57 bra 	$L__BB8_117;
	setp.lt.s32 	%p58, %r866, %r869;
	mov.u32 	%r816, %r864;
	mov.u32 	%r817, %r865;
	mov.u32 	%r818, %r866;
	@%p58 bra 	$L__BB8_118;
	bra.uni 	$L__BB8_119;
$L__BB8_117:
	setp.ge.s32 	%p59, %r865, %r868;
	mov.u32 	%r816, %r864;
	mov.u32 	%r817, %r865;
	mov.u32 	%r818, %r869;
	@%p59 bra 	$L__BB8_119;
$L__BB8_118:
	mov.u32 	%r816, %r867;
	mov.u32 	%r817, %r868;
	mov.u32 	%r818, %r869;
	mov.u32 	%r867, %r864;
	mov.u32 	%r868, %r865;
	mov.u32 	%r869, %r866;
$L__BB8_119:
	setp.eq.s32 	%p60, %r860, %r863;
	@%p60 bra 	$L__BB8_121;
	setp.lt.s32 	%p61, %r860, %r863;
	mov.u32 	%r822, %r858;
	mov.u32 	%r823, %r859;
	mov.u32 	%r809, %r860;
	@%p61 bra 	$L__BB8_122;
	bra.uni 	$L__BB8_123;
$L__BB8_121:
	setp.ge.s32 	%p62, %r859, %r862;
	mov.u32 	%r822, %r858;
	mov.u32 	%r823, %r859;
	mov.u32 	%r809, %r863;
	@%p62 bra 	$L__BB8_123;
$L__BB8_122:
	mov.u32 	%r822, %r861;
	mov.u32 	%r823, %r862;
	mov.u32 	%r809, %r863;
	mov.u32 	%r861, %r858;
	mov.u32 	%r862, %r859;
	mov.u32 	%r863, %r860;
$L__BB8_123:
	setp.eq.s32 	%p63, %r863, %r818;
	@%p63 bra 	$L__BB8_125;
	setp.lt.s32 	%p64, %r863, %r818;
	mov.u32 	%r834, %r861;
	mov.u32 	%r835, %r862;
	mov.u32 	%r836, %r863;
	@%p64 bra 	$L__BB8_126;
	bra.uni 	$L__BB8_127;
$L__BB8_125:
	setp.ge.s32 	%p65, %r862, %r817;
	mov.u32 	%r834, %r861;
	mov.u32 	%r835, %r862;
	mov.u32 	%r836, %r818;
	@%p65 bra 	$L__BB8_127;
$L__BB8_126:
	mov.u32 	%r834, %r816;
	mov.u32 	%r835, %r817;
	mov.u32 	%r836, %r818;
	mov.u32 	%r816, %r861;
	mov.u32 	%r817, %r862;
	mov.u32 	%r818, %r863;
$L__BB8_127:
	setp.eq.s32 	%p66, %r857, %r809;
	@%p66 bra 	$L__BB8_129;
	setp.lt.s32 	%p67, %r857, %r809;
	mov.u32 	%r819, %r855;
	mov.u32 	%r820, %r856;
	mov.u32 	%r821, %r857;
	mov.u32 	%r824, %r809;
	@%p67 bra 	$L__BB8_130;
	bra.uni 	$L__BB8_131;
$L__BB8_129:
	setp.ge.s32 	%p68, %r856, %r823;
	mov.u32 	%r819, %r855;
	mov.u32 	%r820, %r856;
	mov.u32 	%r821, %r857;
	mov.u32 	%r824, %r857;
	@%p68 bra 	$L__BB8_131;
$L__BB8_130:
	mov.u32 	%r819, %r822;
	mov.u32 	%r820, %r823;
	mov.u32 	%r821, %r809;
	mov.u32 	%r822, %r855;
	mov.u32 	%r823, %r856;
	mov.u32 	%r824, %r857;
$L__BB8_131:
	setp.eq.s32 	%p69, %r818, %r869;
	@%p69 bra 	$L__BB8_133;
	setp.lt.s32 	%p70, %r818, %r869;
	mov.u32 	%r840, %r816;
	mov.u32 	%r841, %r817;
	mov.u32 	%r842, %r818;
	@%p70 bra 	$L__BB8_134;
	bra.uni 	$L__BB8_135;
$L__BB8_133:
	setp.ge.s32 	%p71, %r817, %r868;
	mov.u32 	%r840, %r816;
	mov.u32 	%r841, %r817;
	mov.u32 	%r842, %r869;
	@%p71 bra 	$L__BB8_135;
$L__BB8_134:
	mov.u32 	%r840, %r867;
	mov.u32 	%r841, %r868;
	mov.u32 	%r842, %r869;
	mov.u32 	%r867, %r816;
	mov.u32 	%r868, %r817;
	mov.u32 	%r869, %r818;
$L__BB8_135:
	setp.eq.s32 	%p72, %r824, %r836;
	@%p72 bra 	$L__BB8_137;
	setp.lt.s32 	%p73, %r824, %r836;
	mov.u32 	%r846, %r822;
	mov.u32 	%r847, %r823;
	mov.u32 	%r833, %r824;
	@%p73 bra 	$L__BB8_138;
	bra.uni 	$L__BB8_139;
$L__BB8_137:
	setp.ge.s32 	%p74, %r823, %r835;
	mov.u32 	%r846, %r822;
	mov.u32 	%r847, %r823;
	mov.u32 	%r833, %r836;
	@%p74 bra 	$L__BB8_139;
$L__BB8_138:
	mov.u32 	%r846, %r834;
	mov.u32 	%r847, %r835;
	mov.u32 	%r833, %r836;
	mov.u32 	%r834, %r822;
	mov.u32 	%r835, %r823;
	mov.u32 	%r836, %r824;
$L__BB8_139:
	setp.eq.s32 	%p75, %r836, %r842;
	@%p75 bra 	$L__BB8_141;
	setp.lt.s32 	%p76, %r836, %r842;
	mov.u32 	%r861, %r834;
	mov.u32 	%r862, %r835;
	mov.u32 	%r863, %r836;
	@%p76 bra 	$L__BB8_142;
	bra.uni 	$L__BB8_143;
$L__BB8_141:
	setp.ge.s32 	%p77, %r835, %r841;
	mov.u32 	%r861, %r834;
	mov.u32 	%r862, %r835;
	mov.u32 	%r863, %r842;
	@%p77 bra 	$L__BB8_143;
$L__BB8_142:
	mov.u32 	%r861, %r840;
	mov.u32 	%r862, %r841;
	mov.u32 	%r863, %r842;
	mov.u32 	%r840, %r834;
	mov.u32 	%r841, %r835;
	mov.u32 	%r842, %r836;
$L__BB8_143:
	setp.eq.s32 	%p78, %r821, %r833;
	@%p78 bra 	$L__BB8_145;
	setp.lt.s32 	%p79, %r821, %r833;
	mov.u32 	%r855, %r819;
	mov.u32 	%r856, %r820;
	mov.u32 	%r857, %r821;
	mov.u32 	%r848, %r833;
	@%p79 bra 	$L__BB8_146;
	bra.uni 	$L__BB8_147;
$L__BB8_145:
	setp.ge.s32 	%p80, %r820, %r847;
	mov.u32 	%r855, %r819;
	mov.u32 	%r856, %r820;
	mov.u32 	%r857, %r821;
	mov.u32 	%r848, %r821;
	@%p80 bra 	$L__BB8_147;
$L__BB8_146:
	mov.u32 	%r855, %r846;
	mov.u32 	%r856, %r847;
	mov.u32 	%r857, %r833;
	mov.u32 	%r846, %r819;
	mov.u32 	%r847, %r820;
	mov.u32 	%r848, %r821;
$L__BB8_147:
	setp.eq.s32 	%p81, %r842, %r869;
	@%p81 bra 	$L__BB8_149;
	setp.lt.s32 	%p82, %r842, %r869;
	mov.u32 	%r864, %r840;
	mov.u32 	%r865, %r841;
	mov.u32 	%r866, %r842;
	@%p82 bra 	$L__BB8_150;
	bra.uni 	$L__BB8_151;
$L__BB8_149:
	setp.ge.s32 	%p83, %r841, %r868;
	mov.u32 	%r864, %r840;
	mov.u32 	%r865, %r841;
	mov.u32 	%r866, %r869;
	@%p83 bra 	$L__BB8_151;
$L__BB8_150:
	mov.u32 	%r864, %r867;
	mov.u32 	%r865, %r868;
	mov.u32 	%r866, %r869;
	mov.u32 	%r867, %r840;
	mov.u32 	%r868, %r841;
	mov.u32 	%r869, %r842;
$L__BB8_151:
	setp.eq.s32 	%p84, %r848, %r863;
	@%p84 bra 	$L__BB8_153;
	setp.lt.s32 	%p85, %r848, %r863;
	mov.u32 	%r858, %r846;
	mov.u32 	%r859, %r847;
	mov.u32 	%r860, %r848;
	@%p85 bra 	$L__BB8_154;
	bra.uni 	$L__BB8_155;
$L__BB8_153:
	setp.ge.s32 	%p86, %r847, %r862;
	mov.u32 	%r858, %r846;
	mov.u32 	%r859, %r847;
	mov.u32 	%r860, %r863;
	@%p86 bra 	$L__BB8_155;
$L__BB8_154:
	mov.u32 	%r858, %r861;
	mov.u32 	%r859, %r862;
	mov.u32 	%r860, %r863;
	mov.u32 	%r861, %r846;
	mov.u32 	%r862, %r847;
	mov.u32 	%r863, %r848;
$L__BB8_155:
	mad.lo.s32 	%r347, %r256, 12, %r509;
	mov.b32 	%r885, 2;
$L__BB8_156:
	mov.u32 	%r363, %r885;
	bar.sync 	0;
	add.s32 	%r516, %r363, -1;
	shr.u32 	%r517, %r363, 1;
	st.shared.u32 	[%r347], %r869;
	st.shared.u32 	[%r347+4], %r868;
	st.shared.u32 	[%r347+8], %r867;
	st.shared.u32 	[%r347+12], %r866;
	st.shared.u32 	[%r347+16], %r865;
	st.shared.u32 	[%r347+20], %r864;
	st.shared.u32 	[%r347+24], %r863;
	st.shared.u32 	[%r347+28], %r862;
	st.shared.u32 	[%r347+32], %r861;
	st.shared.u32 	[%r347+36], %r860;
	st.shared.u32 	[%r347+40], %r859;
	st.shared.u32 	[%r347+44], %r858;
	st.shared.u32 	[%r347+48], %r857;
	st.shared.u32 	[%r347+52], %r856;
	st.shared.u32 	[%r347+56], %r855;
	bar.sync 	0;
	neg.s32 	%r518, %r363;
	and.b32  	%r519, %r199, %r518;
	mul.lo.s32 	%r520, %r519, 5;
	mul.lo.s32 	%r521, %r517, 5;
	and.b32  	%r522, %r516, %r199;
	mul.lo.s32 	%r523, %r522, 5;
	min.s32 	%r364, %r523, %r198;
	min.s32 	%r365, %r520, %r198;
	add.s32 	%r524, %r365, %r521;
	min.s32 	%r366, %r524, %r198;
	add.s32 	%r525, %r366, %r521;
	min.s32 	%r367, %r525, %r198;
	sub.s32 	%r526, %r366, %r365;
	sub.s32 	%r527, %r367, %r366;
	setp.lt.s32 	%p87, %r364, %r527;
	sub.s32 	%r528, %r364, %r527;
	selp.b32 	%r888, 0, %r528, %p87;
	min.s32 	%r886, %r526, %r364;
	setp.ge.s32 	%p88, %r888, %r886;
	@%p88 bra 	$L__BB8_162;
	add.s32 	%r370, %r366, %r364;
$L__BB8_158:
	sub.s32 	%r529, %r886, %r888;
	shr.u32 	%r530, %r529, 31;
	add.s32 	%r531, %r529, %r530;
	shr.s32 	%r532, %r531, 1;
	add.s32 	%r373, %r532, %r888;
	add.s32 	%r533, %r373, %r365;
	mov.u32 	%r534, _ZZN3cub18CUB_300001_SM_10006detail10merge_sort30DeviceMergeSortBlockSortKernelINS2_10policy_hubIN6thrust24THRUST_300001_SM_1000_NS12zip_iteratorIN4cuda3std3__45tupleIJNS6_6detail15normal_iteratorINS6_10device_ptrIiEEEESG_SG_EEEEEE9Policy600ESI_PNS0_8NullTypeESI_SM_j3cmpNSB_IJiiiEEESL_EEvbT0_T1_T2_T3_T4_PT6_PT7_T5_NS1_7vsmem_tEE19static_temp_storage;
	mad.lo.s32 	%r374, %r533, 12, %r534;
	ld.shared.u32 	%r375, [%r374];
	not.b32 	%r535, %r373;
	add.s32 	%r536, %r370, %r535;
	mad.lo.s32 	%r376, %r536, 12, %r534;
	ld.shared.u32 	%r377, [%r376];
	setp.eq.s32 	%p89, %r377, %r375;
	@%p89 bra 	$L__BB8_160;
	setp.lt.s32 	%p205, %r377, %r375;
	bra.uni 	$L__BB8_161;
$L__BB8_160:
	ld.shared.u32 	%r537, [%r376+4];
	ld.shared.u32 	%r538, [%r374+4];
	setp.lt.s32 	%p205, %r537, %r538;
$L__BB8_161:
	add.s32 	%r539, %r373, 1;
	selp.b32 	%r888, %r888, %r539, %p205;
	selp.b32 	%r886, %r373, %r886, %p205;
	setp.lt.s32 	%p90, %r888, %r886;
	@%p90 bra 	$L__BB8_158;
$L__BB8_162:
	add.s32 	%r381, %r888, %r365;
	add.s32 	%r540, %r366, %r364;
	sub.s32 	%r382, %r540, %r888;
	mov.u32 	%r541, _ZZN3cub18CUB_300001_SM_10006detail10merge_sort30DeviceMergeSortBlockSortKernelINS2_10policy_hubIN6thrust24THRUST_300001_SM_1000_NS12zip_iteratorIN4cuda3std3__45tupleIJNS6_6detail15normal_iteratorINS6_10device_ptrIiEEEESG_SG_EEEEEE9Policy600ESI_PNS0_8NullTypeESI_SM_j3cmpNSB_IJiiiEEESL_EEvbT0_T1_T2_T3_T4_PT6_PT7_T5_NS1_7vsmem_tEE19static_temp_storage;
	mad.lo.s32 	%r383, %r381, 12, %r541;
	ld.shared.u32 	%r898, [%r383];
	ld.shared.u32 	%r899, [%r383+4];
	ld.shared.u32 	%r900, [%r383+8];
	mad.lo.s32 	%r387, %r382, 12, %r541;
	ld.shared.u32 	%r889, [%r387];
	ld.shared.u32 	%r891, [%r387+4];
	ld.shared.u32 	%r890, [%r387+8];
	setp.ge.s32 	%p92, %r382, %r367;
	mov.pred 	%p206, 0;
	@%p92 bra 	$L__BB8_167;
	setp.ge.s32 	%p94, %r381, %r366;
	mov.pred 	%p206, -1;
	@%p94 bra 	$L__BB8_167;
	setp.eq.s32 	%p95, %r889, %r898;
	@%p95 bra 	$L__BB8_166;
	setp.lt.s32 	%p206, %r889, %r898;
	bra.uni 	$L__BB8_167;
$L__BB8_166:
	setp.lt.s32 	%p206, %r891, %r899;
$L__BB8_167:
	selp.b32 	%r869, %r889, %r898, %p206;
	selp.b32 	%r868, %r891, %r899, %p206;
	selp.b32 	%r867, %r890, %r900, %p206;
	selp.u32 	%r542, 1, 0, %p206;
	add.s32 	%r394, %r382, %r542;
	not.pred 	%p96, %p206;
	selp.u32 	%r543, 1, 0, %p96;
	add.s32 	%r395, %r381, %r543;
	@%p96 bra 	$L__BB8_169;
	ld.shared.u32 	%r889, [%r387+12];
	ld.shared.u32 	%r891, [%r387+16];
	ld.shared.u32 	%r890, [%r387+20];
	bra.uni 	$L__BB8_170;
$L__BB8_169:
	ld.shared.u32 	%r898, [%r383+12];
	ld.shared.u32 	%r899, [%r383+16];
	ld.shared.u32 	%r900, [%r383+20];
$L__BB8_170:
	setp.ge.s32 	%p98, %r394, %r367;
	mov.pred 	%p207, 0;
	@%p98 bra 	$L__BB8_175;
	setp.ge.s32 	%p100, %r395, %r366;
	mov.pred 	%p207, -1;
	@%p100 bra 	$L__BB8_175;
	setp.eq.s32 	%p101, %r889, %r898;
	@%p101 bra 	$L__BB8_174;
	setp.lt.s32 	%p207, %r889, %r898;
	bra.uni 	$L__BB8_175;
$L__BB8_174:
	setp.lt.s32 	%p207, %r891, %r899;
$L__BB8_175:
	selp.b32 	%r866, %r889, %r898, %p207;
	selp.b32 	%r865, %r891, %r899, %p207;
	selp.b32 	%r864, %r890, %r900, %p207;
	selp.u32 	%r544, 1, 0, %p207;
	add.s32 	%r411, %r394, %r544;
	not.pred 	%p102, %p207;
	selp.u32 	%r545, 1, 0, %p102;
	add.s32 	%r412, %r395, %r545;
	@%p207 bra 	$L__BB8_177;
	mad.lo.s32 	%r547, %r412, 12, %r541;
	ld.shared.u32 	%r898, [%r547];
	ld.shared.u32 	%r899, [%r547+4];
	ld.shared.u32 	%r900, [%r547+8];
	bra.uni 	$L__BB8_178;
$L__BB8_177:
	mad.lo.s32 	%r549, %r411, 12, %r541;
	ld.shared.u32 	%r889, [%r549];
	ld.shared.u32 	%r891, [%r549+4];
	ld.shared.u32 	%r890, [%r549+8];
$L__BB8_178:
	setp.ge.s32 	%p104, %r411, %r367;
	mov.pred 	%p208, 0;
	@%p104 bra 	$L__BB8_183;
	setp.ge.s32 	%p106, %r412, %r366;
	mov.pred 	%p208, -1;
	@%p106 bra 	$L__BB8_183;
	setp.eq.s32 	%p107, %r889, %r898;
	@%p107 bra 	$L__BB8_182;
	setp.lt.s32 	%p208, %r889, %r898;
	bra.uni 	$L__BB8_183;
$L__BB8_182:
	setp.lt.s32 	%p208, %r891, %r899;
$L__BB8_183:
	selp.b32 	%r863, %r889, %r898, %p208;
	selp.b32 	%r862, %r891, %r899, %p208;
	selp.b32 	%r861, %r890, %r900, %p208;
	selp.u32 	%r550, 1, 0, %p208;
	add.s32 	%r428, %r411, %r550;
	not.pred 	%p108, %p208;
	selp.u32 	%r551, 1, 0, %p108;
	add.s32 	%r429, %r412, %r551;
	@%p208 bra 	$L__BB8_185;
	mad.lo.s32 	%r553, %r429, 12, %r541;
	ld.shared.u32 	%r898, [%r553];
	ld.shared.u32 	%r899, [%r553+4];
	ld.shared.u32 	%r900, [%r553+8];
	bra.uni 	$L__BB8_186;
$L__BB8_185:
	mad.lo.s32 	%r555, %r428, 12, %r541;
	ld.shared.u32 	%r889, [%r555];
	ld.shared.u32 	%r891, [%r555+4];
	ld.shared.u32 	%r890, [%r555+8];
$L__BB8_186:
	setp.ge.s32 	%p110, %r428, %r367;
	mov.pred 	%p209, 0;
	@%p110 bra 	$L__BB8_191;
	setp.ge.s32 	%p112, %r429, %r366;
	mov.pred 	%p209, -1;
	@%p112 bra 	$L__BB8_191;
	setp.eq.s32 	%p113, %r889, %r898;
	@%p113 bra 	$L__BB8_190;
	setp.lt.s32 	%p209, %r889, %r898;
	bra.uni 	$L__BB8_191;
$L__BB8_190:
	setp.lt.s32 	%p209, %r891, %r899;
$L__BB8_191:
	selp.b32 	%r860, %r889, %r898, %p209;
	selp.b32 	%r859, %r891, %r899, %p209;
	selp.b32 	%r858, %r890, %r900, %p209;
	selp.u32 	%r556, 1, 0, %p209;
	add.s32 	%r445, %r428, %r556;
	not.pred 	%p114, %p209;
	selp.u32 	%r557, 1, 0, %p114;
	add.s32 	%r446, %r429, %r557;
	@%p209 bra 	$L__BB8_193;
	mov.u32 	%r558, _ZZN3cub18CUB_300001_SM_10006detail10merge_sort30DeviceMergeSortBlockSortKernelINS2_10policy_hubIN6thrust24THRUST_300001_SM_1000_NS12zip_iteratorIN4cuda3std3__45tupleIJNS6_6detail15normal_iteratorINS6_10device_ptrIiEEEESG_SG_EEEEEE9Policy600ESI_PNS0_8NullTypeESI_SM_j3cmpNSB_IJiiiEEESL_EEvbT0_T1_T2_T3_T4_PT6_PT7_T5_NS1_7vsmem_tEE19static_temp_storage;
	mad.lo.s32 	%r559, %r446, 12, %r558;
	ld.shared.u32 	%r898, [%r559];
	ld.shared.u32 	%r899, [%r559+4];
	ld.shared.u32 	%r900, [%r559+8];
	bra.uni 	$L__BB8_194;
$L__BB8_193:
	mov.u32 	%r560, _ZZN3cub18CUB_300001_SM_10006detail10merge_sort30DeviceMergeSortBlockSortKernelINS2_10policy_hubIN6thrust24THRUST_300001_SM_1000_NS12zip_iteratorIN4cuda3std3__45tupleIJNS6_6detail15normal_iteratorINS6_10device_ptrIiEEEESG_SG_EEEEEE9Policy600ESI_PNS0_8NullTypeESI_SM_j3cmpNSB_IJiiiEEESL_EEvbT0_T1_T2_T3_T4_PT6_PT7_T5_NS1_7vsmem_tEE19static_temp_storage;
	mad.lo.s32 	%r561, %r445, 12, %r560;
	ld.shared.u32 	%r889, [%r561];
	ld.shared.u32 	%r891, [%r561+4];
	ld.shared.u32 	%r890, [%r561+8];
$L__BB8_194:
	setp.ge.s32 	%p116, %r445, %r367;
	mov.pred 	%p210, 0;
	@%p116 bra 	$L__BB8_199;
	setp.ge.s32 	%p118, %r446, %r366;
	mov.pred 	%p210, -1;
	@%p118 bra 	$L__BB8_199;
	setp.eq.s32 	%p119, %r889, %r898;
	@%p119 bra 	$L__BB8_198;
	setp.lt.s32 	%p210, %r889, %r898;
	bra.uni 	$L__BB8_199;
$L__BB8_198:
	setp.lt.s32 	%p210, %r891, %r899;
$L__BB8_199:
	selp.b32 	%r857, %r889, %r898, %p210;
	selp.b32 	%r856, %r891, %r899, %p210;
	selp.b32 	%r855, %r890, %r900, %p210;
	shl.b32 	%r885, %r363, 1;
	setp.lt.u32 	%p120, %r363, 129;
	@%p120 bra 	$L__BB8_156;
	bar.sync 	0;
	setp.eq.s16 	%p121, %rs1, 0;
	@%p121 bra 	$L__BB8_213;
	st.shared.u32 	[%r240], %r869;
	st.shared.u32 	[%r240+4], %r868;
	st.shared.u32 	[%r240+8], %r867;
	st.shared.u32 	[%r240+12], %r866;
	st.shared.u32 	[%r240+16], %r865;
	st.shared.u32 	[%r240+20], %r864;
	st.shared.u32 	[%r240+24], %r863;
	st.shared.u32 	[%r240+28], %r862;
	st.shared.u32 	[%r240+32], %r861;
	st.shared.u32 	[%r240+36], %r860;
	st.shared.u32 	[%r240+40], %r859;
	st.shared.u32 	[%r240+44], %r858;
	st.shared.u32 	[%r240+48], %r857;
	st.shared.u32 	[%r240+52], %r856;
	st.shared.u32 	[%r240+56], %r855;
	bar.warp.sync 	-1;
	ld.shared.u32 	%r463, [%r239];
	ld.shared.u32 	%r464, [%r239+4];
	ld.shared.u32 	%r465, [%r239+8];
	ld.shared.u32 	%r466, [%r239+384];
	ld.shared.u32 	%r467, [%r239+388];
	ld.shared.u32 	%r468, [%r239+392];
	ld.shared.u32 	%r469, [%r239+768];
	ld.shared.u32 	%r470, [%r239+772];
	ld.shared.u32 	%r471, [%r239+776];
	ld.shared.u32 	%r472, [%r239+1152];
	ld.shared.u32 	%r473, [%r239+1156];
	ld.shared.u32 	%r474, [%r239+1160];
	ld.shared.u32 	%r475, [%r239+1536];
	ld.shared.u32 	%r476, [%r239+1540];
	ld.shared.u32 	%r477, [%r239+1544];
	setp.eq.s32 	%p122, %r199, 0;
	@%p122 bra 	$L__BB8_202;
	bra.uni 	$L__BB8_203;
$L__BB8_202:
	st.volatile.shared.u32 	[_ZZN3cub18CUB_300001_SM_10006detail10merge_sort30DeviceMergeSortBlockSortKernelINS2_10policy_hubIN6thrust24THRUST_300001_SM_1000_NS12zip_iteratorIN4cuda3std3__45tupleIJNS6_6detail15normal_iteratorINS6_10device_ptrIiEEEESG_SG_EEEEEE9Policy600ESI_PNS0_8NullTypeESI_SM_j3cmpNSB_IJiiiEEESL_EEvbT0_T1_T2_T3_T4_PT6_PT7_T5_NS1_7vsmem_tEE19static_temp_storage+15360], %r198;
$L__BB8_203:
	cvt.u32.u64 	%r562, %rd10;
	bar.sync 	0;
	ld.volatile.shared.u32 	%r493, [_ZZN3cub18CUB_300001_SM_10006detail10merge_sort30DeviceMergeSortBlockSortKernelINS2_10policy_hubIN6thrust24THRUST_300001_SM_1000_NS12zip_iteratorIN4cuda3std3__45tupleIJNS6_6detail15normal_iteratorINS6_10device_ptrIiEEEESG_SG_EEEEEE9Policy600ESI_PNS0_8NullTypeESI_SM_j3cmpNSB_IJiiiEEESL_EEvbT0_T1_T2_T3_T4_PT6_PT7_T5_NS1_7vsmem_tEE19static_temp_storage+15360];
	cvt.u64.u32 	%rd30, %r204;
	add.s32 	%r563, %r203, %r1;
	cvt.u64.u32 	%rd31, %r563;
	add.s64 	%rd32, %rd31, %rd30;
	setp.ge.s32 	%p123, %r562, %r493;
	cvta.to.global.u64 	%rd33, %rd18;
	shl.b64 	%rd34, %rd32, 2;
	add.s64 	%rd14, %rd33, %rd34;
	add.s64 	%rd15, %rd6, %rd34;
	add.s64 	%rd16, %rd7, %rd34;
	@%p123 bra 	$L__BB8_205;
	st.global.u32 	[%rd14], %r463;
	st.global.u32 	[%rd15], %r464;
	st.global.u32 	[%rd16], %r465;
$L__BB8_205:
	setp.ge.s32 	%p124, %r211, %r493;
	@%p124 bra 	$L__BB8_207;
	st.global.u32 	[%rd14+128], %r466;
	st.global.u32 	[%rd15+128], %r467;
	st.global.u32 	[%rd16+128], %r468;
$L__BB8_207:
	setp.ge.s32 	%p125, %r218, %r493;
	@%p125 bra 	$L__BB8_209;
	st.global.u32 	[%rd14+256], %r469;
	st.global.u32 	[%rd15+256], %r470;
	st.global.u32 	[%rd16+256], %r471;
$L__BB8_209:
	setp.ge.s32 	%p126, %r225, %r493;
	@%p126 bra 	$L__BB8_211;
	st.global.u32 	[%rd14+384], %r472;
	st.global.u32 	[%rd15+384], %r473;
	st.global.u32 	[%rd16+384], %r474;
$L__BB8_211:
	setp.ge.s32 	%p127, %r232, %r493;
	@%p127 bra 	$L__BB8_225;
	st.global.u32 	[%rd14+512], %r475;
	st.global.u32 	[%rd15+512], %r476;
	st.global.u32 	[%rd16+512], %r477;
	bra.uni 	$L__BB8_225;
$L__BB8_213:
	st.shared.u32 	[%r240], %r869;
	st.shared.u32 	[%r240+4], %r868;
	st.shared.u32 	[%r240+8], %r867;
	st.shared.u32 	[%r240+12], %r866;
	st.shared.u32 	[%r240+16], %r865;
	st.shared.u32 	[%r240+20], %r864;
	st.shared.u32 	[%r240+24], %r863;
	st.shared.u32 	[%r240+28], %r862;
	st.shared.u32 	[%r240+32], %r861;
	st.shared.u32 	[%r240+36], %r860;
	st.shared.u32 	[%r240+40], %r859;
	st.shared.u32 	[%r240+44], %r858;
	st.shared.u32 	[%r240+48], %r857;
	st.shared.u32 	[%r240+52], %r856;
	st.shared.u32 	[%r240+56], %r855;
	bar.warp.sync 	-1;
	ld.shared.u32 	%r478, [%r239];
	ld.shared.u32 	%r479, [%r239+4];
	ld.shared.u32 	%r480, [%r239+8];
	ld.shared.u32 	%r481, [%r239+384];
	ld.shared.u32 	%r482, [%r239+388];
	ld.shared.u32 	%r483, [%r239+392];
	ld.shared.u32 	%r484, [%r239+768];
	ld.shared.u32 	%r485, [%r239+772];
	ld.shared.u32 	%r486, [%r239+776];
	ld.shared.u32 	%r487, [%r239+1152];
	ld.shared.u32 	%r488, [%r239+1156];
	ld.shared.u32 	%r489, [%r239+1160];
	ld.shared.u32 	%r490, [%r239+1536];
	ld.shared.u32 	%r491, [%r239+1540];
	ld.shared.u32 	%r492, [%r239+1544];
	setp.eq.s32 	%p128, %r199, 0;
	@%p128 bra 	$L__BB8_214;
	bra.uni 	$L__BB8_215;
$L__BB8_214:
	st.volatile.shared.u32 	[_ZZN3cub18CUB_300001_SM_10006detail10merge_sort30DeviceMergeSortBlockSortKernelINS2_10policy_hubIN6thrust24THRUST_300001_SM_1000_NS12zip_iteratorIN4cuda3std3__45tupleIJNS6_6detail15normal_iteratorINS6_10device_ptrIiEEEESG_SG_EEEEEE9Policy600ESI_PNS0_8NullTypeESI_SM_j3cmpNSB_IJiiiEEESL_EEvbT0_T1_T2_T3_T4_PT6_PT7_T5_NS1_7vsmem_tEE19static_temp_storage+15360], %r198;
$L__BB8_215:
	cvt.u32.u64 	%r564, %rd10;
	bar.sync 	0;
	ld.volatile.shared.u32 	%r494, [_ZZN3cub18CUB_300001_SM_10006detail10merge_sort30DeviceMergeSortBlockSortKernelINS2_10policy_hubIN6thrust24THRUST_300001_SM_1000_NS12zip_iteratorIN4cuda3std3__45tupleIJNS6_6detail15normal_iteratorINS6_10device_ptrIiEEEESG_SG_EEEEEE9Policy600ESI_PNS0_8NullTypeESI_SM_j3cmpNSB_IJiiiEEESL_EEvbT0_T1_T2_T3_T4_PT6_PT7_T5_NS1_7vsmem_tEE19static_temp_storage+15360];
	setp.ge.s32 	%p129, %r564, %r494;
	add.s64 	%rd35, %rd10, %rd9;
	mad.lo.s64 	%rd17, %rd35, 12, %rd1;
	@%p129 bra 	$L__BB8_217;
	st.global.u32 	[%rd17], %r478;
	st.global.u32 	[%rd17+4], %r479;
	st.global.u32 	[%rd17+8], %r480;
$L__BB8_217:
	setp.ge.s32 	%p130, %r211, %r494;
	@%p130 bra 	$L__BB8_219;
	st.global.u32 	[%rd17+384], %r481;
	st.global.u32 	[%rd17+388], %r482;
	st.global.u32 	[%rd17+392], %r483;
$L__BB8_219:
	setp.ge.s32 	%p131, %r218, %r494;
	@%p131 bra 	$L__BB8_221;
	st.global.u32 	[%rd17+768], %r484;
	st.global.u32 	[%rd17+772], %r485;
	st.global.u32 	[%rd17+776], %r486;
$L__BB8_221:
	setp.ge.s32 	%p132, %r225, %r494;
	@%p132 bra 	$L__BB8_223;
	st.global.u32 	[%rd17+1152], %r487;
	st.global.u32 	[%rd17+1156], %r488;
	st.global.u32 	[%rd17+1160], %r489;
$L__BB8_223:
	setp.ge.s32 	%p133, %r232, %r494;
	@%p133 bra 	$L__BB8_225;
	st.global.u32 	[%rd17+1536], %r490;
	st.global.u32 	[%rd17+1540], %r491;
	st.global.u32 	[%rd17+1544], %r492;
$L__BB8_225:
	ret;

}
	// .globl	_ZN3cub18CUB_300001_SM_10006detail10merge_sort30DeviceMergeSortPartitionKernelIN6thrust24THRUST_300001_SM_1000_NS12zip_iteratorIN4cuda3std3__45tupleIJNS5_6detail15normal_iteratorINS5_10device_ptrIiEEEESF_SF_EEEEEj3cmpNSA_IJiiiEEEEEvbT_PT2_T0_SN_PSN_T1_SN_i
.visible .entry _ZN3cub18CUB_300001_SM_10006detail10merge_sort30DeviceMergeSortPartitionKernelIN6thrust24THRUST_300001_SM_1000_NS12zip_iteratorIN4cuda3std3__45tupleIJNS5_6detail15normal_iteratorINS5_10device_ptrIiEEEESF_SF_EEEEEj3cmpNSA_IJiiiEEEEEvbT_PT2_T0_SN_PSN_T1_SN_i(
	.param .u8 _ZN3cub18CUB_300001_SM_10006detail10merge_sort30DeviceMergeSortPartitionKernelIN6thrust24THRUST_300001_SM_1000_NS12zip_iteratorIN4cuda3std3__45tupleIJNS5_6detail15normal_iteratorINS5_10device_ptrIiEEEESF_SF_EEEEEj3cmpNSA_IJiiiEEEEEvbT_PT2_T0_SN_PSN_T1_SN_i_param_0,
	.param .align 8 .b8 _ZN3cub18CUB_300001_SM_10006detail10merge_sort30DeviceMergeSortPartitionKernelIN6thrust24THRUST_300001_SM_1000_NS12zip_iteratorIN4cuda3std3__45tupleIJNS5_6detail15normal_iteratorINS5_10device_ptrIiEEEESF_SF_EEEEEj3cmpNSA_IJiiiEEEEEvbT_PT2_T0_SN_PSN_T1_SN_i_param_1[24],
	.param .u64 .ptr .align 1 _ZN3cub18CUB_300001_SM_10006detail10merge_sort30DeviceMergeSortPartitionKernelIN6thrust24THRUST_300001_SM_1000_NS12zip_iteratorIN4cuda3std3__45tupleIJNS5_6detail15normal_iteratorINS5_10device_ptrIiEEEESF_SF_EEEEEj3cmpNSA_IJiiiEEEEEvbT_PT2_T0_SN_PSN_T1_SN_i_param_2,
	.param .u32 _ZN3cub18CUB_300001_SM_10006detail10merge_sort30DeviceMergeSortPartitionKernelIN6thrust24THRUST_300001_SM_1000_NS12zip_iteratorIN4cuda3std3__45tupleIJNS5_6detail15normal_iteratorINS5_10device_ptrIiEEEESF_SF_EEEEEj3cmpNSA_IJiiiEEEEEvbT_PT2_T0_SN_PSN_T1_SN_i_param_3,
	.param .u32 _ZN3cub18CUB_300001_SM_10006detail10merge_sort30DeviceMergeSortPartitionKernelIN6thrust24THRUST_300001_SM_1000_NS12zip_iteratorIN4cuda3std3__45tupleIJNS5_6detail15normal_iteratorINS5_10device_ptrIiEEEESF_SF_EEEEEj3cmpNSA_IJiiiEEEEEvbT_PT2_T0_SN_PSN_T1_SN_i_param_4,
	.param .u64 .ptr .align 1 _ZN3cub18CUB_300001_SM_10006detail10merge_sort30DeviceMergeSortPartitionKernelIN6thrust24THRUST_300001_SM_1000_NS12zip_iteratorIN4cuda3std3__45tupleIJNS5_6detail15normal_iteratorINS5_10device_ptrIiEEEESF_SF_EEEEEj3cmpNSA_IJiiiEEEEEvbT_PT2_T0_SN_PSN_T1_SN_i_param_5,
	.param .align 1 .b8 _ZN3cub18CUB_300001_SM_10006detail10merge_sort30DeviceMergeSortPartitionKernelIN6thrust24THRUST_300001_SM_1000_NS12zip_iteratorIN4cuda3std3__45tupleIJNS5_6detail15normal_iteratorINS5_10device_ptrIiEEEESF_SF_EEEEEj3cmpNSA_IJiiiEEEEEvbT_PT2_T0_SN_PSN_T1_SN_i_param_6[1],
	.param .u32 _ZN3cub18CUB_300001_SM_10006detail10merge_sort30DeviceMergeSortPartitionKernelIN6thrust24THRUST_300001_SM_1000_NS12zip_iteratorIN4cuda3std3__45tupleIJNS5_6detail15normal_iteratorINS5_10device_ptrIiEEEESF_SF_EEEEEj3cmpNSA_IJiiiEEEEEvbT_PT2_T0_SN_PSN_T1_SN_i_param_7,
	.param .u32 _ZN3cub18CUB_300001_SM_10006detail10merge_sort30DeviceMergeSortPartitionKernelIN6thrust24THRUST_300001_SM_1000_NS12zip_iteratorIN4cuda3std3__45tupleIJNS5_6detail15normal_iteratorINS5_10device_ptrIiEEEESF_SF_EEEEEj3cmpNSA_IJiiiEEEEEvbT_PT2_T0_SN_PSN_T1_SN_i_param_8
)
{
	.reg .pred 	%p<18>;
	.reg .b16 	%rs<2>;
	.reg .b32 	%r<74>;
	.reg .b64 	%rd<35>;

	ld.param.u64 	%rd15, [_ZN3cub18CUB_300001_SM_10006detail10merge_sort30DeviceMergeSortPartitionKernelIN6thrust24THRUST_300001_SM_1000_NS12zip_iteratorIN4cuda3std3__45tupleIJNS5_6detail15normal_iteratorINS5_10device_ptrIiEEEESF_SF_EEEEEj3cmpNSA_IJiiiEEEEEvbT_PT2_T0_SN_PSN_T1_SN_i_param_1+8];
	ld.param.u64 	%rd14, [_ZN3cub18CUB_300001_SM_10006detail10merge_sort30DeviceMergeSortPartitionKernelIN6thrust24THRUST_300001_SM_1000_NS12zip_iteratorIN4cuda3std3__45tupleIJNS5_6detail15normal_iteratorINS5_10device_ptrIiEEEESF_SF_EEEEEj3cmpNSA_IJiiiEEEEEvbT_PT2_T0_SN_PSN_T1_SN_i_param_1];
	ld.param.s8 	%rs1, [_ZN3cub18CUB_300001_SM_10006detail10merge_sort30DeviceMergeSortPartitionKernelIN6thrust24THRUST_300001_SM_1000_NS12zip_iteratorIN4cuda3std3__45tupleIJNS5_6detail15normal_iteratorINS5_10device_ptrIiEEEESF_SF_EEEEEj3cmpNSA_IJiiiEEEEEvbT_PT2_T0_SN_PSN_T1_SN_i_param_0];
	ld.param.u64 	%rd17, [_ZN3cub18CUB_300001_SM_10006detail10merge_sort30DeviceMergeSortPartitionKernelIN6thrust24THRUST_300001_SM_1000_NS12zip_iteratorIN4cuda3std3__45tupleIJNS5_6detail15normal_iteratorINS5_10device_ptrIiEEEESF_SF_EEEEEj3cmpNSA_IJiiiEEEEEvbT_PT2_T0_SN_PSN_T1_SN_i_param_2];
	ld.param.u32 	%r26, [_ZN3cub18CUB_300001_SM_10006detail10merge_sort30DeviceMergeSortPartitionKernelIN6thrust24THRUST_300001_SM_1000_NS12zip_iteratorIN4cuda3std3__45tupleIJNS5_6detail15normal_iteratorINS5_10device_ptrIiEEEESF_SF_EEEEEj3cmpNSA_IJiiiEEEEEvbT_PT2_T0_SN_PSN_T1_SN_i_param_3];
	ld.param.u32 	%r27, [_ZN3cub18CUB_300001_SM_10006detail10merge_sort30DeviceMergeSortPartitionKernelIN6thrust24THRUST_300001_SM_1000_NS12zip_iteratorIN4cuda3std3__45tupleIJNS5_6detail15normal_iteratorINS5_10device_ptrIiEEEESF_SF_EEEEEj3cmpNSA_IJiiiEEEEEvbT_PT2_T0_SN_PSN_T1_SN_i_param_4];
	ld.param.u64 	%rd18, [_ZN3cub18CUB_300001_SM_10006detail10merge_sort30DeviceMergeSortPartitionKernelIN6thrust24THRUST_300001_SM_1000_NS12zip_iteratorIN4cuda3std3__45tupleIJNS5_6detail15normal_iteratorINS5_10device_ptrIiEEEESF_SF_EEEEEj3cmpNSA_IJiiiEEEEEvbT_PT2_T0_SN_PSN_T1_SN_i_param_5];
	ld.param.u32 	%r28, [_ZN3cub18CUB_300001_SM_10006detail10merge_sort30DeviceMergeSortPartitionKernelIN6thrust24THRUST_300001_SM_1000_NS12zip_iteratorIN4cuda3std3__45tupleIJNS5_6detail15normal_iteratorINS5_10device_ptrIiEEEESF_SF_EEEEEj3cmpNSA_IJiiiEEEEEvbT_PT2_T0_SN_PSN_T1_SN_i_param_7];
	ld.param.u32 	%r29, [_ZN3cub18CUB_300001_SM_10006detail10merge_sort30DeviceMergeSortPartitionKernelIN6thrust24THRUST_300001_SM_1000_NS12zip_iteratorIN4cuda3std3__45tupleIJNS5_6detail15normal_iteratorINS5_10device_ptrIiEEEESF_SF_EEEEEj3cmpNSA_IJiiiEEEEEvbT_PT2_T0_SN_PSN_T1_SN_i_param_8];
	cvta.to.global.u64 	%rd1, %rd18;
	mov.u32 	%r30, %ntid.x;
	mov.u32 	%r31, %ctaid.x;
	mov.u32 	%r32, %tid.x;
	mad.lo.s32 	%r1, %r30, %r31, %r32;
	setp.ge.u32 	%p7, %r1, %r27;
	@%p7 bra 	$L__BB9_17;
	cvta.to.global.u64 	%rd2, %rd14;
	shr.u32 	%r33, %r28, 1;
	add.s32 	%r2, %r28, -1;
	neg.s32 	%r34, %r28;
	and.b32  	%r35, %r1, %r34;
	mul.lo.s32 	%r36, %r29, %r35;
	mul.lo.s32 	%r37, %r29, %r33;
	min.u32 	%r3, %r36, %r26;
	not.b32 	%r38, %r36;
	min.u32 	%r39, %r37, %r38;
	add.s32 	%r40, %r39, %r36;
	min.u32 	%r4, %r40, %r26;
	not.b32 	%r41, %r4;
	min.u32 	%r42, %r37, %r41;
	add.s32 	%r43, %r42, %r4;
	min.u32 	%r5, %r43, %r26;
	// begin inline asm
	griddepcontrol.wait;
	// end inline asm
	add.s32 	%r44, %r1, 1;
	setp.ne.s32 	%p8, %r44, %r27;
	@%p8 bra 	$L__BB9_3;
	mul.wide.u32 	%rd33, %r1, 4;
	add.s64 	%rd34, %rd1, %rd33;
	st.global.u32 	[%rd34], %r4;
	bra.uni 	$L__BB9_17;
$L__BB9_3:
	sub.s32 	%r45, %r5, %r3;
	and.b32  	%r46, %r2, %r1;
	mul.lo.s32 	%r47, %r46, %r29;
	min.u32 	%r6, %r47, %r45;
	setp.eq.s16 	%p9, %rs1, 0;
	@%p9 bra 	$L__BB9_10;
	sub.s32 	%r48, %r4, %r3;
	sub.s32 	%r49, %r5, %r4;
	max.u32 	%r50, %r6, %r49;
	sub.s32 	%r73, %r50, %r49;
	min.u32 	%r69, %r48, %r6;
	setp.ge.u32 	%p10, %r73, %r69;
	@%p10 bra 	$L__BB9_16;
	cvta.to.global.u64 	%rd4, %rd15;
	cvt.u64.u32 	%rd5, %r4;
	cvt.u64.u32 	%rd6, %r3;
$L__BB9_6:
	sub.s32 	%r51, %r69, %r73;
	shr.u32 	%r52, %r51, 1;
	add.s32 	%r11, %r52, %r73;
	cvt.u64.u32 	%rd19, %r11;
	add.s64 	%rd20, %rd19, %rd6;
	shl.b64 	%rd21, %rd20, 2;
	add.s64 	%rd22, %rd2, %rd21;
	add.s64 	%rd7, %rd4, %rd21;
	ld.global.u32 	%r12, [%rd22];
	not.b32 	%r53, %r11;
	add.s32 	%r54, %r6, %r53;
	cvt.u64.u32 	%rd23, %r54;
	add.s64 	%rd24, %rd23, %rd5;
	shl.b64 	%rd25, %rd24, 2;
	add.s64 	%rd26, %rd2, %rd25;
	add.s64 	%rd8, %rd4, %rd25;
	ld.global.u32 	%r13, [%rd26];
	setp.eq.s32 	%p11, %r13, %r12;
	@%p11 bra 	$L__BB9_8;
	setp.lt.s32 	%p16, %r13, %r12;
	bra.uni 	$L__BB9_9;
$L__BB9_8:
	ld.global.u32 	%r55, [%rd8];
	ld.global.u32 	%r56, [%rd7];
	setp.lt.s32 	%p16, %r55, %r56;
$L__BB9_9:
	add.s32 	%r57, %r11, 1;
	selp.b32 	%r73, %r73, %r57, %p16;
	selp.b32 	%r69, %r11, %r69, %p16;
	setp.lt.u32 	%p12, %r73, %r69;
	@%p12 bra 	$L__BB9_6;
	bra.uni 	$L__BB9_16;
$L__BB9_10:
	sub.s32 	%r58, %r4, %r3;
	sub.s32 	%r59, %r5, %r4;
	max.u32 	%r60, %r6, %r59;
	sub.s32 	%r73, %r60, %r59;
	min.u32 	%r71, %r58, %r6;
	setp.ge.u32 	%p13, %r73, %r71;
	@%p13 bra 	$L__BB9_16;
	cvta.to.global.u64 	%rd9, %rd17;
	cvt.u64.u32 	%rd10, %r4;
	cvt.u64.u32 	%rd11, %r3;
$L__BB9_12:
	sub.s32 	%r61, %r71, %r73;
	shr.u32 	%r62, %r61, 1;
	add.s32 	%r20, %r62, %r73;
	cvt.u64.u32 	%rd27, %r20;
	add.s64 	%rd28, %rd27, %rd11;
	mad.lo.s64 	%rd12, %rd28, 12, %rd9;
	ld.global.u32 	%r21, [%rd12];
	not.b32 	%r63, %r20;
	add.s32 	%r64, %r6, %r63;
	cvt.u64.u32 	%rd29, %r64;
	add.s64 	%rd30, %rd29, %rd10;
	mad.lo.s64 	%rd13, %rd30, 12, %rd9;
	ld.global.u32 	%r22, [%rd13];
	setp.eq.s32 	%p14, %r22, %r21;
	@%p14 bra 	$L__BB9_14;
	setp.lt.s32 	%p17, %r22, %r21;
	bra.uni 	$L__BB9_15;
$L__BB9_14:
	ld.global.u32 	%r65, [%rd13+4];
	ld.global.u32 	%r66, [%rd12+4];
	setp.lt.s32 	%p17, %r65, %r66;
$L__BB9_15:
	add.s32 	%r67, %r20, 1;
	selp.b32 	%r73, %r73, %r67, %p17;
	selp.b32 	%r71, %r20, %r71, %p17;
	setp.lt.u32 	%p15, %r73, %r71;
	@%p15 bra 	$L__BB9_12;
$L__BB9_16:
	add.s32 	%r68, %r73, %r3;
	mul.wide.u32 	%rd31, %r1, 4;
	add.s64 	%rd32, %rd1, %rd31;
	st.global.u32 	[%rd32], %r68;
$L__BB9_17:
	ret;

}
	// .globl	_ZN3cub18CUB_300001_SM_10006detail10merge_sort26DeviceMergeSortMergeKernelINS2_10policy_hubIN6thrust24THRUST_300001_SM_1000_NS12zip_iteratorIN4cuda3std3__45tupleIJNS6_6detail15normal_iteratorINS6_10device_ptrIiEEEESG_SG_EEEEEE9Policy600ESI_PNS0_8NullTypeESI_SM_j3cmpNSB_IJiiiEEESL_EEvbT2_T3_T4_PT6_PT7_T5_PSR_SR_NS1_7vsmem_tE
.visible .entry _ZN3cub18CUB_300001_SM_10006detail10merge_sort26DeviceMergeSortMergeKernelINS2_10policy_hubIN6thrust24THRUST_300001_SM_1000_NS12zip_iteratorIN4cuda3std3__45tupleIJNS6_6detail15normal_iteratorINS6_10device_ptrIiEEEESG_SG_EEEEEE9Policy600ESI_PNS0_8NullTypeESI_SM_j3cmpNSB_IJiiiEEESL_EEvbT2_T3_T4_PT6_PT7_T5_PSR_SR_NS1_7vsmem_tE(
	.param .u8 _ZN3cub18CUB_300001_SM_10006detail10merge_sort26DeviceMergeSortMergeKernelINS2_10policy_hubIN6thrust24THRUST_300001_SM_1000_NS12zip_iteratorIN4cuda3std3__45tupleIJNS6_6detail15normal_iteratorINS6_10device_ptrIiEEEESG_SG_EEEEEE9Policy600ESI_PNS0_8NullTypeESI_SM_j3cmpNSB_IJiiiEEESL_EEvbT2_T3_T4_PT6_PT7_T5_PSR_SR_NS1_7vsmem_tE_param_0,
	.param .align 8 .b8 _ZN3cub18CUB_300001_SM_10006detail10merge_sort26DeviceMergeSortMergeKernelINS2_10policy_hubIN6thrust24THRUST_300001_SM_1000_NS12zip_iteratorIN4cuda3std3__45tupleIJNS6_6detail15normal_iteratorINS6_10device_ptrIiEEEESG_SG_EEEEEE9Policy600ESI_PNS0_8NullTypeESI_SM_j3cmpNSB_IJiiiEEESL_EEvbT2_T3_T4_PT6_PT7_T5_PSR_SR_NS1_7vsmem_tE_param_1[24],
	.param .u64 .ptr .align 1 _ZN3cub18CUB_300001_SM_10006detail10merge_sort26DeviceMergeSortMergeKernelINS2_10policy_hubIN6thrust24THRUST_300001_SM_1000_NS12zip_iteratorIN4cuda3std3__45tupleIJNS6_6detail15normal_iteratorINS6_10device_ptrIiEEEESG_SG_EEEEEE9Policy600ESI_PNS0_8NullTypeESI_SM_j3cmpNSB_IJiiiEEESL_EEvbT2_T3_T4_PT6_PT7_T5_PSR_SR_NS1_7vsmem_tE_param_2,
	.param .u32 _ZN3cub18CUB_300001_SM_10006detail10merge_sort26DeviceMergeSortMergeKernelINS2_10policy_hubIN6thrust24THRUST_300001_SM_1000_NS12zip_iteratorIN4cuda3std3__45tupleIJNS6_6detail15normal_iteratorINS6_10device_ptrIiEEEESG_SG_EEEEEE9Policy600ESI_PNS0_8NullTypeESI_SM_j3cmpNSB_IJiiiEEESL_EEvbT2_T3_T4_PT6_PT7_T5_PSR_SR_NS1_7vsmem_tE_param_3,
	.param .u64 .ptr .align 1 _ZN3cub18CUB_300001_SM_10006detail10merge_sort26DeviceMergeSortMergeKernelINS2_10policy_hubIN6thrust24THRUST_300001_SM_1000_NS12zip_iteratorIN4cuda3std3__45tupleIJNS6_6detail15normal_iteratorINS6_10device_ptrIiEEEESG_SG_EEEEEE9Policy600ESI_PNS0_8NullTypeESI_SM_j3cmpNSB_IJiiiEEESL_EEvbT2_T3_T4_PT6_PT7_T5_PSR_SR_NS1_7vsmem_tE_param_4,
	.param .u64 .ptr .align 1 _ZN3cub18CUB_300001_SM_10006detail10merge_sort26DeviceMergeSortMergeKernelINS2_10policy_hubIN6thrust24THRUST_300001_SM_1000_NS12zip_iteratorIN4cuda3std3__45tupleIJNS6_6detail15normal_iteratorINS6_10device_ptrIiEEEESG_SG_EEEEEE9Policy600ESI_PNS0_8NullTypeESI_SM_j3cmpNSB_IJiiiEEESL_EEvbT2_T3_T4_PT6_PT7_T5_PSR_SR_NS1_7vsmem_tE_param_5,
	.param .align 1 .b8 _ZN3cub18CUB_300001_SM_10006detail10merge_sort26DeviceMergeSortMergeKernelINS2_10policy_hubIN6thrust24THRUST_300001_SM_1000_NS12zip_iteratorIN4cuda3std3__45tupleIJNS6_6detail15normal_iteratorINS6_10device_ptrIiEEEESG_SG_EEEEEE9Policy600ESI_PNS0_8NullTypeESI_SM_j3cmpNSB_IJiiiEEESL_EEvbT2_T3_T4_PT6_PT7_T5_PSR_SR_NS1_7vsmem_tE_param_6[1],
	.param .u64 .ptr .align 1 _ZN3cub18CUB_300001_SM_10006detail10merge_sort26DeviceMergeSortMergeKernelINS2_10policy_hubIN6thrust24THRUST_300001_SM_1000_NS12zip_iteratorIN4cuda3std3__45tupleIJNS6_6detail15normal_iteratorINS6_10device_ptrIiEEEESG_SG_EEEEEE9Policy600ESI_PNS0_8NullTypeESI_SM_j3cmpNSB_IJiiiEEESL_EEvbT2_T3_T4_PT6_PT7_T5_PSR_SR_NS1_7vsmem_tE_param_7,
	.param .u32 _ZN3cub18CUB_300001_SM_10006detail10merge_sort26DeviceMergeSortMergeKernelINS2_10policy_hubIN6thrust24THRUST_300001_SM_1000_NS12zip_iteratorIN4cuda3std3__45tupleIJNS6_6detail15normal_iteratorINS6_10device_ptrIiEEEESG_SG_EEEEEE9Policy600ESI_PNS0_8NullTypeESI_SM_j3cmpNSB_IJiiiEEESL_EEvbT2_T3_T4_PT6_PT7_T5_PSR_SR_NS1_7vsmem_tE_param_8,
	.param .align 8 .b8 _ZN3cub18CUB_300001_SM_10006detail10merge_sort26DeviceMergeSortMergeKernelINS2_10policy_hubIN6thrust24THRUST_300001_SM_1000_NS12zip_iteratorIN4cuda3std3__45tupleIJNS6_6detail15normal_iteratorINS6_10device_ptrIiEEEESG_SG_EEEEEE9Policy600ESI_PNS0_8NullTypeESI_SM_j3cmpNSB_IJiiiEEESL_EEvbT2_T3_T4_PT6_PT7_T5_PSR_SR_NS1_7vsmem_tE_param_9[8]
)
.maxntid 256
{
	.reg .pred 	%p<164>;
	.reg .b16 	%rs<2>;
	.reg .b32 	%r<809>;
	.reg .b64 	%rd<127>;
	// demoted variable
	.shared .align 16 .b8 _ZZN3cub18CUB_300001_SM_10006detail10merge_sort26DeviceMergeSortMergeKernelINS2_10policy_hubIN6thrust24THRUST_300001_SM_1000_NS12zip_iteratorIN4cuda3std3__45tupleIJNS6_6detail15normal_iteratorINS6_10device_ptrIiEEEESG_SG_EEEEEE9Policy600ESI_PNS0_8NullTypeESI_SM_j3cmpNSB_IJiiiEEESL_EEvbT2_T3_T4_PT6_PT7_T5_PSR_SR_NS1_7vsmem_tEE19static_temp_storage[15376];
	ld.param.s8 	%rs1, [_ZN3cub18CUB_300001_SM_10006detail10merge_sort26DeviceMergeSortMergeKernelINS2_10policy_hubIN6thrust24THRUST_300001_SM_1000_NS12zip_iteratorIN4cuda3std3__45tupleIJNS6_6detail15normal_iteratorINS6_10device_ptrIiEEEESG_SG_EEEEEE9Policy600ESI_PNS0_8NullTypeESI_SM_j3cmpNSB_IJiiiEEESL_EEvbT2_T3_T4_PT6_PT7_T5_PSR_SR_NS1_7vsmem_tE_param_0];
	ld.param.u64 	%rd32, [_ZN3cub18CUB_300001_SM_10006detail10merge_sort26DeviceMergeSortMergeKernelINS2_10policy_hubIN6thrust24THRUST_300001_SM_1000_NS12zip_iteratorIN4cuda3std3__45tupleIJNS6_6detail15normal_iteratorINS6_10device_ptrIiEEEESG_SG_EEEEEE9Policy600ESI_PNS0_8NullTypeESI_SM_j3cmpNSB_IJiiiEEESL_EEvbT2_T3_T4_PT6_PT7_T5_PSR_SR_NS1_7vsmem_tE_param_1+16];
	ld.param.u64 	%rd31, [_ZN3cub18CUB_300001_SM_10006detail10merge_sort26DeviceMergeSortMergeKernelINS2_10policy_hubIN6thrust24THRUST_300001_SM_1000_NS12zip_iteratorIN4cuda3std3__45tupleIJNS6_6detail15normal_iteratorINS6_10device_ptrIiEEEESG_SG_EEEEEE9Policy600ESI_PNS0_8NullTypeESI_SM_j3cmpNSB_IJiiiEEESL_EEvbT2_T3_T4_PT6_PT7_T5_PSR_SR_NS1_7vsmem_tE_param_1+8];
	ld.param.u64 	%rd30, [_ZN3cub18CUB_300001_SM_10006detail10merge_sort26DeviceMergeSortMergeKernelINS2_10policy_hubIN6thrust24THRUST_300001_SM_1000_NS12zip_iteratorIN4cuda3std3__45tupleIJNS6_6detail15normal_iteratorINS6_10device_ptrIiEEEESG_SG_EEEEEE9Policy600ESI_PNS0_8NullTypeESI_SM_j3cmpNSB_IJiiiEEESL_EEvbT2_T3_T4_PT6_PT7_T5_PSR_SR_NS1_7vsmem_tE_param_1];
	ld.param.u32 	%r448, [_ZN3cub18CUB_300001_SM_10006detail10merge_sort26DeviceMergeSortMergeKernelINS2_10policy_hubIN6thrust24THRUST_300001_SM_1000_NS12zip_iteratorIN4cuda3std3__45tupleIJNS6_6detail15normal_iteratorINS6_10device_ptrIiEEEESG_SG_EEEEEE9Policy600ESI_PNS0_8NullTypeESI_SM_j3cmpNSB_IJiiiEEESL_EEvbT2_T3_T4_PT6_PT7_T5_PSR_SR_NS1_7vsmem_tE_param_3];
	ld.param.u64 	%rd33, [_ZN3cub18CUB_300001_SM_10006detail10merge_sort26DeviceMergeSortMergeKernelINS2_10policy_hubIN6thrust24THRUST_300001_SM_1000_NS12zip_iteratorIN4cuda3std3__45tupleIJNS6_6detail15normal_iteratorINS6_10device_ptrIiEEEESG_SG_EEEEEE9Policy600ESI_PNS0_8NullTypeESI_SM_j3cmpNSB_IJiiiEEESL_EEvbT2_T3_T4_PT6_PT7_T5_PSR_SR_NS1_7vsmem_tE_param_4];
	ld.param.u64 	%rd34, [_ZN3cub18CUB_300001_SM_10006detail10merge_sort26DeviceMergeSortMergeKernelINS2_10policy_hubIN6thrust24THRUST_300001_SM_1000_NS12zip_iteratorIN4cuda3std3__45tupleIJNS6_6detail15normal_iteratorINS6_10device_ptrIiEEEESG_SG_EEEEEE9Policy600ESI_PNS0_8NullTypeESI_SM_j3cmpNSB_IJiiiEEESL_EEvbT2_T3_T4_PT6_PT7_T5_PSR_SR_NS1_7vsmem_tE_param_7];
	ld.param.u32 	%r449, [_ZN3cub18CUB_300001_SM_10006detail10merge_sort26DeviceMergeSortMergeKernelINS2_10policy_hubIN6thrust24THRUST_300001_SM_1000_NS12zip_iteratorIN4cuda3std3__45tupleIJNS6_6detail15normal_iteratorINS6_10device_ptrIiEEEESG_SG_EEEEEE9Policy600ESI_PNS0_8NullTypeESI_SM_j3cmpNSB_IJiiiEEESL_EEvbT2_T3_T4_PT6_PT7_T5_PSR_SR_NS1_7vsmem_tE_param_8];
	cvta.to.global.u64 	%rd1, %rd33;
	cvta.to.global.u64 	%rd2, %rd34;
	cvta.to.global.u64 	%rd3, %rd30;
	cvta.to.global.u64 	%rd4, %rd31;
	cvta.to.global.u64 	%rd5, %rd32;
	mov.u32 	%r1, %ctaid.x;
	mov.u32 	%r450, %nctaid.x;
	mul.lo.s32 	%r2, %r1, 1280;
	mov.u32 	%r3, %tid.x;
	add.s32 	%r451, %r450, -1;
	setp.ge.u32 	%p37, %r1, %r451;
	@%p37 bra 	$L__BB10_78;
	mul.wide.u32 	%rd73, %r1, 4;
	add.s64 	%rd74, %rd2, %rd73;
	ld.global.u32 	%r554, [%rd74];
	ld.global.u32 	%r555, [%rd74+4];
	shr.u32 	%r556, %r449, 1;
	neg.s32 	%r557, %r449;
	and.b32  	%r558, %r1, %r557;
	mul.lo.s32 	%r4, %r558, 1280;
	mul.lo.s32 	%r5, %r556, 1280;
	sub.s32 	%r559, %r1, %r558;
	mul.lo.s32 	%r560, %r559, 1280;
	sub.s32 	%r6, %r554, %r4;
	sub.s32 	%r561, %r555, %r4;
	sub.s32 	%r562, %r448, %r4;
	max.u32 	%r563, %r562, %r5;
	sub.s32 	%r564, %r563, %r5;
	sub.s32 	%r565, %r560, %r6;
	min.u32 	%r7, %r565, %r564;
	max.u32 	%r566, %r560, -1281;
	not.b32 	%r567, %r566;
	add.s32 	%r568, %r560, %r567;
	sub.s32 	%r569, %r568, %r561;
	or.b32  	%r570, %r1, %r557;
	setp.eq.s32 	%p106, %r570, -1;
	min.u32 	%r571, %r5, %r562;
	selp.b32 	%r572, %r571, %r561, %p106;
	selp.b32 	%r573, %r5, %r569, %p106;
	min.u32 	%r8, %r573, %r564;
	sub.s32 	%r9, %r572, %r6;
	// begin inline asm
	griddepcontrol.wait;
	// end inline asm
	setp.eq.s16 	%p107, %rs1, 0;
	@%p107 bra 	$L__BB10_17;
	cvt.u64.u32 	%rd6, %r4;
	mul.wide.u32 	%rd75, %r4, 4;
	add.s64 	%rd7, %rd3, %rd75;
	cvt.u64.u32 	%rd76, %r6;
	cvt.u64.u32 	%rd77, %r5;
	cvt.u64.u32 	%rd78, %r7;
	add.s64 	%rd8, %rd78, %rd77;
	setp.ge.s32 	%p108, %r3, %r9;
	cvt.u64.u32 	%rd9, %r3;
	add.s64 	%rd79, %rd9, %rd76;
	shl.b64 	%rd80, %rd79, 2;
	add.s64 	%rd10, %rd7, %rd80;
	add.s64 	%rd81, %rd79, %rd6;
	shl.b64 	%rd82, %rd81, 2;
	add.s64 	%rd11, %rd4, %rd82;
	add.s64 	%rd12, %rd5, %rd82;
	@%p108 bra 	$L__BB10_4;
	ld.global.u32 	%r715, [%rd10];
	ld.global.u32 	%r714, [%rd11];
	ld.global.u32 	%r713, [%rd12];
	bra.uni 	$L__BB10_5;
$L__BB10_4:
	sub.s32 	%r574, %r3, %r9;
	cvt.s64.s32 	%rd83, %r574;
	add.s64 	%rd84, %rd8, %rd83;
	shl.b64 	%rd85, %rd84, 2;
	add.s64 	%rd86, %rd7, %rd85;
	add.s64 	%rd87, %rd84, %rd6;
	shl.b64 	%rd88, %rd87, 2;
	add.s64 	%rd89, %rd4, %rd88;
	add.s64 	%rd90, %rd5, %rd88;
	ld.global.u32 	%r715, [%rd86];
	ld.global.u32 	%r714, [%rd89];
	ld.global.u32 	%r713, [%rd90];
$L__BB10_5:
	add.s32 	%r575, %r3, 256;
	setp.lt.s32 	%p109, %r575, %r9;
	cvt.s64.s32 	%rd91, %r9;
	sub.s64 	%rd92, %rd9, %rd91;
	add.s64 	%rd93, %rd8, %rd92;
	shl.b64 	%rd94, %rd93, 2;
	add.s64 	%rd13, %rd7, %rd94;
	add.s64 	%rd14, %rd93, %rd6;
	shl.b64 	%rd95, %rd14, 2;
	add.s64 	%rd15, %rd5, %rd95;
	@%p109 bra 	$L__BB10_7;
	add.s64 	%rd97, %rd4, %rd95;
	ld.global.u32 	%r712, [%rd13+1024];
	ld.global.u32 	%r711, [%rd97+1024];
	ld.global.u32 	%r710, [%rd15+1024];
	bra.uni 	$L__BB10_8;
$L__BB10_7:
	ld.global.u32 	%r712, [%rd10+1024];
	ld.global.u32 	%r711, [%rd11+1024];
	ld.global.u32 	%r710, [%rd12+1024];
$L__BB10_8:
	add.s32 	%r576, %r3, 512;
	setp.lt.s32 	%p110, %r576, %r9;
	@%p110 bra 	$L__BB10_10;
	add.s64 	%rd99, %rd4, %rd95;
	ld.global.u32 	%r709, [%rd13+2048];
	ld.global.u32 	%r708, [%rd99+2048];
	ld.global.u32 	%r707, [%rd15+2048];
	bra.uni 	$L__BB10_11;
$L__BB10_10:
	ld.global.u32 	%r709, [%rd10+2048];
	ld.global.u32 	%r708, [%rd11+2048];
	ld.global.u32 	%r707, [%rd12+2048];
$L__BB10_11:
	add.s32 	%r577, %r3, 768;
	setp.lt.s32 	%p111, %r577, %r9;
	@%p111 bra 	$L__BB10_13;
	add.s64 	%rd101, %rd4, %rd95;
	ld.global.u32 	%r706, [%rd13+3072];
	ld.global.u32 	%r705, [%rd101+3072];
	ld.global.u32 	%r704, [%rd15+3072];
	bra.uni 	$L__BB10_14;
$L__BB10_13:
	ld.global.u32 	%r706, [%rd10+3072];
	ld.global.u32 	%r705, [%rd11+3072];
	ld.global.u32 	%r704, [%rd12+3072];
$L__BB10_14:
	or.b32  	%r578, %r3, 1024;
	setp.lt.s32 	%p112, %r578, %r9;
	@%p112 bra 	$L__BB10_16;
	add.s64 	%rd103, %rd4, %rd95;
	ld.global.u32 	%r703, [%rd13+4096];
	ld.global.u32 	%r702, [%rd103+4096];
	ld.global.u32 	%r701, [%rd15+4096];
	bra.uni 	$L__BB10_32;
$L__BB10_16:
	ld.global.u32 	%r703, [%rd10+4096];
	ld.global.u32 	%r702, [%rd11+4096];
	ld.global.u32 	%r701, [%rd12+4096];
	bra.uni 	$L__BB10_32;
$L__BB10_17:
	cvt.u64.u32 	%rd104, %r4;
	cvt.u64.u32 	%rd105, %r6;
	add.s64 	%rd106, %rd105, %rd104;
	cvt.u64.u32 	%rd107, %r5;
	add.s64 	%rd108, %rd104, %rd107;
	cvt.u64.u32 	%rd109, %r7;
	add.s64 	%rd110, %rd108, %rd109;
	setp.ge.s32 	%p113, %r3, %r9;
	cvt.u64.u32 	%rd111, %r3;
	add.s64 	%rd112, %rd106, %rd111;
	mad.lo.s64 	%rd16, %rd112, 12, %rd1;
	sub.s32 	%r579, %r3, %r9;
	cvt.s64.s32 	%rd113, %r579;
	add.s64 	%rd114, %rd110, %rd113;
	mad.lo.s64 	%rd17, %rd114, 12, %rd1;
	@%p113 bra 	$L__BB10_19;
	ld.global.u32 	%r715, [%rd16];
	ld.global.u32 	%r714, [%rd16+4];
	ld.global.u32 	%r713, [%rd16+8];
	bra.uni 	$L__BB10_20;
$L__BB10_19:
	ld.global.u32 	%r715, [%rd17];
	ld.global.u32 	%r714, [%rd17+4];
	ld.global.u32 	%r713, [%rd17+8];
$L__BB10_20:
	add.s32 	%r580, %r3, 256;
	setp.lt.s32 	%p114, %r580, %r9;
	@%p114 bra 	$L__BB10_22;
	ld.global.u32 	%r712, [%rd17+3072];
	ld.global.u32 	%r711, [%rd17+3076];
	ld.global.u32 	%r710, [%rd17+3080];
	bra.uni 	$L__BB10_23;
$L__BB10_22:
	ld.global.u32 	%r712, [%rd16+3072];
	ld.global.u32 	%r711, [%rd16+3076];
	ld.global.u32 	%r710, [%rd16+3080];
$L__BB10_23:
	add.s32 	%r581, %r3, 512;
	setp.lt.s32 	%p115, %r581, %r9;
	@%p115 bra 	$L__BB10_25;
	ld.global.u32 	%r709, [%rd17+6144];
	ld.global.u32 	%r708, [%rd17+6148];
	ld.global.u32 	%r707, [%rd17+6152];
	bra.uni 	$L__BB10_26;
$L__BB10_25:
	ld.global.u32 	%r709, [%rd16+6144];
	ld.global.u32 	%r708, [%rd16+6148];
	ld.global.u32 	%r707, [%rd16+6152];
$L__BB10_26:
	add.s32 	%r582, %r3, 768;
	setp.lt.s32 	%p116, %r582, %r9;
	@%p116 bra 	$L__BB10_28;
	ld.global.u32 	%r706, [%rd17+9216];
	ld.global.u32 	%r705, [%rd17+9220];
	ld.global.u32 	%r704, [%rd17+9224];
	bra.uni 	$L__BB10_29;
$L__BB10_28:
	ld.global.u32 	%r706, [%rd16+9216];
	ld.global.u32 	%r705, [%rd16+9220];
	ld.global.u32 	%r704, [%rd16+9224];
$L__BB10_29:
	or.b32  	%r583, %r3, 1024;
	setp.lt.s32 	%p117, %r583, %r9;
	@%p117 bra 	$L__BB10_31;
	ld.global.u32 	%r703, [%rd17+12288];
	ld.global.u32 	%r702, [%rd17+12292];
	ld.global.u32 	%r701, [%rd17+12296];
	bra.uni 	$L__BB10_32;
$L__BB10_31:
	ld.global.u32 	%r703, [%rd16+12288];
	ld.global.u32 	%r702, [%rd16+12292];
	ld.global.u32 	%r701, [%rd16+12296];
$L__BB10_32:
	sub.s32 	%r584, %r8, %r7;
	mov.u32 	%r585, _ZZN3cub18CUB_300001_SM_10006detail10merge_sort26DeviceMergeSortMergeKernelINS2_10policy_hubIN6thrust24THRUST_300001_SM_1000_NS12zip_iteratorIN4cuda3std3__45tupleIJNS6_6detail15normal_iteratorINS6_10device_ptrIiEEEESG_SG_EEEEEE9Policy600ESI_PNS0_8NullTypeESI_SM_j3cmpNSB_IJiiiEEESL_EEvbT2_T3_T4_PT6_PT7_T5_PSR_SR_NS1_7vsmem_tEE19static_temp_storage;
	mad.lo.s32 	%r586, %r3, 12, %r585;
	st.shared.u32 	[%r586], %r715;
	st.shared.u32 	[%r586+4], %r714;
	st.shared.u32 	[%r586+8], %r713;
	st.shared.u32 	[%r586+3072], %r712;
	st.shared.u32 	[%r586+3076], %r711;
	st.shared.u32 	[%r586+3080], %r710;
	st.shared.u32 	[%r586+6144], %r709;
	st.shared.u32 	[%r586+6148], %r708;
	st.shared.u32 	[%r586+6152], %r707;
	st.shared.u32 	[%r586+9216], %r706;
	st.shared.u32 	[%r586+9220], %r705;
	st.shared.u32 	[%r586+9224], %r704;
	st.shared.u32 	[%r586+12288], %r703;
	st.shared.u32 	[%r586+12292], %r702;
	st.shared.u32 	[%r586+12296], %r701;
	bar.sync 	0;
	// begin inline asm
	griddepcontrol.launch_dependents;
	// end inline asm
	add.s32 	%r109, %r584, %r9;
	mul.lo.s32 	%r587, %r3, 5;
	min.s32 	%r110, %r587, %r109;
	setp.lt.s32 	%p118, %r110, %r584;
	sub.s32 	%r588, %r110, %r584;
	selp.b32 	%r718, 0, %r588, %p118;
	min.s32 	%r716, %r9, %r110;
	setp.ge.s32 	%p119, %r718, %r716;
	@%p119 bra 	$L__BB10_38;
	add.s32 	%r113, %r110, %r9;
$L__BB10_34:
	sub.s32 	%r589, %r716, %r718;
	shr.u32 	%r590, %r589, 31;
	add.s32 	%r591, %r589, %r590;
	shr.s32 	%r592, %r591, 1;
	add.s32 	%r116, %r592, %r718;
	mad.lo.s32 	%r117, %r116, 12, %r585;
	ld.shared.u32 	%r118, [%r117];
	not.b32 	%r594, %r116;
	add.s32 	%r595, %r113, %r594;
	mad.lo.s32 	%r119, %r595, 12, %r585;
	ld.shared.u32 	%r120, [%r119];
	setp.eq.s32 	%p120, %r120, %r118;
	@%p120 bra 	$L__BB10_36;
	setp.lt.s32 	%p152, %r120, %r118;
	bra.uni 	$L__BB10_37;
$L__BB10_36:
	ld.shared.u32 	%r596, [%r119+4];
	ld.shared.u32 	%r597, [%r117+4];
	setp.lt.s32 	%p152, %r596, %r597;
$L__BB10_37:
	add.s32 	%r598, %r116, 1;
	selp.b32 	%r718, %r718, %r598, %p152;
	selp.b32 	%r716, %r116, %r716, %p152;
	setp.lt.s32 	%p121, %r718, %r716;
	@%p121 bra 	$L__BB10_34;
$L__BB10_38:
	sub.s32 	%r599, %r110, %r718;
	add.s32 	%r124, %r599, %r9;
	mad.lo.s32 	%r125, %r124, 12, %r585;
	ld.shared.u32 	%r720, [%r125+8];
	ld.shared.u32 	%r721, [%r125+4];
	ld.shared.u32 	%r719, [%r125];
	mad.lo.s32 	%r129, %r718, 12, %r585;
	ld.shared.u32 	%r730, [%r129+8];
	ld.shared.u32 	%r729, [%r129+4];
	ld.shared.u32 	%r728, [%r129];
	setp.ge.s32 	%p123, %r124, %r109;
	mov.pred 	%p153, 0;
	@%p123 bra 	$L__BB10_43;
	setp.ge.s32 	%p125, %r718, %r9;
	mov.pred 	%p153, -1;
	@%p125 bra 	$L__BB10_43;
	setp.eq.s32 	%p126, %r719, %r728;
	@%p126 bra 	$L__BB10_42;
	setp.lt.s32 	%p153, %r719, %r728;
	bra.uni 	$L__BB10_43;
$L__BB10_42:
	setp.lt.s32 	%p153, %r721, %r729;
$L__BB10_43:
	selp.b32 	%r133, %r719, %r728, %p153;
	selp.b32 	%r134, %r721, %r729, %p153;
	selp.b32 	%r135, %r720, %r730, %p153;
	selp.u32 	%r601, 1, 0, %p153;
	add.s32 	%r136, %r124, %r601;
	not.pred 	%p127, %p153;
	selp.u32 	%r602, 1, 0, %p127;
	add.s32 	%r137, %r718, %r602;
	@%p127 bra 	$L__BB10_45;
	ld.shared.u32 	%r719, [%r125+12];
	ld.shared.u32 	%r721, [%r125+16];
	ld.shared.u32 	%r720, [%r125+20];
	bra.uni 	$L__BB10_46;
$L__BB10_45:
	ld.shared.u32 	%r728, [%r129+12];
	ld.shared.u32 	%r729, [%r129+16];
	ld.shared.u32 	%r730, [%r129+20];
$L__BB10_46:
	setp.ge.s32 	%p129, %r136, %r109;
	mov.pred 	%p154, 0;
	@%p129 bra 	$L__BB10_51;
	setp.ge.s32 	%p131, %r137, %r9;
	mov.pred 	%p154, -1;
	@%p131 bra 	$L__BB10_51;
	setp.eq.s32 	%p132, %r719, %r728;
	@%p132 bra 	$L__BB10_50;
	setp.lt.s32 	%p154, %r719, %r728;
	bra.uni 	$L__BB10_51;
$L__BB10_50:
	setp.lt.s32 	%p154, %r721, %r729;
$L__BB10_51:
	selp.b32 	%r150, %r719, %r728, %p154;
	selp.b32 	%r151, %r721, %r729, %p154;
	selp.b32 	%r152, %r720, %r730, %p154;
	selp.u32 	%r603, 1, 0, %p154;
	add.s32 	%r153, %r136, %r603;
	not.pred 	%p133, %p154;
	selp.u32 	%r604, 1, 0, %p133;
	add.s32 	%r154, %r137, %r604;
	@%p154 bra 	$L__BB10_53;
	mad.lo.s32 	%r606, %r154, 12, %r585;
	ld.shared.u32 	%r728, [%r606];
	ld.shared.u32 	%r729, [%r606+4];
	ld.shared.u32 	%r730, [%r606+8];
	bra.uni 	$L__BB10_54;
$L__BB10_53:
	mad.lo.s32 	%r608, %r153, 12, %r585;
	ld.shared.u32 	%r719, [%r608];
	ld.shared.u32 	%r721, [%r608+4];
	ld.shared.u32 	%r720, [%r608+8];
$L__BB10_54:
	setp.ge.s32 	%p135, %r153, %r109;
	mov.pred 	%p155, 0;
	@%p135 bra 	$L__BB10_59;
	setp.ge.s32 	%p137, %r154, %r9;
	mov.pred 	%p155, -1;
	@%p137 bra 	$L__BB10_59;
	setp.eq.s32 	%p138, %r719, %r728;
	@%p138 bra 	$L__BB10_58;
	setp.lt.s32 	%p155, %r719, %r728;
	bra.uni 	$L__BB10_59;
$L__BB10_58:
	setp.lt.s32 	%p155, %r721, %r729;
$L__BB10_59:
	selp.b32 	%r167, %r719, %r728, %p155;
	selp.b32 	%r168, %r721, %r729, %p155;
	selp.b32 	%r169, %r720, %r730, %p155;
	selp.u32 	%r609, 1, 0, %p155;
	add.s32 	%r170, %r153, %r609;
	not.pred 	%p139, %p155;
	selp.u32 	%r610, 1, 0, %p139;
	add.s32 	%r171, %r154, %r610;
	@%p155 bra 	$L__BB10_61;
	mov.u32 	%r611, _ZZN3cub18CUB_300001_SM_10006detail10merge_sort26DeviceMergeSortMergeKernelINS2_10policy_hubIN6thrust24THRUST_300001_SM_1000_NS12zip_iteratorIN4cuda3std3__45tupleIJNS6_6detail15normal_iteratorINS6_10device_ptrIiEEEESG_SG_EEEEEE9Policy600ESI_PNS0_8NullTypeESI_SM_j3cmpNSB_IJiiiEEESL_EEvbT2_T3_T4_PT6_PT7_T5_PSR_SR_NS1_7vsmem_tEE19static_temp_storage;
	mad.lo.s32 	%r612, %r171, 12, %r611;
	ld.shared.u32 	%r728, [%r612];
	ld.shared.u32 	%r729, [%r612+4];
	ld.shared.u32 	%r730, [%r612+8];
	bra.uni 	$L__BB10_62;
$L__BB10_61:
	mov.u32 	%r613, _ZZN3cub18CUB_300001_SM_10006detail10merge_sort26DeviceMergeSortMergeKernelINS2_10policy_hubIN6thrust24THRUST_300001_SM_1000_NS12zip_iteratorIN4cuda3std3__45tupleIJNS6_6detail15normal_iteratorINS6_10device_ptrIiEEEESG_SG_EEEEEE9Policy600ESI_PNS0_8NullTypeESI_SM_j3cmpNSB_IJiiiEEESL_EEvbT2_T3_T4_PT6_PT7_T5_PSR_SR_NS1_7vsmem_tEE19static_temp_storage;
	mad.lo.s32 	%r614, %r170, 12, %r613;
	ld.shared.u32 	%r719, [%r614];
	ld.shared.u32 	%r721, [%r614+4];
	ld.shared.u32 	%r720, [%r614+8];
$L__BB10_62:
	setp.ge.s32 	%p141, %r170, %r109;
	mov.pred 	%p156, 0;
	@%p141 bra 	$L__BB10_67;
	setp.ge.s32 	%p143, %r171, %r9;
	mov.pred 	%p156, -1;
	@%p143 bra 	$L__BB10_67;
	setp.eq.s32 	%p144, %r719, %r728;
	@%p144 bra 	$L__BB10_66;
	setp.lt.s32 	%p156, %r719, %r728;
	bra.uni 	$L__BB10_67;
$L__BB10_66:
	setp.lt.s32 	%p156, %r721, %r729;
$L__BB10_67:
	selp.b32 	%r184, %r719, %r728, %p156;
	selp.b32 	%r185, %r721, %r729, %p156;
	selp.b32 	%r186, %r720, %r730, %p156;
	selp.u32 	%r615, 1, 0, %p156;
	add.s32 	%r187, %r170, %r615;
	not.pred 	%p145, %p156;
	selp.u32 	%r616, 1, 0, %p145;
	add.s32 	%r188, %r171, %r616;
	@%p156 bra 	$L__BB10_69;
	mov.u32 	%r617, _ZZN3cub18CUB_300001_SM_10006detail10merge_sort26DeviceMergeSortMergeKernelINS2_10policy_hubIN6thrust24THRUST_300001_SM_1000_NS12zip_iteratorIN4cuda3std3__45tupleIJNS6_6detail15normal_iteratorINS6_10device_ptrIiEEEESG_SG_EEEEEE9Policy600ESI_PNS0_8NullTypeESI_SM_j3cmpNSB_IJiiiEEESL_EEvbT2_T3_T4_PT6_PT7_T5_PSR_SR_NS1_7vsmem_tEE19static_temp_storage;
	mad.lo.s32 	%r618, %r188, 12, %r617;
	ld.shared.u32 	%r728, [%r618];
	ld.shared.u32 	%r729, [%r618+4];
	ld.shared.u32 	%r730, [%r618+8];
	bra.uni 	$L__BB10_70;
$L__BB10_69:
	mov.u32 	%r619, _ZZN3cub18CUB_300001_SM_10006detail10merge_sort26DeviceMergeSortMergeKernelINS2_10policy_hubIN6thrust24THRUST_300001_SM_1000_NS12zip_iteratorIN4cuda3std3__45tupleIJNS6_6detail15normal_iteratorINS6_10device_ptrIiEEEESG_SG_EEEEEE9Policy600ESI_PNS0_8NullTypeESI_SM_j3cmpNSB_IJiiiEEESL_EEvbT2_T3_T4_PT6_PT7_T5_PSR_SR_NS1_7vsmem_tEE19static_temp_storage;
	mad.lo.s32 	%r620, %r187, 12, %r619;
	ld.shared.u32 	%r719, [%r620];
	ld.shared.u32 	%r721, [%r620+4];
	ld.shared.u32 	%r720, [%r620+8];
$L__BB10_70:
	setp.ge.s32 	%p147, %r187, %r109;
	mov.pred 	%p157, 0;
	@%p147 bra 	$L__BB10_75;
	setp.ge.s32 	%p149, %r188, %r9;
	mov.pred 	%p157, -1;
	@%p149 bra 	$L__BB10_75;
	setp.eq.s32 	%p150, %r719, %r728;
	@%p150 bra 	$L__BB10_74;
	setp.lt.s32 	%p157, %r719, %r728;
	bra.uni 	$L__BB10_75;
$L__BB10_74:
	setp.lt.s32 	%p157, %r721, %r729;
$L__BB10_75:
	setp.eq.s16 	%p151, %rs1, 0;
	selp.b32 	%r201, %r719, %r728, %p157;
	selp.b32 	%r202, %r721, %r729, %p157;
	selp.b32 	%r203, %r720, %r730, %p157;
	bar.sync 	0;
	@%p151 bra 	$L__BB10_77;
	cvt.u64.u32 	%rd115, %r2;
	// begin inline asm
	mov.u32 %r621, %laneid;
	// end inline asm
	shr.u32 	%r622, %r3, 5;
	mul.lo.s32 	%r623, %r622, 160;
	mad.lo.s32 	%r624, %r621, 5, %r623;
	mov.u32 	%r625, _ZZN3cub18CUB_300001_SM_10006detail10merge_sort26DeviceMergeSortMergeKernelINS2_10policy_hubIN6thrust24THRUST_300001_SM_1000_NS12zip_iteratorIN4cuda3std3__45tupleIJNS6_6detail15normal_iteratorINS6_10device_ptrIiEEEESG_SG_EEEEEE9Policy600ESI_PNS0_8NullTypeESI_SM_j3cmpNSB_IJiiiEEESL_EEvbT2_T3_T4_PT6_PT7_T5_PSR_SR_NS1_7vsmem_tEE19static_temp_storage;
	mad.lo.s32 	%r626, %r624, 12, %r625;
	st.shared.u32 	[%r626], %r133;
	st.shared.u32 	[%r626+4], %r134;
	st.shared.u32 	[%r626+8], %r135;
	st.shared.u32 	[%r626+12], %r150;
	st.shared.u32 	[%r626+16], %r151;
	st.shared.u32 	[%r626+20], %r152;
	st.shared.u32 	[%r626+24], %r167;
	st.shared.u32 	[%r626+28], %r168;
	st.shared.u32 	[%r626+32], %r169;
	st.shared.u32 	[%r626+36], %r184;
	st.shared.u32 	[%r626+40], %r185;
	st.shared.u32 	[%r626+44], %r186;
	st.shared.u32 	[%r626+48], %r201;
	st.shared.u32 	[%r626+52], %r202;
	st.shared.u32 	[%r626+56], %r203;
	bar.warp.sync 	-1;
	shl.b32 	%r627, %r621, 2;
	sub.s32 	%r628, %r624, %r627;
	mad.lo.s32 	%r629, %r628, 12, %r625;
	ld.shared.u32 	%r630, [%r629];
	ld.shared.u32 	%r631, [%r629+4];
	ld.shared.u32 	%r632, [%r629+8];
	ld.shared.u32 	%r633, [%r629+384];
	ld.shared.u32 	%r634, [%r629+388];
	ld.shared.u32 	%r635, [%r629+392];
	ld.shared.u32 	%r636, [%r629+768];
	ld.shared.u32 	%r637, [%r629+772];
	ld.shared.u32 	%r638, [%r629+776];
	ld.shared.u32 	%r639, [%r629+1152];
	ld.shared.u32 	%r640, [%r629+1156];
	ld.shared.u32 	%r641, [%r629+1160];
	ld.shared.u32 	%r642, [%r629+1536];
	ld.shared.u32 	%r643, [%r629+1540];
	ld.shared.u32 	%r644, [%r629+1544];
	and.b32  	%r645, %r3, 31;
	and.b32  	%r646, %r3, 992;
	mul.lo.s32 	%r647, %r646, 5;
	or.b32  	%r648, %r647, %r645;
	cvt.u64.u32 	%rd116, %r648;
	add.s64 	%rd117, %rd116, %rd115;
	mad.lo.s64 	%rd118, %rd117, 12, %rd1;
	st.global.u32 	[%rd118], %r630;
	st.global.u32 	[%rd118+4], %r631;
	st.global.u32 	[%rd118+8], %r632;
	st.global.u32 	[%rd118+384], %r633;
	st.global.u32 	[%rd118+388], %r634;
	st.global.u32 	[%rd118+392], %r635;
	st.global.u32 	[%rd118+768], %r636;
	st.global.u32 	[%rd118+772], %r637;
	st.global.u32 	[%rd118+776], %r638;
	st.global.u32 	[%rd118+1152], %r639;
	st.global.u32 	[%rd118+1156], %r640;
	st.global.u32 	[%rd118+1160], %r641;
	st.global.u32 	[%rd118+1536], %r642;
	st.global.u32 	[%rd118+1540], %r643;
	st.global.u32 	[%rd118+1544], %r644;
	bra.uni 	$L__BB10_187;
$L__BB10_77:
	// begin inline asm
	mov.u32 %r649, %laneid;
	// end inline asm
	shr.u32 	%r650, %r3, 5;
	mul.lo.s32 	%r651, %r650, 160;
	mad.lo.s32 	%r652, %r649, 5, %r651;
	mov.u32 	%r653, _ZZN3cub18CUB_300001_SM_10006detail10merge_sort26DeviceMergeSortMergeKernelINS2_10policy_hubIN6thrust24THRUST_300001_SM_1000_NS12zip_iteratorIN4cuda3std3__45tupleIJNS6_6detail15normal_iteratorINS6_10device_ptrIiEEEESG_SG_EEEEEE9Policy600ESI_PNS0_8NullTypeESI_SM_j3cmpNSB_IJiiiEEESL_EEvbT2_T3_T4_PT6_PT7_T5_PSR_SR_NS1_7vsmem_tEE19static_temp_storage;
	mad.lo.s32 	%r654, %r652, 12, %r653;
	st.shared.u32 	[%r654], %r133;
	st.shared.u32 	[%r654+4], %r134;
	st.shared.u32 	[%r654+8], %r135;
	st.shared.u32 	[%r654+12], %r150;
	st.shared.u32 	[%r654+16], %r151;
	st.shared.u32 	[%r654+20], %r152;
	st.shared.u32 	[%r654+24], %r167;
	st.shared.u32 	[%r654+28], %r168;
	st.shared.u32 	[%r654+32], %r169;
	st.shared.u32 	[%r654+36], %r184;
	st.shared.u32 	[%r654+40], %r185;
	st.shared.u32 	[%r654+44], %r186;
	st.shared.u32 	[%r654+48], %r201;
	st.shared.u32 	[%r654+52], %r202;
	st.shared.u32 	[%r654+56], %r203;
	bar.warp.sync 	-1;
	shl.b32 	%r655, %r649, 2;
	sub.s32 	%r656, %r652, %r655;
	mad.lo.s32 	%r657, %r656, 12, %r653;
	ld.shared.u32 	%r658, [%r657];
	ld.shared.u32 	%r659, [%r657+4];
	ld.shared.u32 	%r660, [%r657+8];
	ld.shared.u32 	%r661, [%r657+384];
	ld.shared.u32 	%r662, [%r657+388];
	ld.shared.u32 	%r663, [%r657+392];
	ld.shared.u32 	%r664, [%r657+768];
	ld.shared.u32 	%r665, [%r657+772];
	ld.shared.u32 	%r666, [%r657+776];
	ld.shared.u32 	%r667, [%r657+1152];
	ld.shared.u32 	%r668, [%r657+1156];
	ld.shared.u32 	%r669, [%r657+1160];
	ld.shared.u32 	%r670, [%r657+1536];
	ld.shared.u32 	%r671, [%r657+1540];
	ld.shared.u32 	%r672, [%r657+1544];
	and.b32  	%r673, %r3, 31;
	and.b32  	%r674, %r3, 992;
	mul.lo.s32 	%r675, %r674, 5;
	cvt.u64.u32 	%rd119, %r675;
	add.s32 	%r676, %r673, %r2;
	cvt.u64.u32 	%rd120, %r676;
	add.s64 	%rd121, %rd120, %rd119;
	cvta.to.global.u64 	%rd122, %rd30;
	shl.b64 	%rd123, %rd121, 2;
	add.s64 	%rd124, %rd122, %rd123;
	add.s64 	%rd125, %rd4, %rd123;
	add.s64 	%rd126, %rd5, %rd123;
	st.global.u32 	[%rd124], %r658;
	st.global.u32 	[%rd125], %r659;
	st.global.u32 	[%rd126], %r660;
	st.global.u32 	[%rd124+128], %r661;
	st.global.u32 	[%rd125+128], %r662;
	st.global.u32 	[%rd126+128], %r663;
	st.global.u32 	[%rd124+256], %r664;
	st.global.u32 	[%rd125+256], %r665;
	st.global.u32 	[%rd126+256], %r666;
	st.global.u32 	[%rd124+384], %r667;
	st.global.u32 	[%rd125+384], %r668;
	st.global.u32 	[%rd126+384], %r669;
	st.global.u32 	[%rd124+512], %r670;
	st.global.u32 	[%rd125+512], %r671;
	st.global.u32 	[%rd126+512], %r672;
	bra.uni 	$L__BB10_187;
$L__BB10_78:
	mul.wide.u32 	%rd35, %r1, 4;
	add.s64 	%rd36, %rd2, %rd35;
	ld.global.u32 	%r452, [%rd36];
	ld.global.u32 	%r453, [%rd36+4];
	shr.u32 	%r454, %r449, 1;
	neg.s32 	%r455, %r449;
	and.b32  	%r456, %r1, %r455;
	mul.lo.s32 	%r204, %r456, 1280;
	mul.lo.s32 	%r205, %r454, 1280;
	sub.s32 	%r457, %r1, %r456;
	mul.lo.s32 	%r458, %r457, 1280;
	sub.s32 	%r206, %r452, %r204;
	sub.s32 	%r459, %r453, %r204;
	sub.s32 	%r460, %r448, %r204;
	max.u32 	%r461, %r460, %r205;
	sub.s32 	%r462, %r461, %r205;
	sub.s32 	%r463, %r458, %r206;
	min.u32 	%r207, %r463, %r462;
	max.u32 	%r464, %r458, -1281;
	not.b32 	%r465, %r464;
	add.s32 	%r466, %r458, %r465;
	sub.s32 	%r467, %r466, %r459;
	or.b32  	%r468, %r1, %r455;
	setp.eq.s32 	%p38, %r468, -1;
	min.u32 	%r469, %r205, %r460;
	selp.b32 	%r470, %r469, %r459, %p38;
	selp.b32 	%r471, %r205, %r467, %p38;
	min.u32 	%r472, %r471, %r462;
	sub.s32 	%r208, %r470, %r206;
	sub.s32 	%r209, %r472, %r207;
	// begin inline asm
	griddepcontrol.wait;
	// end inline asm
	setp.eq.s16 	%p39, %rs1, 0;
	@%p39 bra 	$L__BB10_99;
	cvt.u64.u32 	%rd37, %r204;
	mul.wide.u32 	%rd38, %r204, 4;
	add.s64 	%rd39, %rd3, %rd38;
	cvt.u64.u32 	%rd40, %r206;
	cvt.u64.u32 	%rd41, %r205;
	cvt.u64.u32 	%rd42, %r207;
	add.s64 	%rd43, %rd42, %rd41;
	add.s32 	%r210, %r209, %r208;
	setp.ge.s32 	%p40, %r3, %r210;
	cvt.u64.u32 	%rd44, %r3;
	add.s64 	%rd45, %rd44, %rd40;
	shl.b64 	%rd46, %rd45, 2;
	add.s64 	%rd18, %rd39, %rd46;
	sub.s32 	%r474, %r3, %r208;
	cvt.s64.s32 	%rd47, %r474;
	add.s64 	%rd48, %rd43, %rd47;
	shl.b64 	%rd49, %rd48, 2;
	add.s64 	%rd19, %rd39, %rd49;
	add.s64 	%rd50, %rd45, %rd37;
	shl.b64 	%rd51, %rd50, 2;
	add.s64 	%rd20, %rd4, %rd51;
	add.s64 	%rd21, %rd5, %rd51;
	add.s64 	%rd52, %rd48, %rd37;
	shl.b64 	%rd53, %rd52, 2;
	add.s64 	%rd22, %rd4, %rd53;
	add.s64 	%rd23, %rd5, %rd53;
	mov.b32 	%r779, 0;
	mov.u32 	%r780, %r779;
	mov.u32 	%r781, %r779;
	@%p40 bra 	$L__BB10_83;
	setp.ge.s32 	%p41, %r3, %r208;
	@%p41 bra 	$L__BB10_82;
	ld.global.u32 	%r781, [%rd18];
	ld.global.u32 	%r780, [%rd20];
	ld.global.u32 	%r779, [%rd21];
	bra.uni 	$L__BB10_83;
$L__BB10_82:
	ld.global.u32 	%r781, [%rd19];
	ld.global.u32 	%r780, [%rd22];
	ld.global.u32 	%r779, [%rd23];
$L__BB10_83:
	add.s32 	%r220, %r3, 256;
	setp.ge.s32 	%p42, %r220, %r210;
	mov.b32 	%r776, 0;
	mov.u32 	%r777, %r776;
	mov.u32 	%r778, %r776;
	@%p42 bra 	$L__BB10_87;
	setp.lt.s32 	%p43, %r220, %r208;
	@%p43 bra 	$L__BB10_86;
	ld.global.u32 	%r778, [%rd19+1024];
	ld.global.u32 	%r777, [%rd22+1024];
	ld.global.u32 	%r776, [%rd23+1024];
	bra.uni 	$L__BB10_87;
$L__BB10_86:
	ld.global.u32 	%r778, [%rd18+1024];
	ld.global.u32 	%r777, [%rd20+1024];
	ld.global.u32 	%r776, [%rd21+1024];
$L__BB10_87:
	add.s32 	%r230, %r3, 512;
	setp.ge.s32 	%p44, %r230, %r210;
	mov.b32 	%r773, 0;
	mov.u32 	%r774, %r773;
	mov.u32 	%r775, %r773;
	@%p44 bra 	$L__BB10_91;
	setp.lt.s32 	%p45, %r230, %r208;
	@%p45 bra 	$L__BB10_90;
	ld.global.u32 	%r775, [%rd19+2048];
	ld.global.u32 	%r774, [%rd22+2048];
	ld.global.u32 	%r773, [%rd23+2048];
	bra.uni 	$L__BB10_91;
$L__BB10_90:
	ld.global.u32 	%r775, [%rd18+2048];
	ld.global.u32 	%r774, [%rd20+2048];
	ld.global.u32 	%r773, [%rd21+2048];
$L__BB10_91:
	add.s32 	%r240, %r3, 768;
	setp.ge.s32 	%p46, %r240, %r210;
	mov.b32 	%r770, 0;
	mov.u32 	%r771, %r770;
	mov.u32 	%r772, %r770;
	@%p46 bra 	$L__BB10_95;
	setp.lt.s32 	%p47, %r240, %r208;
	@%p47 bra 	$L__BB10_94;
	ld.global.u32 	%r772, [%rd19+3072];
	ld.global.u32 	%r771, [%rd22+3072];
	ld.global.u32 	%r770, [%rd23+3072];
	bra.uni 	$L__BB10_95;
$L__BB10_94:
	ld.global.u32 	%r772, [%rd18+3072];
	ld.global.u32 	%r771, [%rd20+3072];
	ld.global.u32 	%r770, [%rd21+3072];
$L__BB10_95:
	or.b32  	%r250, %r3, 1024;
	setp.ge.s32 	%p48, %r250, %r210;
	mov.b32 	%r767, 0;
	mov.u32 	%r768, %r767;
	mov.u32 	%r769, %r767;
	@%p48 bra 	$L__BB10_119;
	setp.lt.s32 	%p49, %r250, %r208;
	@%p49 bra 	$L__BB10_98;
	ld.global.u32 	%r769, [%rd19+4096];
	ld.global.u32 	%r768, [%rd22+4096];
	ld.global.u32 	%r767, [%rd23+4096];
	bra.uni 	$L__BB10_119;
$L__BB10_98:
	ld.global.u32 	%r769, [%rd18+4096];
	ld.global.u32 	%r768, [%rd20+4096];
	ld.global.u32 	%r767, [%rd21+4096];
	bra.uni 	$L__BB10_119;
$L__BB10_99:
	cvt.u64.u32 	%rd54, %r204;
	cvt.u64.u32 	%rd55, %r206;
	add.s64 	%rd56, %rd55, %rd54;
	cvt.u64.u32 	%rd57, %r205;
	add.s64 	%rd58, %rd54, %rd57;
	cvt.u64.u32 	%rd59, %r207;
	add.s64 	%rd60, %rd58, %rd59;
	add.s32 	%r257, %r209, %r208;
	setp.ge.s32 	%p50, %r3, %r257;
	cvt.u64.u32 	%rd61, %r3;
	add.s64 	%rd62, %rd56, %rd61;
	mad.lo.s64 	%rd24, %rd62, 12, %rd1;
	sub.s32 	%r480, %r3, %r208;
	cvt.s64.s32 	%rd63, %r480;
	add.s64 	%rd64, %rd60, %rd63;
	mad.lo.s64 	%rd25, %rd64, 12, %rd1;
	mov.b32 	%r779, 0;
	mov.u32 	%r780, %r779;
	mov.u32 	%r781, %r779;
	@%p50 bra 	$L__BB10_103;
	setp.ge.s32 	%p51, %r3, %r208;
	@%p51 bra 	$L__BB10_102;
	ld.global.u32 	%r781, [%rd24];
	ld.global.u32 	%r780, [%rd24+4];
	ld.global.u32 	%r779, [%rd24+8];
	bra.uni 	$L__BB10_103;
$L__BB10_102:
	ld.global.u32 	%r781, [%rd25];
	ld.global.u32 	%r780, [%rd25+4];
	ld.global.u32 	%r779, [%rd25+8];
$L__BB10_103:
	add.s32 	%r267, %r3, 256;
	setp.ge.s32 	%p52, %r267, %r257;
	mov.b32 	%r776, 0;
	mov.u32 	%r777, %r776;
	mov.u32 	%r778, %r776;
	@%p52 bra 	$L__BB10_107;
	setp.lt.s32 	%p53, %r267, %r208;
	@%p53 bra 	$L__BB10_106;
	ld.global.u32 	%r778, [%rd25+3072];
	ld.global.u32 	%r777, [%rd25+3076];
	ld.global.u32 	%r776, [%rd25+3080];
	bra.uni 	$L__BB10_107;
$L__BB10_106:
	ld.global.u32 	%r778, [%rd24+3072];
	ld.global.u32 	%r777, [%rd24+3076];
	ld.global.u32 	%r776, [%rd24+3080];
$L__BB10_107:
	add.s32 	%r277, %r3, 512;
	setp.ge.s32 	%p54, %r277, %r257;
	mov.b32 	%r773, 0;
	mov.u32 	%r774, %r773;
	mov.u32 	%r775, %r773;
	@%p54 bra 	$L__BB10_111;
	setp.lt.s32 	%p55, %r277, %r208;
	@%p55 bra 	$L__BB10_110;
	ld.global.u32 	%r775, [%rd25+6144];
	ld.global.u32 	%r774, [%rd25+6148];
	ld.global.u32 	%r773, [%rd25+6152];
	bra.uni 	$L__BB10_111;
$L__BB10_110:
	ld.global.u32 	%r775, [%rd24+6144];
	ld.global.u32 	%r774, [%rd24+6148];
	ld.global.u32 	%r773, [%rd24+6152];
$L__BB10_111:
	add.s32 	%r287, %r3, 768;
	setp.ge.s32 	%p56, %r287, %r257;
	mov.b32 	%r770, 0;
	mov.u32 	%r771, %r770;
	mov.u32 	%r772, %r770;
	@%p56 bra 	$L__BB10_115;
	setp.lt.s32 	%p57, %r287, %r208;
	@%p57 bra 	$L__BB10_114;
	ld.global.u32 	%r772, [%rd25+9216];
	ld.global.u32 	%r771, [%rd25+9220];
	ld.global.u32 	%r770, [%rd25+9224];
	bra.uni 	$L__BB10_115;
$L__BB10_114:
	ld.global.u32 	%r772, [%rd24+9216];
	ld.global.u32 	%r771, [%rd24+9220];
	ld.global.u32 	%r770, [%rd24+9224];
$L__BB10_115:
	or.b32  	%r297, %r3, 1024;
	setp.ge.s32 	%p58, %r297, %r257;
	mov.b32 	%r767, 0;
	mov.u32 	%r768, %r767;
	mov.u32 	%r769, %r767;
	@%p58 bra 	$L__BB10_119;
	setp.lt.s32 	%p59, %r297, %r208;
	@%p59 bra 	$L__BB10_118;
	ld.global.u32 	%r769, [%rd25+12288];
	ld.global.u32 	%r768, [%rd25+12292];
	ld.global.u32 	%r767, [%rd25+12296];
	bra.uni 	$L__BB10_119;
$L__BB10_118:
	ld.global.u32 	%r769, [%rd24+12288];
	ld.global.u32 	%r768, [%rd24+12292];
	ld.global.u32 	%r767, [%rd24+12296];
$L__BB10_119:
	mov.u32 	%r485, _ZZN3cub18CUB_300001_SM_10006detail10merge_sort26DeviceMergeSortMergeKernelINS2_10policy_hubIN6thrust24THRUST_300001_SM_1000_NS12zip_iteratorIN4cuda3std3__45tupleIJNS6_6detail15normal_iteratorINS6_10device_ptrIiEEEESG_SG_EEEEEE9Policy600ESI_PNS0_8NullTypeESI_SM_j3cmpNSB_IJiiiEEESL_EEvbT2_T3_T4_PT6_PT7_T5_PSR_SR_NS1_7vsmem_tEE19static_temp_storage;
	mad.lo.s32 	%r486, %r3, 12, %r485;
	st.shared.u32 	[%r486], %r781;
	st.shared.u32 	[%r486+4], %r780;
	st.shared.u32 	[%r486+8], %r779;
	st.shared.u32 	[%r486+3072], %r778;
	st.shared.u32 	[%r486+3076], %r777;
	st.shared.u32 	[%r486+3080], %r776;
	st.shared.u32 	[%r486+6144], %r775;
	st.shared.u32 	[%r486+6148], %r774;
	st.shared.u32 	[%r486+6152], %r773;
	st.shared.u32 	[%r486+9216], %r772;
	st.shared.u32 	[%r486+9220], %r771;
	st.shared.u32 	[%r486+9224], %r770;
	st.shared.u32 	[%r486+12288], %r769;
	st.shared.u32 	[%r486+12292], %r768;
	st.shared.u32 	[%r486+12296], %r767;
	bar.sync 	0;
	// begin inline asm
	griddepcontrol.launch_dependents;
	// end inline asm
	add.s32 	%r319, %r209, %r208;
	mul.lo.s32 	%r487, %r3, 5;
	min.s32 	%r320, %r487, %r319;
	setp.lt.s32 	%p60, %r320, %r209;
	sub.s32 	%r488, %r320, %r209;
	selp.b32 	%r784, 0, %r488, %p60;
	min.s32 	%r782, %r208, %r320;
	setp.ge.s32 	%p61, %r784, %r782;
	@%p61 bra 	$L__BB10_125;
	add.s32 	%r323, %r320, %r208;
$L__BB10_121:
	sub.s32 	%r489, %r782, %r784;
	shr.u32 	%r490, %r489, 31;
	add.s32 	%r491, %r489, %r490;
	shr.s32 	%r492, %r491, 1;
	add.s32 	%r326, %r492, %r784;
	mad.lo.s32 	%r327, %r326, 12, %r485;
	ld.shared.u32 	%r328, [%r327];
	not.b32 	%r494, %r326;
	add.s32 	%r495, %r323, %r494;
	mad.lo.s32 	%r329, %r495, 12, %r485;
	ld.shared.u32 	%r330, [%r329];
	setp.eq.s32 	%p62, %r330, %r328;
	@%p62 bra 	$L__BB10_123;
	setp.lt.s32 	%p158, %r330, %r328;
	bra.uni 	$L__BB10_124;
$L__BB10_123:
	ld.shared.u32 	%r496, [%r329+4];
	ld.shared.u32 	%r497, [%r327+4];
	setp.lt.s32 	%p158, %r496, %r497;
$L__BB10_124:
	add.s32 	%r498, %r326, 1;
	selp.b32 	%r784, %r784, %r498, %p158;
	selp.b32 	%r782, %r326, %r782, %p158;
	setp.lt.s32 	%p63, %r784, %r782;
	@%p63 bra 	$L__BB10_121;
$L__BB10_125:
	sub.s32 	%r499, %r320, %r784;
	add.s32 	%r334, %r499, %r208;
	mad.lo.s32 	%r335, %r334, 12, %r485;
	ld.shared.u32 	%r786, [%r335+8];
	ld.shared.u32 	%r787, [%r335+4];
	ld.shared.u32 	%r785, [%r335];
	mad.lo.s32 	%r339, %r784, 12, %r485;
	ld.shared.u32 	%r796, [%r339+8];
	ld.shared.u32 	%r795, [%r339+4];
	ld.shared.u32 	%r794, [%r339];
	setp.ge.s32 	%p65, %r334, %r319;
	mov.pred 	%p159, 0;
	@%p65 bra 	$L__BB10_130;
	setp.ge.s32 	%p67, %r784, %r208;
	mov.pred 	%p159, -1;
	@%p67 bra 	$L__BB10_130;
	setp.eq.s32 	%p68, %r785, %r794;
	@%p68 bra 	$L__BB10_129;
	setp.lt.s32 	%p159, %r785, %r794;
	bra.uni 	$L__BB10_130;
$L__BB10_129:
	setp.lt.s32 	%p159, %r787, %r795;
$L__BB10_130:
	selp.b32 	%r343, %r785, %r794, %p159;
	selp.b32 	%r344, %r787, %r795, %p159;
	selp.b32 	%r345, %r786, %r796, %p159;
	selp.u32 	%r501, 1, 0, %p159;
	add.s32 	%r346, %r334, %r501;
	not.pred 	%p69, %p159;
	selp.u32 	%r502, 1, 0, %p69;
	add.s32 	%r347, %r784, %r502;
	@%p69 bra 	$L__BB10_132;
	ld.shared.u32 	%r785, [%r335+12];
	ld.shared.u32 	%r787, [%r335+16];
	ld.shared.u32 	%r786, [%r335+20];
	bra.uni 	$L__BB10_133;
$L__BB10_132:
	ld.shared.u32 	%r794, [%r339+12];
	ld.shared.u32 	%r795, [%r339+16];
	ld.shared.u32 	%r796, [%r339+20];
$L__BB10_133:
	setp.ge.s32 	%p71, %r346, %r319;
	mov.pred 	%p160, 0;
	@%p71 bra 	$L__BB10_138;
	setp.ge.s32 	%p73, %r347, %r208;
	mov.pred 	%p160, -1;
	@%p73 bra 	$L__BB10_138;
	setp.eq.s32 	%p74, %r785, %r794;
	@%p74 bra 	$L__BB10_137;
	setp.lt.s32 	%p160, %r785, %r794;
	bra.uni 	$L__BB10_138;
$L__BB10_137:
	setp.lt.s32 	%p160, %r787, %r795;
$L__BB10_138:
	selp.b32 	%r360, %r785, %r794, %p160;
	selp.b32 	%r361, %r787, %r795, %p160;
	selp.b32 	%r362, %r786, %r796, %p160;
	selp.u32 	%r503, 1, 0, %p160;
	add.s32 	%r363, %r346, %r503;
	not.pred 	%p75, %p160;
	selp.u32 	%r504, 1, 0, %p75;
	add.s32 	%r364, %r347, %r504;
	@%p160 bra 	$L__BB10_140;
	mad.lo.s32 	%r506, %r364, 12, %r485;
	ld.shared.u32 	%r794, [%r506];
	ld.shared.u32 	%r795, [%r506+4];
	ld.shared.u32 	%r796, [%r506+8];
	bra.uni 	$L__BB10_141;
$L__BB10_140:
	mad.lo.s32 	%r508, %r363, 12, %r485;
	ld.shared.u32 	%r785, [%r508];
	ld.shared.u32 	%r787, [%r508+4];
	ld.shared.u32 	%r786, [%r508+8];
$L__BB10_141:
	setp.ge.s32 	%p77, %r363, %r319;
	mov.pred 	%p161, 0;
	@%p77 bra 	$L__BB10_146;
	setp.ge.s32 	%p79, %r364, %r208;
	mov.pred 	%p161, -1;
	@%p79 bra 	$L__BB10_146;
	setp.eq.s32 	%p80, %r785, %r794;
	@%p80 bra 	$L__BB10_145;
	setp.lt.s32 	%p161, %r785, %r794;
	bra.uni 	$L__BB10_146;
$L__BB10_145:
	setp.lt.s32 	%p161, %r787, %r795;
$L__BB10_146:
	selp.b32 	%r377, %r785, %r794, %p161;
	selp.b32 	%r378, %r787, %r795, %p161;
	selp.b32 	%r379, %r786, %r796, %p161;
	selp.u32 	%r509, 1, 0, %p161;
	add.s32 	%r380, %r363, %r509;
	not.pred 	%p81, %p161;
	selp.u32 	%r510, 1, 0, %p81;
	add.s32 	%r381, %r364, %r510;
	@%p161 bra 	$L__BB10_148;
	mov.u32 	%r511, _ZZN3cub18CUB_300001_SM_10006detail10merge_sort26DeviceMergeSortMergeKernelINS2_10policy_hubIN6thrust24THRUST_300001_SM_1000_NS12zip_iteratorIN4cuda3std3__45tupleIJNS6_6detail15normal_iteratorINS6_10device_ptrIiEEEESG_SG_EEEEEE9Policy600ESI_PNS0_8NullTypeESI_SM_j3cmpNSB_IJiiiEEESL_EEvbT2_T3_T4_PT6_PT7_T5_PSR_SR_NS1_7vsmem_tEE19static_temp_storage;
	mad.lo.s32 	%r512, %r381, 12, %r511;
	ld.shared.u32 	%r794, [%r512];
	ld.shared.u32 	%r795, [%r512+4];
	ld.shared.u32 	%r796, [%r512+8];
	bra.uni 	$L__BB10_149;
$L__BB10_148:
	mov.u32 	%r513, _ZZN3cub18CUB_300001_SM_10006detail10merge_sort26DeviceMergeSortMergeKernelINS2_10policy_hubIN6thrust24THRUST_300001_SM_1000_NS12zip_iteratorIN4cuda3std3__45tupleIJNS6_6detail15normal_iteratorINS6_10device_ptrIiEEEESG_SG_EEEEEE9Policy600ESI_PNS0_8NullTypeESI_SM_j3cmpNSB_IJiiiEEESL_EEvbT2_T3_T4_PT6_PT7_T5_PSR_SR_NS1_7vsmem_tEE19static_temp_storage;
	mad.lo.s32 	%r514, %r380, 12, %r513;
	ld.shared.u32 	%r785, [%r514];
	ld.shared.u32 	%r787, [%r514+4];
	ld.shared.u32 	%r786, [%r514+8];
$L__BB10_149:
	setp.ge.s32 	%p83, %r380, %r319;
	mov.pred 	%p162, 0;
	@%p83 bra 	$L__BB10_154;
	setp.ge.s32 	%p85, %r381, %r208;
	mov.pred 	%p162, -1;
	@%p85 bra 	$L__BB10_154;
	setp.eq.s32 	%p86, %r785, %r794;
	@%p86 bra 	$L__BB10_153;
	setp.lt.s32 	%p162, %r785, %r794;
	bra.uni 	$L__BB10_154;
$L__BB10_153:
	setp.lt.s32 	%p162, %r787, %r795;
$L__BB10_154:
	selp.b32 	%r394, %r785, %r794, %p162;
	selp.b32 	%r395, %r787, %r795, %p162;
	selp.b32 	%r396, %r786, %r796, %p162;
	selp.u32 	%r515, 1, 0, %p162;
	add.s32 	%r397, %r380, %r515;
	not.pred 	%p87, %p162;
	selp.u32 	%r516, 1, 0, %p87;
	add.s32 	%r398, %r381, %r516;
	@%p162 bra 	$L__BB10_156;
	mov.u32 	%r517, _ZZN3cub18CUB_300001_SM_10006detail10merge_sort26DeviceMergeSortMergeKernelINS2_10policy_hubIN6thrust24THRUST_300001_SM_1000_NS12zip_iteratorIN4cuda3std3__45tupleIJNS6_6detail15normal_iteratorINS6_10device_ptrIiEEEESG_SG_EEEEEE9Policy600ESI_PNS0_8NullTypeESI_SM_j3cmpNSB_IJiiiEEESL_EEvbT2_T3_T4_PT6_PT7_T5_PSR_SR_NS1_7vsmem_tEE19static_temp_storage;
	mad.lo.s32 	%r518, %r398, 12, %r517;
	ld.shared.u32 	%r794, [%r518];
	ld.shared.u32 	%r795, [%r518+4];
	ld.shared.u32 	%r796, [%r518+8];
	bra.uni 	$L__BB10_157;
$L__BB10_156:
	mov.u32 	%r519, _ZZN3cub18CUB_300001_SM_10006detail10merge_sort26DeviceMergeSortMergeKernelINS2_10policy_hubIN6thrust24THRUST_300001_SM_1000_NS12zip_iteratorIN4cuda3std3__45tupleIJNS6_6detail15normal_iteratorINS6_10device_ptrIiEEEESG_SG_EEEEEE9Policy600ESI_PNS0_8NullTypeESI_SM_j3cmpNSB_IJiiiEEESL_EEvbT2_T3_T4_PT6_PT7_T5_PSR_SR_NS1_7vsmem_tEE19static_temp_storage;
	mad.lo.s32 	%r520, %r397, 12, %r519;
	ld.shared.u32 	%r785, [%r520];
	ld.shared.u32 	%r787, [%r520+4];
	ld.shared.u32 	%r786, [%r520+8];
$L__BB10_157:
	setp.ge.s32 	%p89, %r397, %r319;
	mov.pred 	%p163, 0;
	@%p89 bra 	$L__BB10_162;
	setp.ge.s32 	%p91, %r398, %r208;
	mov.pred 	%p163, -1;
	@%p91 bra 	$L__BB10_162;
	setp.eq.s32 	%p92, %r785, %r794;
	@%p92 bra 	$L__BB10_161;
	setp.lt.s32 	%p163, %r785, %r794;
	bra.uni 	$L__BB10_162;
$L__BB10_161:
	setp.lt.s32 	%p163, %r787, %r795;
$L__BB10_162:
	setp.eq.s16 	%p93, %rs1, 0;
	selp.b32 	%r411, %r785, %r794, %p163;
	selp.b32 	%r412, %r787, %r795, %p163;
	selp.b32 	%r413, %r786, %r796, %p163;
	bar.sync 	0;
	@%p93 bra 	$L__BB10_175;
	// begin inline asm
	mov.u32 %r521, %laneid;
	// end inline asm
	shr.u32 	%r522, %r3, 5;
	mul.lo.s32 	%r523, %r522, 160;
	mad.lo.s32 	%r524, %r521, 5, %r523;
	mov.u32 	%r525, _ZZN3cub18CUB_300001_SM_10006detail10merge_sort26DeviceMergeSortMergeKernelINS2_10policy_hubIN6thrust24THRUST_300001_SM_1000_NS12zip_iteratorIN4cuda3std3__45tupleIJNS6_6detail15normal_iteratorINS6_10device_ptrIiEEEESG_SG_EEEEEE9Policy600ESI_PNS0_8NullTypeESI_SM_j3cmpNSB_IJiiiEEESL_EEvbT2_T3_T4_PT6_PT7_T5_PSR_SR_NS1_7vsmem_tEE19static_temp_storage;
	mad.lo.s32 	%r526, %r524, 12, %r525;
	st.shared.u32 	[%r526], %r343;
	st.shared.u32 	[%r526+4], %r344;
	st.shared.u32 	[%r526+8], %r345;
	st.shared.u32 	[%r526+12], %r360;
	st.shared.u32 	[%r526+16], %r361;
	st.shared.u32 	[%r526+20], %r362;
	st.shared.u32 	[%r526+24], %r377;
	st.shared.u32 	[%r526+28], %r378;
	st.shared.u32 	[%r526+32], %r379;
	st.shared.u32 	[%r526+36], %r394;
	st.shared.u32 	[%r526+40], %r395;
	st.shared.u32 	[%r526+44], %r396;
	st.shared.u32 	[%r526+48], %r411;
	st.shared.u32 	[%r526+52], %r412;
	st.shared.u32 	[%r526+56], %r413;
	bar.warp.sync 	-1;
	shl.b32 	%r527, %r521, 2;
	sub.s32 	%r528, %r524, %r527;
	mad.lo.s32 	%r529, %r528, 12, %r525;
	ld.shared.u32 	%r414, [%r529];
	ld.shared.u32 	%r415, [%r529+4];
	ld.shared.u32 	%r416, [%r529+8];
	ld.shared.u32 	%r417, [%r529+384];
	ld.shared.u32 	%r418, [%r529+388];
	ld.shared.u32 	%r419, [%r529+392];
	ld.shared.u32 	%r420, [%r529+768];
	ld.shared.u32 	%r421, [%r529+772];
	ld.shared.u32 	%r422, [%r529+776];
	ld.shared.u32 	%r423, [%r529+1152];
	ld.shared.u32 	%r424, [%r529+1156];
	ld.shared.u32 	%r425, [%r529+1160];
	ld.shared.u32 	%r426, [%r529+1536];
	ld.shared.u32 	%r427, [%r529+1540];
	ld.shared.u32 	%r428, [%r529+1544];
	setp.ne.s32 	%p94, %r3, 0;
	@%p94 bra 	$L__BB10_165;
	st.volatile.shared.u32 	[_ZZN3cub18CUB_300001_SM_10006detail10merge_sort26DeviceMergeSortMergeKernelINS2_10policy_hubIN6thrust24THRUST_300001_SM_1000_NS12zip_iteratorIN4cuda3std3__45tupleIJNS6_6detail15normal_iteratorINS6_10device_ptrIiEEEESG_SG_EEEEEE9Policy600ESI_PNS0_8NullTypeESI_SM_j3cmpNSB_IJiiiEEESL_EEvbT2_T3_T4_PT6_PT7_T5_PSR_SR_NS1_7vsmem_tEE19static_temp_storage+15360], %r319;
$L__BB10_165:
	bar.sync 	0;
	ld.volatile.shared.u32 	%r429, [_ZZN3cub18CUB_300001_SM_10006detail10merge_sort26DeviceMergeSortMergeKernelINS2_10policy_hubIN6thrust24THRUST_300001_SM_1000_NS12zip_iteratorIN4cuda3std3__45tupleIJNS6_6detail15normal_iteratorINS6_10device_ptrIiEEEESG_SG_EEEEEE9Policy600ESI_PNS0_8NullTypeESI_SM_j3cmpNSB_IJiiiEEESL_EEvbT2_T3_T4_PT6_PT7_T5_PSR_SR_NS1_7vsmem_tEE19static_temp_storage+15360];
	and.b32  	%r530, %r3, 31;
	and.b32  	%r531, %r3, 992;
	mul.lo.s32 	%r532, %r531, 5;
	or.b32  	%r430, %r532, %r530;
	setp.ge.s32 	%p95, %r430, %r429;
	cvt.u64.u32 	%rd65, %r430;
	cvt.u64.u32 	%rd66, %r2;
	add.s64 	%rd67, %rd65, %rd66;
	mad.lo.s64 	%rd26, %rd67, 12, %rd1;
	@%p95 bra 	$L__BB10_167;
	st.global.u32 	[%rd26], %r414;
	st.global.u32 	[%rd26+4], %r415;
	st.global.u32 	[%rd26+8], %r416;
$L__BB10_167:
	add.s32 	%r533, %r430, 32;
	setp.ge.s32 	%p96, %r533, %r429;
	@%p96 bra 	$L__BB10_169;
	st.global.u32 	[%rd26+384], %r417;
	st.global.u32 	[%rd26+388], %r418;
	st.global.u32 	[%rd26+392], %r419;
$L__BB10_169:
	add.s32 	%r534, %r430, 64;
	setp.ge.s32 	%p97, %r534, %r429;
	@%p97 bra 	$L__BB10_171;
	st.global.u32 	[%rd26+768], %r420;
	st.global.u32 	[%rd26+772], %r421;
	st.global.u32 	[%rd26+776], %r422;
$L__BB10_171:
	add.s32 	%r535, %r430, 96;
	setp.ge.s32 	%p98, %r535, %r429;
	@%p98 bra 	$L__BB10_173;
	st.global.u32 	[%rd26+1152], %r423;
	st.global.u32 	[%rd26+1156], %r424;
	st.global.u32 	[%rd26+1160], %r425;
$L__BB10_173:
	add.s32 	%r536, %r430, 128;
	setp.ge.s32 	%p99, %r536, %r429;
	@%p99 bra 	$L__BB10_187;
	st.global.u32 	[%rd26+1536], %r426;
	st.global.u32 	[%rd26+1540], %r427;
	st.global.u32 	[%rd26+1544], %r428;
	bra.uni 	$L__BB10_187;
$L__BB10_175:
	// begin inline asm
	mov.u32 %r537, %laneid;
	// end inline asm
	shr.u32 	%r538, %r3, 5;
	mul.lo.s32 	%r539, %r538, 160;
	mad.lo.s32 	%r540, %r537, 5, %r539;
	mov.u32 	%r541, _ZZN3cub18CUB_300001_SM_10006detail10merge_sort26DeviceMergeSortMergeKernelINS2_10policy_hubIN6thrust24THRUST_300001_SM_1000_NS12zip_iteratorIN4cuda3std3__45tupleIJNS6_6detail15normal_iteratorINS6_10device_ptrIiEEEESG_SG_EEEEEE9Policy600ESI_PNS0_8NullTypeESI_SM_j3cmpNSB_IJiiiEEESL_EEvbT2_T3_T4_PT6_PT7_T5_PSR_SR_NS1_7vsmem_tEE19static_temp_storage;
	mad.lo.s32 	%r542, %r540, 12, %r541;
	st.shared.u32 	[%r542], %r343;
	st.shared.u32 	[%r542+4], %r344;
	st.shared.u32 	[%r542+8], %r345;
	st.shared.u32 	[%r542+12], %r360;
	st.shared.u32 	[%r542+16], %r361;
	st.shared.u32 	[%r542+20], %r362;
	st.shared.u32 	[%r542+24], %r377;
	st.shared.u32 	[%r542+28], %r378;
	st.shared.u32 	[%r542+32], %r379;
	st.shared.u32 	[%r542+36], %r394;
	st.shared.u32 	[%r542+40], %r395;
	st.shared.u32 	[%r542+44], %r396;
	st.shared.u32 	[%r542+48], %r411;
	st.shared.u32 	[%r542+52], %r412;
	st.shared.u32 	[%r542+56], %r413;
	bar.warp.sync 	-1;
	shl.b32 	%r543, %r537, 2;
	sub.s32 	%r544, %r540, %r543;
	mad.lo.s32 	%r545, %r544, 12, %r541;
	ld.shared.u32 	%r431, [%r545];
	ld.shared.u32 	%r432, [%r545+4];
	ld.shared.u32 	%r433, [%r545+8];
	ld.shared.u32 	%r434, [%r545+384];
	ld.shared.u32 	%r435, [%r545+388];
	ld.shared.u32 	%r436, [%r545+392];
	ld.shared.u32 	%r437, [%r545+768];
	ld.shared.u32 	%r438, [%r545+772];
	ld.shared.u32 	%r439, [%r545+776];
	ld.shared.u32 	%r440, [%r545+1152];
	ld.shared.u32 	%r441, [%r545+1156];
	ld.shared.u32 	%r442, [%r545+1160];
	ld.shared.u32 	%r443, [%r545+1536];
	ld.shared.u32 	%r444, [%r545+1540];
	ld.shared.u32 	%r445, [%r545+1544];
	setp.ne.s32 	%p100, %r3, 0;
	@%p100 bra 	$L__BB10_177;
	st.volatile.shared.u32 	[_ZZN3cub18CUB_300001_SM_10006detail10merge_sort26DeviceMergeSortMergeKernelINS2_10policy_hubIN6thrust24THRUST_300001_SM_1000_NS12zip_iteratorIN4cuda3std3__45tupleIJNS6_6detail15normal_iteratorINS6_10device_ptrIiEEEESG_SG_EEEEEE9Policy600ESI_PNS0_8NullTypeESI_SM_j3cmpNSB_IJiiiEEESL_EEvbT2_T3_T4_PT6_PT7_T5_PSR_SR_NS1_7vsmem_tEE19static_temp_storage+15360], %r319;
$L__BB10_177:
	bar.sync 	0;
	ld.volatile.shared.u32 	%r446, [_ZZN3cub18CUB_300001_SM_10006detail10merge_sort26DeviceMergeSortMergeKernelINS2_10policy_hubIN6thrust24THRUST_300001_SM_1000_NS12zip_iteratorIN4cuda3std3__45tupleIJNS6_6detail15normal_iteratorINS6_10device_ptrIiEEEESG_SG_EEEEEE9Policy600ESI_PNS0_8NullTypeESI_SM_j3cmpNSB_IJiiiEEESL_EEvbT2_T3_T4_PT6_PT7_T5_PSR_SR_NS1_7vsmem_tEE19static_temp_storage+15360];
	and.b32  	%r546, %r3, 31;
	and.b32  	%r547, %r3, 992;
	mul.lo.s32 	%r548, %r547, 5;
	cvt.u64.u32 	%rd68, %r548;
	or.b32  	%r447, %r548, %r546;
	add.s32 	%r549, %r546, %r2;
	cvt.u64.u32 	%rd69, %r549;
	add.s64 	%rd70, %rd69, %rd68;
	setp.ge.s32 	%p101, %r447, %r446;
	cvta.to.global.u64 	%rd71, %rd30;
	shl.b64 	%rd72, %rd70, 2;
	add.s64 	%rd27, %rd71, %rd72;
	add.s64 	%rd28, %rd4, %rd72;
	add.s64 	%rd29, %rd5, %rd72;
	@%p101 bra 	$L__BB10_179;
	st.global.u32 	[%rd27], %r431;
	st.global.u32 	[%rd28], %r432;
	st.global.u32 	[%rd29], %r433;
$L__BB10_179:
	add.s32 	%r550, %r447, 32;
	setp.ge.s32 	%p102, %r550, %r446;
	@%p102 bra 	$L__BB10_181;
	st.global.u32 	[%rd27+128], %r434;
	st.global.u32 	[%rd28+128], %r435;
	st.global.u32 	[%rd29+128], %r436;
$L__BB10_181:
	add.s32 	%r551, %r447, 64;
	setp.ge.s32 	%p103, %r551, %r446;
	@%p103 bra 	$L__BB10_183;
	st.global.u32 	[%rd27+256], %r437;
	st.global.u32 	[%rd28+256], %r438;
	st.global.u32 	[%rd29+256], %r439;
$L__BB10_183:
	add.s32 	%r552, %r447, 96;
	setp.ge.s32 	%p104, %r552, %r446;
	@%p104 bra 	$L__BB10_185;
	st.global.u32 	[%rd27+384], %r440;
	st.global.u32 	[%rd28+384], %r441;
	st.global.u32 	[%rd29+384], %r442;
$L__BB10_185:
	add.s32 	%r553, %r447, 128;
	setp.ge.s32 	%p105, %r553, %r446;
	@%p105 bra 	$L__BB10_187;
	st.global.u32 	[%rd27+512], %r443;
	st.global.u32 	[%rd28+512], %r444;
	st.global.u32 	[%rd29+512], %r445;
$L__BB10_187:
	ret;

}
	// .globl	_ZN3cub18CUB_300001_SM_10006detail10merge_sort30DeviceMergeSortBlockSortKernelINS2_10policy_hubIN6thrust24THRUST_300001_SM_1000_NS12zip_iteratorIN4cuda3std3__45tupleIJNS6_6detail15normal_iteratorINS6_10device_ptrIiEEEESG_SG_EEEEEE9Policy600ESI_PNS0_8NullTypeESI_SM_m3cmpNSB_IJiiiEEESL_EEvbT0_T1_T2_T3_T4_PT6_PT7_T5_NS1_7vsmem_tE
.visible .entry _ZN3cub18CUB_300001_SM_10006detail10merge_sort30DeviceMergeSortBlockSortKernelINS2_10policy_hubIN6thrust24THRUST_300001_SM_1000_NS12zip_iteratorIN4cuda3std3__45tupleIJNS6_6detail15normal_iteratorINS6_10device_ptrIiEEEESG_SG_EEEEEE9Policy600ESI_PNS0_8NullTypeESI_SM_m3cmpNSB_IJiiiEEESL_EEvbT0_T1_T2_T3_T4_PT6_PT7_T5_NS1_7vsmem_tE(
	.param .u8 _ZN3cub18CUB_300001_SM_10006detail10merge_sort30DeviceMergeSortBlockSortKernelINS2_10policy_hubIN6thrust24THRUST_300001_SM_1000_NS12zip_iteratorIN4cuda3std3__45tupleIJNS6_6detail15normal_iteratorINS6_10device_ptrIiEEEESG_SG_EEEEEE9Policy600ESI_PNS0_8NullTypeESI_SM_m3cmpNSB_IJiiiEEESL_EEvbT0_T1_T2_T3_T4_PT6_PT7_T5_NS1_7vsmem_tE_param_0,
	.param .align 8 .b8 _ZN3cub18CUB_300001_SM_10006detail10merge_sort30DeviceMergeSortBlockSortKernelINS2_10policy_hubIN6thrust24THRUST_300001_SM_1000_NS12zip_iteratorIN4cuda3std3__45tupleIJNS6_6detail15normal_iteratorINS6_10device_ptrIiEEEESG_SG_EEEEEE9Policy600ESI_PNS0_8NullTypeESI_SM_m3cmpNSB_IJiiiEEESL_EEvbT0_T1_T2_T3_T4_PT6_PT7_T5_NS1_7vsmem_tE_param_1[24],
	.param .u64 .ptr .align 1 _ZN3cub18CUB_300001_SM_10006detail10merge_sort30DeviceMergeSortBlockSortKernelINS2_10policy_hubIN6thrust24THRUST_300001_SM_1000_NS12zip_iteratorIN4cuda3std3__45tupleIJNS6_6detail15normal_iteratorINS6_10device_ptrIiEEEESG_SG_EEEEEE9Policy600ESI_PNS0_8NullTypeESI_SM_m3cmpNSB_IJiiiEEESL_EEvbT0_T1_T2_T3_T4_PT6_PT7_T5_NS1_7vsmem_tE_param_2,
	.param .align 8 .b8 _ZN3cub18CUB_300001_SM_10006detail10merge_sort30DeviceMergeSortBlockSortKernelINS2_10policy_hubIN6thrust24THRUST_300001_SM_1000_NS12zip_iteratorIN4cuda3std3__45tupleIJNS6_6detail15normal_iteratorINS6_10device_ptrIiEEEESG_SG_EEEEEE9Policy600ESI_PNS0_8NullTypeESI_SM_m3cmpNSB_IJiiiEEESL_EEvbT0_T1_T2_T3_T4_PT6_PT7_T5_NS1_7vsmem_tE_param_3[24],
	.param .u64 .ptr .align 1 _ZN3cub18CUB_300001_SM_10006detail10merge_sort30DeviceMergeSortBlockSortKernelINS2_10policy_hubIN6thrust24THRUST_300001_SM_1000_NS12zip_iteratorIN4cuda3std3__45tupleIJNS6_6detail15normal_iteratorINS6_10device_ptrIiEEEESG_SG_EEEEEE9Policy600ESI_PNS0_8NullTypeESI_SM_m3cmpNSB_IJiiiEEESL_EEvbT0_T1_T2_T3_T4_PT6_PT7_T5_NS1_7vsmem_tE_param_4,
	.param .u64 _ZN3cub18CUB_300001_SM_10006detail10merge_sort30DeviceMergeSortBlockSortKernelINS2_10policy_hubIN6thrust24THRUST_300001_SM_1000_NS12zip_iteratorIN4cuda3std3__45tupleIJNS6_6detail15normal_iteratorINS6_10device_ptrIiEEEESG_SG_EEEEEE9Policy600ESI_PNS0_8NullTypeESI_SM_m3cmpNSB_IJiiiEEESL_EEvbT0_T1_T2_T3_T4_PT6_PT7_T5_NS1_7vsmem_tE_param_5,
	.param .u64 .ptr .align 1 _ZN3cub18CUB_300001_SM_10006detail10merge_sort30DeviceMergeSortBlockSortKernelINS2_10policy_hubIN6thrust24THRUST_300001_SM_1000_NS12zip_iteratorIN4cuda3std3__45tupleIJNS6_6detail15normal_iteratorINS6_10device_ptrIiEEEESG_SG_EEEEEE9Policy600ESI_PNS0_8NullTypeESI_SM_m3cmpNSB_IJiiiEEESL_EEvbT0_T1_T2_T3_T4_PT6_PT7_T5_NS1_7vsmem_tE_param_6,
	.param .u64 .ptr .align 1 _ZN3cub18CUB_300001_SM_10006detail10merge_sort30DeviceMergeSortBlockSortKernelINS2_10policy_hubIN6thrust24THRUST_300001_SM_1000_NS12zip_iteratorIN4cuda3std3__45tupleIJNS6_6detail15normal_iteratorINS6_10device_ptrIiEEEESG_SG_EEEEEE9Policy600ESI_PNS0_8NullTypeESI_SM_m3cmpNSB_IJiiiEEESL_EEvbT0_T1_T2_T3_T4_PT6_PT7_T5_NS1_7vsmem_tE_param_7,
	.param .align 1 .b8 _ZN3cub18CUB_300001_SM_10006detail10merge_sort30DeviceMergeSortBlockSortKernelINS2_10policy_hubIN6thrust24THRUST_300001_SM_1000_NS12zip_iteratorIN4cuda3std3__45tupleIJNS6_6detail15normal_iteratorINS6_10device_ptrIiEEEESG_SG_EEEEEE9Policy600ESI_PNS0_8NullTypeESI_SM_m3cmpNSB_IJiiiEEESL_EEvbT0_T1_T2_T3_T4_PT6_PT7_T5_NS1_7vsmem_tE_param_8[1],
	.param .align 8 .b8 _ZN3cub18CUB_300001_SM_10006detail10merge_sort30DeviceMergeSortBlockSortKernelINS2_10policy_hubIN6thrust24THRUST_300001_SM_1000_NS12zip_iteratorIN4cuda3std3__45tupleIJNS6_6detail15normal_iteratorINS6_10device_ptrIiEEEESG_SG_EEEEEE9Policy600ESI_PNS0_8NullTypeESI_SM_m3cmpNSB_IJiiiEEESL_EEvbT0_T1_T2_T3_T4_PT6_PT7_T5_NS1_7vsmem_tE_param_9[8]
)
.maxntid 256
{
	.reg .pred 	%p<211>;
	.reg .b16 	%rs<4>;
	.reg .b32 	%r<910>;
	.reg .b64 	%rd<59>;
	// demoted variable
	.shared .align 16 .b8 _ZZN3cub18CUB_300001_SM_10006detail10merge_sort30DeviceMergeSortBlockSortKernelINS2_10policy_hubIN6thrust24THRUST_300001_SM_1000_NS12zip_iteratorIN4cuda3std3__45tupleIJNS6_6detail15normal_iteratorINS6_10device_ptrIiEEEESG_SG_EEEEEE9Policy600ESI_PNS0_8NullTypeESI_SM_m3cmpNSB_IJiiiEEESL_EEvbT0_T1_T2_T3_T4_PT6_PT7_T5_NS1_7vsmem_tEE19static_temp_storage[15376];
	ld.param.u64 	%rd17, [_ZN3cub18CUB_300001_SM_10006detail10merge_sort30DeviceMergeSortBlockSortKernelINS2_10policy_hubIN6thrust24THRUST_300001_SM_1000_NS12zip_iteratorIN4cuda3std3__45tupleIJNS6_6detail15normal_iteratorINS6_10device_ptrIiEEEESG_SG_EEEEEE9Policy600ESI_PNS0_8NullTypeESI_SM_m3cmpNSB_IJiiiEEESL_EEvbT0_T1_T2_T3_T4_PT6_PT7_T5_NS1_7vsmem_tE_param_3+16];
	ld.param.u64 	%rd16, [_ZN3cub18CUB_300001_SM_10006detail10merge_sort30DeviceMergeSortBlockSortKernelINS2_10policy_hubIN6thrust24THRUST_300001_SM_1000_NS12zip_iteratorIN4cuda3std3__45tupleIJNS6_6detail15normal_iteratorINS6_10device_ptrIiEEEESG_SG_EEEEEE9Policy600ESI_PNS0_8NullTypeESI_SM_m3cmpNSB_IJiiiEEESL_EEvbT0_T1_T2_T3_T4_PT6_PT7_T5_NS1_7vsmem_tE_param_3+8];
	ld.param.u64 	%rd15, [_ZN3cub18CUB_300001_SM_10006detail10merge_sort30DeviceMergeSortBlockSortKernelINS2_10policy_hubIN6thrust24THRUST_300001_SM_1000_NS12zip_iteratorIN4cuda3std3__45tupleIJNS6_6detail15normal_iteratorINS6_10device_ptrIiEEEESG_SG_EEEEEE9Policy600ESI_PNS0_8NullTypeESI_SM_m3cmpNSB_IJiiiEEESL_EEvbT0_T1_T2_T3_T4_PT6_PT7_T5_NS1_7vsmem_tE_param_3];
	ld.param.u64 	%rd20, [_ZN3cub18CUB_300001_SM_10006detail10merge_sort30DeviceMergeSortBlockSortKernelINS2_10policy_hubIN6thrust24THRUST_300001_SM_1000_NS12zip_iteratorIN4cuda3std3__45tupleIJNS6_6detail15normal_iteratorINS6_10device_ptrIiEEEESG_SG_EEEEEE9Policy600ESI_PNS0_8NullTypeESI_SM_m3cmpNSB_IJiiiEEESL_EEvbT0_T1_T2_T3_T4_PT6_PT7_T5_NS1_7vsmem_tE_param_1+16];
	ld.param.u64 	%rd21, [_ZN3cub18CUB_300001_SM_10006detail10merge_sort30DeviceMergeSortBlockSortKernelINS2_10policy_hubIN6thrust24THRUST_300001_SM_1000_NS12zip_iteratorIN4cuda3std3__45tupleIJNS6_6detail15normal_iteratorINS6_10device_ptrIiEEEESG_SG_EEEEEE9Policy600ESI_PNS0_8NullTypeESI_SM_m3cmpNSB_IJiiiEEESL_EEvbT0_T1_T2_T3_T4_PT6_PT7_T5_NS1_7vsmem_tE_param_1+8];
	ld.param.u64 	%rd22, [_ZN3cub18CUB_300001_SM_10006detail10merge_sort30DeviceMergeSortBlockSortKernelINS2_10policy_hubIN6thrust24THRUST_300001_SM_1000_NS12zip_iteratorIN4cuda3std3__45tupleIJNS6_6detail15normal_iteratorINS6_10device_ptrIiEEEESG_SG_EEEEEE9Policy600ESI_PNS0_8NullTypeESI_SM_m3cmpNSB_IJiiiEEESL_EEvbT0_T1_T2_T3_T4_PT6_PT7_T5_NS1_7vsmem_tE_param_1];
	ld.param.u64 	%rd18, [_ZN3cub18CUB_300001_SM_10006detail10merge_sort30DeviceMergeSortBlockSortKernelINS2_10policy_hubIN6thrust24THRUST_300001_SM_1000_NS12zip_iteratorIN4cuda3std3__45tupleIJNS6_6detail15normal_iteratorINS6_10device_ptrIiEEEESG_SG_EEEEEE9Policy600ESI_PNS0_8NullTypeESI_SM_m3cmpNSB_IJiiiEEESL_EEvbT0_T1_T2_T3_T4_PT6_PT7_T5_NS1_7vsmem_tE_param_5];
	ld.param.u64 	%rd19, [_ZN3cub18CUB_300001_SM_10006detail10merge_sort30DeviceMergeSortBlockSortKernelINS2_10policy_hubIN6thrust24THRUST_300001_SM_1000_NS12zip_iteratorIN4cuda3std3__45tupleIJNS6_6detail15normal_iteratorINS6_10device_ptrIiEEEESG_SG_EEEEEE9Policy600ESI_PNS0_8NullTypeESI_SM_m3cmpNSB_IJiiiEEESL_EEvbT0_T1_T2_T3_T4_PT6_PT7_T5_NS1_7vsmem_tE_param_6];
	cvta.to.global.u64 	%rd1, %rd19;
	cvta.to.global.u64 	%rd2, %rd22;
	cvta.to.global.u64 	%rd3, %rd21;
	cvta.to.global.u64 	%rd4, %rd20;
	mov.u32 	%r492, %ctaid.x;
	cvt.u64.u32 	%rd23, %r492;
	mov.u32 	%r493, %nctaid.x;
	cvt.u64.u32 	%rd24, %r493;
	mul.wide.u32 	%rd5, %r492, 1280;
	add.s64 	%rd25, %rd24, -1;
	setp.le.u64 	%p37, %rd25, %rd23;
	@%p37 bra 	$L__BB11_89;
	// begin inline asm
	griddepcontrol.wait;
	// end inline asm
	mov.u32 	%r1, %tid.x;
	and.b32  	%r2, %r1, 31;
	and.b32  	%r563, %r1, 992;
	mul.lo.s32 	%r3, %r563, 5;
	or.b32  	%r564, %r3, %r2;
	cvt.u64.u32 	%rd41, %r564;
	add.s64 	%rd6, %rd5, %rd41;
	shl.b64 	%rd42, %rd6, 2;
	add.s64 	%rd43, %rd2, %rd42;
	add.s64 	%rd44, %rd3, %rd42;
	add.s64 	%rd45, %rd4, %rd42;
	ld.global.u32 	%r565, [%rd43];
	ld.global.u32 	%r566, [%rd44];
	ld.global.u32 	%r567, [%rd45];
	ld.global.u32 	%r568, [%rd43+128];
	ld.global.u32 	%r569, [%rd44+128];
	ld.global.u32 	%r570, [%rd45+128];
	ld.global.u32 	%r571, [%rd43+256];
	ld.global.u32 	%r572, [%rd44+256];
	ld.global.u32 	%r573, [%rd45+256];
	ld.global.u32 	%r574, [%rd43+384];
	ld.global.u32 	%r575, [%rd44+384];
	ld.global.u32 	%r576, [%rd45+384];
	ld.global.u32 	%r577, [%rd43+512];
	ld.global.u32 	%r578, [%rd44+512];
	ld.global.u32 	%r579, [%rd45+512];
	// begin inline asm
	mov.u32 %r562, %laneid;
	// end inline asm
	shr.u32 	%r580, %r1, 5;
	mad.lo.s32 	%r581, %r580, 160, %r562;
	mov.u32 	%r582, _ZZN3cub18CUB_300001_SM_10006detail10merge_sort30DeviceMergeSortBlockSortKernelINS2_10policy_hubIN6thrust24THRUST_300001_SM_1000_NS12zip_iteratorIN4cuda3std3__45tupleIJNS6_6detail15normal_iteratorINS6_10device_ptrIiEEEESG_SG_EEEEEE9Policy600ESI_PNS0_8NullTypeESI_SM_m3cmpNSB_IJiiiEEESL_EEvbT0_T1_T2_T3_T4_PT6_PT7_T5_NS1_7vsmem_tEE19static_temp_storage;
	mad.lo.s32 	%r4, %r581, 12, %r582;
	st.shared.u32 	[%r4], %r565;
	st.shared.u32 	[%r4+4], %r566;
	st.shared.u32 	[%r4+8], %r567;
	st.shared.u32 	[%r4+384], %r568;
	st.shared.u32 	[%r4+388], %r569;
	st.shared.u32 	[%r4+392], %r570;
	st.shared.u32 	[%r4+768], %r571;
	st.shared.u32 	[%r4+772], %r572;
	st.shared.u32 	[%r4+776], %r573;
	st.shared.u32 	[%r4+1152], %r574;
	st.shared.u32 	[%r4+1156], %r575;
	st.shared.u32 	[%r4+1160], %r576;
	st.shared.u32 	[%r4+1536], %r577;
	st.shared.u32 	[%r4+1540], %r578;
	st.shared.u32 	[%r4+1544], %r579;
	bar.warp.sync 	-1;
	mad.lo.s32 	%r5, %r562, 48, %r4;
	ld.shared.u32 	%r736, [%r5];
	ld.shared.u32 	%r735, [%r5+4];
	ld.shared.u32 	%r734, [%r5+8];
	ld.shared.u32 	%r9, [%r5+12];
	ld.shared.u32 	%r10, [%r5+16];
	ld.shared.u32 	%r11, [%r5+20];
	ld.shared.u32 	%r673, [%r5+24];
	ld.shared.u32 	%r672, [%r5+28];
	ld.shared.u32 	%r671, [%r5+32];
	ld.shared.u32 	%r15, [%r5+36];
	ld.shared.u32 	%r16, [%r5+40];
	ld.shared.u32 	%r17, [%r5+44];
	ld.shared.u32 	%r18, [%r5+48];
	ld.shared.u32 	%r19, [%r5+52];
	ld.shared.u32 	%r20, [%r5+56];
	bar.sync 	0;
	// begin inline asm
	griddepcontrol.launch_dependents;
	// end inline asm
	setp.eq.s32 	%p134, %r9, %r736;
	@%p134 bra 	$L__BB11_3;
	setp.lt.s32 	%p135, %r9, %r736;
	mov.u32 	%r677, %r11;
	mov.u32 	%r678, %r10;
	mov.u32 	%r679, %r9;
	@%p135 bra 	$L__BB11_4;
	bra.uni 	$L__BB11_5;
$L__BB11_3:
	setp.ge.s32 	%p136, %r10, %r735;
	mov.u32 	%r677, %r11;
	mov.u32 	%r678, %r10;
	mov.u32 	%r679, %r736;
	@%p136 bra 	$L__BB11_5;
$L__BB11_4:
	mov.u32 	%r677, %r734;
	mov.u32 	%r678, %r735;
	mov.u32 	%r679, %r736;
	mov.u32 	%r734, %r11;
	mov.u32 	%r735, %r10;
	mov.u32 	%r736, %r9;
$L__BB11_5:
	setp.eq.s32 	%p137, %r15, %r673;
	@%p137 bra 	$L__BB11_7;
	setp.lt.s32 	%p138, %r15, %r673;
	mov.u32 	%r683, %r17;
	mov.u32 	%r684, %r16;
	mov.u32 	%r670, %r15;
	@%p138 bra 	$L__BB11_8;
	bra.uni 	$L__BB11_9;
$L__BB11_7:
	setp.ge.s32 	%p139, %r16, %r672;
	mov.u32 	%r683, %r17;
	mov.u32 	%r684, %r16;
	mov.u32 	%r670, %r673;
	@%p139 bra 	$L__BB11_9;
$L__BB11_8:
	mov.u32 	%r683, %r671;
	mov.u32 	%r684, %r672;
	mov.u32 	%r670, %r673;
	mov.u32 	%r671, %r17;
	mov.u32 	%r672, %r16;
	mov.u32 	%r673, %r15;
$L__BB11_9:
	setp.eq.s32 	%p140, %r673, %r679;
	@%p140 bra 	$L__BB11_11;
	setp.lt.s32 	%p141, %r673, %r679;
	mov.u32 	%r695, %r671;
	mov.u32 	%r696, %r672;
	mov.u32 	%r697, %r673;
	@%p141 bra 	$L__BB11_12;
	bra.uni 	$L__BB11_13;
$L__BB11_11:
	setp.ge.s32 	%p142, %r672, %r678;
	mov.u32 	%r695, %r671;
	mov.u32 	%r696, %r672;
	mov.u32 	%r697, %r679;
	@%p142 bra 	$L__BB11_13;
$L__BB11_12:
	mov.u32 	%r695, %r677;
	mov.u32 	%r696, %r678;
	mov.u32 	%r697, %r679;
	mov.u32 	%r677, %r671;
	mov.u32 	%r678, %r672;
	mov.u32 	%r679, %r673;
$L__BB11_13:
	setp.eq.s32 	%p143, %r18, %r670;
	@%p143 bra 	$L__BB11_15;
	setp.lt.s32 	%p144, %r18, %r670;
	mov.u32 	%r680, %r20;
	mov.u32 	%r681, %r19;
	mov.u32 	%r682, %r18;
	mov.u32 	%r685, %r670;
	@%p144 bra 	$L__BB11_16;
	bra.uni 	$L__BB11_17;
$L__BB11_15:
	setp.ge.s32 	%p145, %r19, %r684;
	mov.u32 	%r680, %r20;
	mov.u32 	%r681, %r19;
	mov.u32 	%r682, %r18;
	mov.u32 	%r685, %r18;
	@%p145 bra 	$L__BB11_17;
$L__BB11_16:
	mov.u32 	%r680, %r683;
	mov.u32 	%r681, %r684;
	mov.u32 	%r682, %r670;
	mov.u32 	%r683, %r20;
	mov.u32 	%r684, %r19;
	mov.u32 	%r685, %r18;
$L__BB11_17:
	setp.eq.s32 	%p146, %r679, %r736;
	@%p146 bra 	$L__BB11_19;
	setp.lt.s32 	%p147, %r679, %r736;
	mov.u32 	%r701, %r677;
	mov.u32 	%r702, %r678;
	mov.u32 	%r703, %r679;
	@%p147 bra 	$L__BB11_20;
	bra.uni 	$L__BB11_21;
$L__BB11_19:
	setp.ge.s32 	%p148, %r678, %r735;
	mov.u32 	%r701, %r677;
	mov.u32 	%r702, %r678;
	mov.u32 	%r703, %r736;
	@%p148 bra 	$L__BB11_21;
$L__BB11_20:
	mov.u32 	%r701, %r734;
	mov.u32 	%r702, %r735;
	mov.u32 	%r703, %r736;
	mov.u32 	%r734, %r677;
	mov.u32 	%r735, %r678;
	mov.u32 	%r736, %r679;
$L__BB11_21:
	setp.eq.s32 	%p149, %r685, %r697;
	@%p149 bra 	$L__BB11_23;
	setp.lt.s32 	%p150, %r685, %r697;
	mov.u32 	%r707, %r683;
	mov.u32 	%r708, %r684;
	mov.u32 	%r694, %r685;
	@%p150 bra 	$L__BB11_24;
	bra.uni 	$L__BB11_25;
$L__BB11_23:
	setp.ge.s32 	%p151, %r684, %r696;
	mov.u32 	%r707, %r683;
	mov.u32 	%r708, %r684;
	mov.u32 	%r694, %r697;
	@%p151 bra 	$L__BB11_25;
$L__BB11_24:
	mov.u32 	%r707, %r695;
	mov.u32 	%r708, %r696;
	mov.u32 	%r694, %r697;
	mov.u32 	%r695, %r683;
	mov.u32 	%r696, %r684;
	mov.u32 	%r697, %r685;
$L__BB11_25:
	setp.eq.s32 	%p152, %r697, %r703;
	@%p152 bra 	$L__BB11_27;
	setp.lt.s32 	%p153, %r697, %r703;
	mov.u32 	%r728, %r695;
	mov.u32 	%r729, %r696;
	mov.u32 	%r730, %r697;
	@%p153 bra 	$L__BB11_28;
	bra.uni 	$L__BB11_29;
$L__BB11_27:
	setp.ge.s32 	%p154, %r696, %r702;
	mov.u32 	%r728, %r695;
	mov.u32 	%r729, %r696;
	mov.u32 	%r730, %r703;
	@%p154 bra 	$L__BB11_29;
$L__BB11_28:
	mov.u32 	%r728, %r701;
	mov.u32 	%r729, %r702;
	mov.u32 	%r730, %r703;
	mov.u32 	%r701, %r695;
	mov.u32 	%r702, %r696;
	mov.u32 	%r703, %r697;
$L__BB11_29:
	setp.eq.s32 	%p155, %r682, %r694;
	@%p155 bra 	$L__BB11_31;
	setp.lt.s32 	%p156, %r682, %r694;
	mov.u32 	%r722, %r680;
	mov.u32 	%r723, %r681;
	mov.u32 	%r724, %r682;
	mov.u32 	%r709, %r694;
	@%p156 bra 	$L__BB11_32;
	bra.uni 	$L__BB11_33;
$L__BB11_31:
	setp.ge.s32 	%p157, %r681, %r708;
	mov.u32 	%r722, %r680;
	mov.u32 	%r723, %r681;
	mov.u32 	%r724, %r682;
	mov.u32 	%r709, %r682;
	@%p157 bra 	$L__BB11_33;
$L__BB11_32:
	mov.u32 	%r722, %r707;
	mov.u32 	%r723, %r708;
	mov.u32 	%r724, %r694;
	mov.u32 	%r707, %r680;
	mov.u32 	%r708, %r681;
	mov.u32 	%r709, %r682;
$L__BB11_33:
	setp.eq.s32 	%p158, %r703, %r736;
	@%p158 bra 	$L__BB11_35;
	setp.lt.s32 	%p159, %r703, %r736;
	mov.u32 	%r731, %r701;
	mov.u32 	%r732, %r702;
	mov.u32 	%r733, %r703;
	@%p159 bra 	$L__BB11_36;
	bra.uni 	$L__BB11_37;
$L__BB11_35:
	setp.ge.s32 	%p160, %r702, %r735;
	mov.u32 	%r731, %r701;
	mov.u32 	%r732, %r702;
	mov.u32 	%r733, %r736;
	@%p160 bra 	$L__BB11_37;
$L__BB11_36:
	mov.u32 	%r731, %r734;
	mov.u32 	%r732, %r735;
	mov.u32 	%r733, %r736;
	mov.u32 	%r734, %r701;
	mov.u32 	%r735, %r702;
	mov.u32 	%r736, %r703;
$L__BB11_37:
	setp.eq.s32 	%p161, %r709, %r730;
	@%p161 bra 	$L__BB11_39;
	setp.lt.s32 	%p162, %r709, %r730;
	mov.u32 	%r725, %r707;
	mov.u32 	%r726, %r708;
	mov.u32 	%r727, %r709;
	@%p162 bra 	$L__BB11_40;
	bra.uni 	$L__BB11_41;
$L__BB11_39:
	setp.ge.s32 	%p163, %r708, %r729;
	mov.u32 	%r725, %r707;
	mov.u32 	%r726, %r708;
	mov.u32 	%r727, %r730;
	@%p163 bra 	$L__BB11_41;
$L__BB11_40:
	mov.u32 	%r725, %r728;
	mov.u32 	%r726, %r729;
	mov.u32 	%r727, %r730;
	mov.u32 	%r728, %r707;
	mov.u32 	%r729, %r708;
	mov.u32 	%r730, %r709;
$L__BB11_41:
	mov.b32 	%r737, 2;
$L__BB11_42:
	mov.u32 	%r96, %r737;
	bar.sync 	0;
	add.s32 	%r584, %r96, -1;
	shr.u32 	%r585, %r96, 1;
	mov.u32 	%r586, _ZZN3cub18CUB_300001_SM_10006detail10merge_sort30DeviceMergeSortBlockSortKernelINS2_10policy_hubIN6thrust24THRUST_300001_SM_1000_NS12zip_iteratorIN4cuda3std3__45tupleIJNS6_6detail15normal_iteratorINS6_10device_ptrIiEEEESG_SG_EEEEEE9Policy600ESI_PNS0_8NullTypeESI_SM_m3cmpNSB_IJiiiEEESL_EEvbT0_T1_T2_T3_T4_PT6_PT7_T5_NS1_7vsmem_tEE19static_temp_storage;
	mad.lo.s32 	%r587, %r1, 60, %r586;
	st.shared.u32 	[%r587], %r736;
	st.shared.u32 	[%r587+4], %r735;
	st.shared.u32 	[%r587+8], %r734;
	st.shared.u32 	[%r587+12], %r733;
	st.shared.u32 	[%r587+16], %r732;
	st.shared.u32 	[%r587+20], %r731;
	st.shared.u32 	[%r587+24], %r730;
	st.shared.u32 	[%r587+28], %r729;
	st.shared.u32 	[%r587+32], %r728;
	st.shared.u32 	[%r587+36], %r727;
	st.shared.u32 	[%r587+40], %r726;
	st.shared.u32 	[%r587+44], %r725;
	st.shared.u32 	[%r587+48], %r724;
	st.shared.u32 	[%r587+52], %r723;
	st.shared.u32 	[%r587+56], %r722;
	bar.sync 	0;
	neg.s32 	%r588, %r96;
	and.b32  	%r589, %r1, %r588;
	mul.lo.s32 	%r590, %r589, 5;
	mul.lo.s32 	%r591, %r585, 5;
	and.b32  	%r592, %r584, %r1;
	mul.lo.s32 	%r593, %r592, 5;
	min.u32 	%r97, %r593, 1280;
	min.u32 	%r98, %r590, 1280;
	add.s32 	%r594, %r98, %r591;
	min.u32 	%r99, %r594, 1280;
	add.s32 	%r595, %r99, %r591;
	min.u32 	%r100, %r595, 1280;
	sub.s32 	%r596, %r99, %r98;
	sub.s32 	%r597, %r100, %r99;
	setp.lt.s32 	%p164, %r97, %r597;
	sub.s32 	%r598, %r97, %r597;
	selp.b32 	%r740, 0, %r598, %p164;
	min.s32 	%r738, %r596, %r97;
	setp.ge.s32 	%p165, %r740, %r738;
	@%p165 bra 	$L__BB11_48;
	add.s32 	%r103, %r99, %r97;
$L__BB11_44:
	sub.s32 	%r599, %r738, %r740;
	shr.u32 	%r600, %r599, 31;
	add.s32 	%r601, %r599, %r600;
	shr.s32 	%r602, %r601, 1;
	add.s32 	%r106, %r602, %r740;
	add.s32 	%r603, %r106, %r98;
	mad.lo.s32 	%r107, %r603, 12, %r586;
	ld.shared.u32 	%r108, [%r107];
	not.b32 	%r605, %r106;
	add.s32 	%r606, %r103, %r605;
	mad.lo.s32 	%r109, %r606, 12, %r586;
	ld.shared.u32 	%r110, [%r109];
	setp.eq.s32 	%p166, %r110, %r108;
	@%p166 bra 	$L__BB11_46;
	setp.lt.s32 	%p199, %r110, %r108;
	bra.uni 	$L__BB11_47;
$L__BB11_46:
	ld.shared.u32 	%r607, [%r109+4];
	ld.shared.u32 	%r608, [%r107+4];
	setp.lt.s32 	%p199, %r607, %r608;
$L__BB11_47:
	add.s32 	%r609, %r106, 1;
	selp.b32 	%r740, %r740, %r609, %p199;
	selp.b32 	%r738, %r106, %r738, %p199;
	setp.lt.s32 	%p167, %r740, %r738;
	@%p167 bra 	$L__BB11_44;
$L__BB11_48:
	add.s32 	%r114, %r740, %r98;
	add.s32 	%r610, %r99, %r97;
	sub.s32 	%r115, %r610, %r740;
	mad.lo.s32 	%r116, %r114, 12, %r586;
	ld.shared.u32 	%r750, [%r116];
	ld.shared.u32 	%r751, [%r116+4];
	ld.shared.u32 	%r752, [%r116+8];
	mad.lo.s32 	%r120, %r115, 12, %r586;
	ld.shared.u32 	%r741, [%r120];
	ld.shared.u32 	%r743, [%r120+4];
	ld.shared.u32 	%r742, [%r120+8];
	setp.ge.s32 	%p169, %r115, %r100;
	mov.pred 	%p200, 0;
	@%p169 bra 	$L__BB11_53;
	setp.ge.s32 	%p171, %r114, %r99;
	mov.pred 	%p200, -1;
	@%p171 bra 	$L__BB11_53;
	setp.eq.s32 	%p172, %r741, %r750;
	@%p172 bra 	$L__BB11_52;
	setp.lt.s32 	%p200, %r741, %r750;
	bra.uni 	$L__BB11_53;
$L__BB11_52:
	setp.lt.s32 	%p200, %r743, %r751;
$L__BB11_53:
	selp.b32 	%r736, %r741, %r750, %p200;
	selp.b32 	%r735, %r743, %r751, %p200;
	selp.b32 	%r734, %r742, %r752, %p200;
	selp.u32 	%r612, 1, 0, %p200;
	add.s32 	%r127, %r115, %r612;
	not.pred 	%p173, %p200;
	selp.u32 	%r613, 1, 0, %p173;
	add.s32 	%r128, %r114, %r613;
	@%p173 bra 	$L__BB11_55;
	ld.shared.u32 	%r741, [%r120+12];
	ld.shared.u32 	%r743, [%r120+16];
	ld.shared.u32 	%r742, [%r120+20];
	bra.uni 	$L__BB11_56;
$L__BB11_55:
	ld.shared.u32 	%r750, [%r116+12];
	ld.shared.u32 	%r751, [%r116+16];
	ld.shared.u32 	%r752, [%r116+20];
$L__BB11_56:
	setp.ge.s32 	%p175, %r127, %r100;
	mov.pred 	%p201, 0;
	@%p175 bra 	$L__BB11_61;
	setp.ge.s32 	%p177, %r128, %r99;
	mov.pred 	%p201, -1;
	@%p177 bra 	$L__BB11_61;
	setp.eq.s32 	%p178, %r741, %r750;
	@%p178 bra 	$L__BB11_60;
	setp.lt.s32 	%p201, %r741, %r750;
	bra.uni 	$L__BB11_61;
$L__BB11_60:
	setp.lt.s32 	%p201, %r743, %r751;
$L__BB11_61:
	selp.b32 	%r733, %r741, %r750, %p201;
	selp.b32 	%r732, %r743, %r751, %p201;
	selp.b32 	%r731, %r742, %r752, %p201;
	selp.u32 	%r614, 1, 0, %p201;
	add.s32 	%r144, %r127, %r614;
	not.pred 	%p179, %p201;
	selp.u32 	%r615, 1, 0, %p179;
	add.s32 	%r145, %r128, %r615;
	@%p201 bra 	$L__BB11_63;
	mad.lo.s32 	%r617, %r145, 12, %r586;
	ld.shared.u32 	%r750, [%r617];
	ld.shared.u32 	%r751, [%r617+4];
	ld.shared.u32 	%r752, [%r617+8];
	bra.uni 	$L__BB11_64;
$L__BB11_63:
	mad.lo.s32 	%r619, %r144, 12, %r586;
	ld.shared.u32 	%r741, [%r619];
	ld.shared.u32 	%r743, [%r619+4];
	ld.shared.u32 	%r742, [%r619+8];
$L__BB11_64:
	setp.ge.s32 	%p181, %r144, %r100;
	mov.pred 	%p202, 0;
	@%p181 bra 	$L__BB11_69;
	setp.ge.s32 	%p183, %r145, %r99;
	mov.pred 	%p202, -1;
	@%p183 bra 	$L__BB11_69;
	setp.eq.s32 	%p184, %r741, %r750;
	@%p184 bra 	$L__BB11_68;
	setp.lt.s32 	%p202, %r741, %r750;
	bra.uni 	$L__BB11_69;
$L__BB11_68:
	setp.lt.s32 	%p202, %r743, %r751;
$L__BB11_69:
	selp.b32 	%r730, %r741, %r750, %p202;
	selp.b32 	%r729, %r743, %r751, %p202;
	selp.b32 	%r728, %r742, %r752, %p202;
	selp.u32 	%r620, 1, 0, %p202;
	add.s32 	%r161, %r144, %r620;
	not.pred 	%p185, %p202;
	selp.u32 	%r621, 1, 0, %p185;
	add.s32 	%r162, %r145, %r621;
	@%p202 bra 	$L__BB11_71;
	mad.lo.s32 	%r623, %r162, 12, %r586;
	ld.shared.u32 	%r750, [%r623];
	ld.shared.u32 	%r751, [%r623+4];
	ld.shared.u32 	%r752, [%r623+8];
	bra.uni 	$L__BB11_72;
$L__BB11_71:
	mad.lo.s32 	%r625, %r161, 12, %r586;
	ld.shared.u32 	%r741, [%r625];
	ld.shared.u32 	%r743, [%r625+4];
	ld.shared.u32 	%r742, [%r625+8];
$L__BB11_72:
	setp.ge.s32 	%p187, %r161, %r100;
	mov.pred 	%p203, 0;
	@%p187 bra 	$L__BB11_77;
	setp.ge.s32 	%p189, %r162, %r99;
	mov.pred 	%p203, -1;
	@%p189 bra 	$L__BB11_77;
	setp.eq.s32 	%p190, %r741, %r750;
	@%p190 bra 	$L__BB11_76;
	setp.lt.s32 	%p203, %r741, %r750;
	bra.uni 	$L__BB11_77;
$L__BB11_76:
	setp.lt.s32 	%p203, %r743, %r751;
$L__BB11_77:
	selp.b32 	%r727, %r741, %r750, %p203;
	selp.b32 	%r726, %r743, %r751, %p203;
	selp.b32 	%r725, %r742, %r752, %p203;
	selp.u32 	%r626, 1, 0, %p203;
	add.s32 	%r178, %r161, %r626;
	not.pred 	%p191, %p203;
	selp.u32 	%r627, 1, 0, %p191;
	add.s32 	%r179, %r162, %r627;
	@%p203 bra 	$L__BB11_79;
	mov.u32 	%r628, _ZZN3cub18CUB_300001_SM_10006detail10merge_sort30DeviceMergeSortBlockSortKernelINS2_10policy_hubIN6thrust24THRUST_300001_SM_1000_NS12zip_iteratorIN4cuda3std3__45tupleIJNS6_6detail15normal_iteratorINS6_10device_ptrIiEEEESG_SG_EEEEEE9Policy600ESI_PNS0_8NullTypeESI_SM_m3cmpNSB_IJiiiEEESL_EEvbT0_T1_T2_T3_T4_PT6_PT7_T5_NS1_7vsmem_tEE19static_temp_storage;
	mad.lo.s32 	%r629, %r179, 12, %r628;
	ld.shared.u32 	%r750, [%r629];
	ld.shared.u32 	%r751, [%r629+4];
	ld.shared.u32 	%r752, [%r629+8];
	bra.uni 	$L__BB11_80;
$L__BB11_79:
	mov.u32 	%r630, _ZZN3cub18CUB_300001_SM_10006detail10merge_sort30DeviceMergeSortBlockSortKernelINS2_10policy_hubIN6thrust24THRUST_300001_SM_1000_NS12zip_iteratorIN4cuda3std3__45tupleIJNS6_6detail15normal_iteratorINS6_10device_ptrIiEEEESG_SG_EEEEEE9Policy600ESI_PNS0_8NullTypeESI_SM_m3cmpNSB_IJiiiEEESL_EEvbT0_T1_T2_T3_T4_PT6_PT7_T5_NS1_7vsmem_tEE19static_temp_storage;
	mad.lo.s32 	%r631, %r178, 12, %r630;
	ld.shared.u32 	%r741, [%r631];
	ld.shared.u32 	%r743, [%r631+4];
	ld.shared.u32 	%r742, [%r631+8];
$L__BB11_80:
	setp.ge.s32 	%p193, %r178, %r100;
	mov.pred 	%p204, 0;
	@%p193 bra 	$L__BB11_85;
	setp.ge.s32 	%p195, %r179, %r99;
	mov.pred 	%p204, -1;
	@%p195 bra 	$L__BB11_85;
	setp.eq.s32 	%p196, %r741, %r750;
	@%p196 bra 	$L__BB11_84;
	setp.lt.s32 	%p204, %r741, %r750;
	bra.uni 	$L__BB11_85;
$L__BB11_84:
	setp.lt.s32 	%p204, %r743, %r751;
$L__BB11_85:
	selp.b32 	%r724, %r741, %r750, %p204;
	selp.b32 	%r723, %r743, %r751, %p204;
	selp.b32 	%r722, %r742, %r752, %p204;
	shl.b32 	%r737, %r96, 1;
	setp.lt.u32 	%p197, %r96, 129;
	@%p197 bra 	$L__BB11_42;
	ld.param.s8 	%rs3, [_ZN3cub18CUB_300001_SM_10006detail10merge_sort30DeviceMergeSortBlockSortKernelINS2_10policy_hubIN6thrust24THRUST_300001_SM_1000_NS12zip_iteratorIN4cuda3std3__45tupleIJNS6_6detail15normal_iteratorINS6_10device_ptrIiEEEESG_SG_EEEEEE9Policy600ESI_PNS0_8NullTypeESI_SM_m3cmpNSB_IJiiiEEESL_EEvbT0_T1_T2_T3_T4_PT6_PT7_T5_NS1_7vsmem_tE_param_0];
	bar.sync 	0;
	setp.eq.s16 	%p198, %rs3, 0;
	@%p198 bra 	$L__BB11_88;
	st.shared.u32 	[%r5], %r736;
	st.shared.u32 	[%r5+4], %r735;
	st.shared.u32 	[%r5+8], %r734;
	st.shared.u32 	[%r5+12], %r733;
	st.shared.u32 	[%r5+16], %r732;
	st.shared.u32 	[%r5+20], %r731;
	st.shared.u32 	[%r5+24], %r730;
	st.shared.u32 	[%r5+28], %r729;
	st.shared.u32 	[%r5+32], %r728;
	st.shared.u32 	[%r5+36], %r727;
	st.shared.u32 	[%r5+40], %r726;
	st.shared.u32 	[%r5+44], %r725;
	st.shared.u32 	[%r5+48], %r724;
	st.shared.u32 	[%r5+52], %r723;
	st.shared.u32 	[%r5+56], %r722;
	bar.warp.sync 	-1;
	ld.shared.u32 	%r632, [%r4];
	ld.shared.u32 	%r633, [%r4+4];
	ld.shared.u32 	%r634, [%r4+8];
	ld.shared.u32 	%r635, [%r4+384];
	ld.shared.u32 	%r636, [%r4+388];
	ld.shared.u32 	%r637, [%r4+392];
	ld.shared.u32 	%r638, [%r4+768];
	ld.shared.u32 	%r639, [%r4+772];
	ld.shared.u32 	%r640, [%r4+776];
	ld.shared.u32 	%r641, [%r4+1152];
	ld.shared.u32 	%r642, [%r4+1156];
	ld.shared.u32 	%r643, [%r4+1160];
	ld.shared.u32 	%r644, [%r4+1536];
	ld.shared.u32 	%r645, [%r4+1540];
	ld.shared.u32 	%r646, [%r4+1544];
	cvt.u64.u32 	%rd46, %r3;
	cvt.u64.u32 	%rd47, %r2;
	add.s64 	%rd48, %rd5, %rd47;
	add.s64 	%rd49, %rd48, %rd46;
	cvta.to.global.u64 	%rd50, %rd15;
	shl.b64 	%rd51, %rd49, 2;
	add.s64 	%rd52, %rd50, %rd51;
	cvta.to.global.u64 	%rd53, %rd16;
	add.s64 	%rd54, %rd53, %rd51;
	cvta.to.global.u64 	%rd55, %rd17;
	add.s64 	%rd56, %rd55, %rd51;
	st.global.u32 	[%rd52], %r632;
	st.global.u32 	[%rd54], %r633;
	st.global.u32 	[%rd56], %r634;
	st.global.u32 	[%rd52+128], %r635;
	st.global.u32 	[%rd54+128], %r636;
	st.global.u32 	[%rd56+128], %r637;
	st.global.u32 	[%rd52+256], %r638;
	st.global.u32 	[%rd54+256], %r639;
	st.global.u32 	[%rd56+256], %r640;
	st.global.u32 	[%rd52+384], %r641;
	st.global.u32 	[%rd54+384], %r642;
	st.global.u32 	[%rd56+384], %r643;
	st.global.u32 	[%rd52+512], %r644;
	st.global.u32 	[%rd54+512], %r645;
	st.global.u32 	[%rd56+512], %r646;
	bra.uni 	$L__BB11_225;
$L__BB11_88:
	st.shared.u32 	[%r5], %r736;
	st.shared.u32 	[%r5+4], %r735;
	st.shared.u32 	[%r5+8], %r734;
	st.shared.u32 	[%r5+12], %r733;
	st.shared.u32 	[%r5+16], %r732;
	st.shared.u32 	[%r5+20], %r731;
	st.shared.u32 	[%r5+24], %r730;
	st.shared.u32 	[%r5+28], %r729;
	st.shared.u32 	[%r5+32], %r728;
	st.shared.u32 	[%r5+36], %r727;
	st.shared.u32 	[%r5+40], %r726;
	st.shared.u32 	[%r5+44], %r725;
	st.shared.u32 	[%r5+48], %r724;
	st.shared.u32 	[%r5+52], %r723;
	st.shared.u32 	[%r5+56], %r722;
	bar.warp.sync 	-1;
	ld.shared.u32 	%r647, [%r4];
	ld.shared.u32 	%r648, [%r4+4];
	ld.shared.u32 	%r649, [%r4+8];
	ld.shared.u32 	%r650, [%r4+384];
	ld.shared.u32 	%r651, [%r4+388];
	ld.shared.u32 	%r652, [%r4+392];
	ld.shared.u32 	%r653, [%r4+768];
	ld.shared.u32 	%r654, [%r4+772];
	ld.shared.u32 	%r655, [%r4+776];
	ld.shared.u32 	%r656, [%r4+1152];
	ld.shared.u32 	%r657, [%r4+1156];
	ld.shared.u32 	%r658, [%r4+1160];
	ld.shared.u32 	%r659, [%r4+1536];
	ld.shared.u32 	%r660, [%r4+1540];
	ld.shared.u32 	%r661, [%r4+1544];
	mad.lo.s64 	%rd57, %rd6, 12, %rd1;
	st.global.u32 	[%rd57], %r647;
	st.global.u32 	[%rd57+4], %r648;
	st.global.u32 	[%rd57+8], %r649;
	st.global.u32 	[%rd57+384], %r650;
	st.global.u32 	[%rd57+388], %r651;
	st.global.u32 	[%rd57+392], %r652;
	st.global.u32 	[%rd57+768], %r653;
	st.global.u32 	[%rd57+772], %r654;
	st.global.u32 	[%rd57+776], %r655;
	st.global.u32 	[%rd57+1152], %r656;
	st.global.u32 	[%rd57+1156], %r657;
	st.global.u32 	[%rd57+1160], %r658;
	st.global.u32 	[%rd57+1536], %r659;
	st.global.u32 	[%rd57+1540], %r660;
	st.global.u32 	[%rd57+1544], %r661;
	bra.uni 	$L__BB11_225;
$L__BB11_89:
	cvt.u32.u64 	%r494, %rd5;
	cvt.u32.u64 	%r495, %rd18;
	sub.s32 	%r496, %r495, %r494;
	min.s32 	%r196, %r496, 1280;
	// begin inline asm
	griddepcontrol.wait;
	// end inline asm
	shl.b64 	%rd26, %rd5, 2;
	add.s64 	%rd27, %rd2, %rd26;
	add.s64 	%rd28, %rd3, %rd26;
	add.s64 	%rd29, %rd4, %rd26;
	mov.u32 	%r197, %tid.x;
	ld.global.u32 	%r777, [%rd29];
	ld.global.u32 	%r778, [%rd28];
	ld.global.u32 	%r779, [%rd27];
	and.b32  	%r201, %r197, 31;
	and.b32  	%r497, %r197, 992;
	mul.lo.s32 	%r202, %r497, 5;
	or.b32  	%r498, %r202, %r201;
	setp.ge.s32 	%p38, %r498, %r196;
	cvt.u64.u32 	%rd7, %r498;
	mul.wide.u32 	%rd30, %r498, 4;
	add.s64 	%rd8, %rd27, %rd30;
	add.s64 	%rd9, %rd28, %rd30;
	add.s64 	%rd10, %rd29, %rd30;
	mov.u32 	%r765, %r777;
	mov.u32 	%r766, %r778;
	mov.u32 	%r767, %r779;
	@%p38 bra 	$L__BB11_91;
	ld.global.u32 	%r767, [%rd8];
	ld.global.u32 	%r766, [%rd9];
	ld.global.u32 	%r765, [%rd10];
$L__BB11_91:
	cvt.u32.u64 	%r499, %rd7;
	add.s32 	%r209, %r499, 32;
	setp.ge.s32 	%p39, %r209, %r196;
	mov.u32 	%r768, %r777;
	mov.u32 	%r769, %r778;
	mov.u32 	%r770, %r779;
	@%p39 bra 	$L__BB11_93;
	ld.global.u32 	%r770, [%rd8+128];
	ld.global.u32 	%r769, [%rd9+128];
	ld.global.u32 	%r768, [%rd10+128];
$L__BB11_93:
	add.s32 	%r216, %r499, 64;
	setp.ge.s32 	%p40, %r216, %r196;
	mov.u32 	%r771, %r777;
	mov.u32 	%r772, %r778;
	mov.u32 	%r773, %r779;
	@%p40 bra 	$L__BB11_95;
	ld.global.u32 	%r773, [%rd8+256];
	ld.global.u32 	%r772, [%rd9+256];
	ld.global.u32 	%r771, [%rd10+256];
$L__BB11_95:
	add.s32 	%r223, %r499, 96;
	setp.ge.s32 	%p41, %r223, %r196;
	mov.u32 	%r774, %r777;
	mov.u32 	%r775, %r778;
	mov.u32 	%r776, %r779;
	@%p41 bra 	$L__BB11_97;
	ld.global.u32 	%r776, [%rd8+384];
	ld.global.u32 	%r775, [%rd9+384];
	ld.global.u32 	%r774, [%rd10+384];
$L__BB11_97:
	cvt.u32.u64 	%r502, %rd7;
	add.s32 	%r230, %r502, 128;
	setp.ge.s32 	%p42, %r230, %r196;
	@%p42 bra 	$L__BB11_99;
	ld.global.u32 	%r779, [%rd8+512];
	ld.global.u32 	%r778, [%rd9+512];
	ld.global.u32 	%r777, [%rd10+512];
$L__BB11_99:
	// begin inline asm
	mov.u32 %r503, %laneid;
	// end inline asm
	shr.u32 	%r504, %r197, 5;
	mad.lo.s32 	%r505, %r504, 160, %r503;
	mov.u32 	%r506, _ZZN3cub18CUB_300001_SM_10006detail10merge_sort30DeviceMergeSortBlockSortKernelINS2_10policy_hubIN6thrust24THRUST_300001_SM_1000_NS12zip_iteratorIN4cuda3std3__45tupleIJNS6_6detail15normal_iteratorINS6_10device_ptrIiEEEESG_SG_EEEEEE9Policy600ESI_PNS0_8NullTypeESI_SM_m3cmpNSB_IJiiiEEESL_EEvbT0_T1_T2_T3_T4_PT6_PT7_T5_NS1_7vsmem_tEE19static_temp_storage;
	mad.lo.s32 	%r237, %r505, 12, %r506;
	st.shared.u32 	[%r237], %r767;
	st.shared.u32 	[%r237+4], %r766;
	st.shared.u32 	[%r237+8], %r765;
	st.shared.u32 	[%r237+384], %r770;
	st.shared.u32 	[%r237+388], %r769;
	st.shared.u32 	[%r237+392], %r768;
	st.shared.u32 	[%r237+768], %r773;
	st.shared.u32 	[%r237+772], %r772;
	st.shared.u32 	[%r237+776], %r771;
	st.shared.u32 	[%r237+1152], %r776;
	st.shared.u32 	[%r237+1156], %r775;
	st.shared.u32 	[%r237+1160], %r774;
	st.shared.u32 	[%r237+1536], %r779;
	st.shared.u32 	[%r237+1540], %r778;
	st.shared.u32 	[%r237+1544], %r777;
	bar.warp.sync 	-1;
	mad.lo.s32 	%r238, %r503, 48, %r237;
	ld.shared.u32 	%r866, [%r238];
	ld.shared.u32 	%r865, [%r238+4];
	ld.shared.u32 	%r864, [%r238+8];
	ld.shared.u32 	%r242, [%r238+12];
	ld.shared.u32 	%r243, [%r238+16];
	ld.shared.u32 	%r244, [%r238+20];
	ld.shared.u32 	%r245, [%r238+24];
	ld.shared.u32 	%r246, [%r238+28];
	ld.shared.u32 	%r247, [%r238+32];
	ld.shared.u32 	%r248, [%r238+36];
	ld.shared.u32 	%r249, [%r238+40];
	ld.shared.u32 	%r250, [%r238+44];
	ld.shared.u32 	%r251, [%r238+48];
	ld.shared.u32 	%r252, [%r238+52];
	ld.shared.u32 	%r253, [%r238+56];
	bar.sync 	0;
	// begin inline asm
	griddepcontrol.launch_dependents;
	// end inline asm
	mul.lo.s32 	%r254, %r197, 5;
	add.s32 	%r507, %r254, 1;
	setp.ge.u32 	%p43, %r507, %r196;
	mov.u32 	%r861, %r864;
	mov.u32 	%r862, %r865;
	mov.u32 	%r863, %r866;
	mov.u32 	%r783, %r864;
	mov.u32 	%r784, %r865;
	mov.u32 	%r791, %r866;
	@%p43 bra 	$L__BB11_104;
	setp.eq.s32 	%p44, %r866, %r242;
	@%p44 bra 	$L__BB11_102;
	setp.lt.s32 	%p45, %r866, %r242;
	mov.u32 	%r861, %r244;
	mov.u32 	%r862, %r243;
	mov.u32 	%r863, %r242;
	mov.u32 	%r783, %r864;
	mov.u32 	%r784, %r865;
	mov.u32 	%r791, %r866;
	@%p45 bra 	$L__BB11_103;
	bra.uni 	$L__BB11_104;
$L__BB11_102:
	setp.ge.s32 	%p46, %r865, %r243;
	mov.u32 	%r861, %r244;
	mov.u32 	%r862, %r243;
	mov.u32 	%r863, %r866;
	mov.u32 	%r783, %r864;
	mov.u32 	%r784, %r865;
	mov.u32 	%r791, %r866;
	@%p46 bra 	$L__BB11_104;
$L__BB11_103:
	mov.u32 	%r861, %r244;
	mov.u32 	%r862, %r243;
	mov.u32 	%r863, %r242;
	mov.u32 	%r783, %r244;
	mov.u32 	%r784, %r243;
	mov.u32 	%r791, %r242;
$L__BB11_104:
	add.s32 	%r508, %r254, 2;
	setp.ge.u32 	%p47, %r508, %r196;
	mov.u32 	%r858, %r783;
	mov.u32 	%r859, %r784;
	mov.u32 	%r860, %r791;
	@%p47 bra 	$L__BB11_109;
	setp.eq.s32 	%p48, %r791, %r245;
	@%p48 bra 	$L__BB11_107;
	setp.lt.s32 	%p49, %r791, %r245;
	mov.u32 	%r858, %r247;
	mov.u32 	%r859, %r246;
	mov.u32 	%r860, %r245;
	@%p49 bra 	$L__BB11_108;
	bra.uni 	$L__BB11_109;
$L__BB11_107:
	setp.ge.s32 	%p50, %r784, %r246;
	mov.u32 	%r858, %r247;
	mov.u32 	%r859, %r246;
	mov.u32 	%r860, %r245;
	mov.u32 	%r791, %r245;
	@%p50 bra 	$L__BB11_109;
$L__BB11_108:
	mov.u32 	%r858, %r247;
	mov.u32 	%r859, %r246;
	mov.u32 	%r860, %r245;
	mov.u32 	%r783, %r247;
	mov.u32 	%r784, %r246;
	mov.u32 	%r791, %r245;
$L__BB11_109:
	add.s32 	%r509, %r254, 3;
	setp.ge.u32 	%p51, %r509, %r196;
	mov.u32 	%r855, %r783;
	mov.u32 	%r856, %r784;
	mov.u32 	%r857, %r791;
	@%p51 bra 	$L__BB11_114;
	setp.eq.s32 	%p52, %r791, %r248;
	@%p52 bra 	$L__BB11_112;
	setp.lt.s32 	%p53, %r791, %r248;
	mov.u32 	%r855, %r250;
	mov.u32 	%r856, %r249;
	mov.u32 	%r857, %r248;
	@%p53 bra 	$L__BB11_113;
	bra.uni 	$L__BB11_114;
$L__BB11_112:
	setp.ge.s32 	%p54, %r784, %r249;
	mov.u32 	%r855, %r250;
	mov.u32 	%r856, %r249;
	mov.u32 	%r857, %r248;
	mov.u32 	%r791, %r248;
	@%p54 bra 	$L__BB11_114;
$L__BB11_113:
	mov.u32 	%r855, %r250;
	mov.u32 	%r856, %r249;
	mov.u32 	%r857, %r248;
	mov.u32 	%r783, %r250;
	mov.u32 	%r784, %r249;
	mov.u32 	%r791, %r248;
$L__BB11_114:
	add.s32 	%r510, %r254, 4;
	setp.lt.u32 	%p55, %r510, %r196;
	selp.b32 	%r852, %r253, %r783, %p55;
	selp.b32 	%r853, %r252, %r784, %p55;
	selp.b32 	%r854, %r251, %r791, %p55;
	setp.ge.u32 	%p56, %r254, %r196;
	@%p56 bra 	$L__BB11_155;
	setp.eq.s32 	%p57, %r863, %r866;
	@%p57 bra 	$L__BB11_117;
	setp.lt.s32 	%p58, %r863, %r866;
	mov.u32 	%r813, %r861;
	mov.u32 	%r814, %r862;
	mov.u32 	%r815, %r863;
	@%p58 bra 	$L__BB11_118;
	bra.uni 	$L__BB11_119;
$L__BB11_117:
	setp.ge.s32 	%p59, %r862, %r865;
	mov.u32 	%r813, %r861;
	mov.u32 	%r814, %r862;
	mov.u32 	%r815, %r866;
	@%p59 bra 	$L__BB11_119;
$L__BB11_118:
	mov.u32 	%r813, %r864;
	mov.u32 	%r814, %r865;
	mov.u32 	%r815, %r866;
	mov.u32 	%r864, %r861;
	mov.u32 	%r865, %r862;
	mov.u32 	%r866, %r863;
$L__BB11_119:
	setp.eq.s32 	%p60, %r857, %r860;
	@%p60 bra 	$L__BB11_121;
	setp.lt.s32 	%p61, %r857, %r860;
	mov.u32 	%r819, %r855;
	mov.u32 	%r820, %r856;
	mov.u32 	%r806, %r857;
	@%p61 bra 	$L__BB11_122;
	bra.uni 	$L__BB11_123;
$L__BB11_121:
	setp.ge.s32 	%p62, %r856, %r859;
	mov.u32 	%r819, %r855;
	mov.u32 	%r820, %r856;
	mov.u32 	%r806, %r860;
	@%p62 bra 	$L__BB11_123;
$L__BB11_122:
	mov.u32 	%r819, %r858;
	mov.u32 	%r820, %r859;
	mov.u32 	%r806, %r860;
	mov.u32 	%r858, %r855;
	mov.u32 	%r859, %r856;
	mov.u32 	%r860, %r857;
$L__BB11_123:
	setp.eq.s32 	%p63, %r860, %r815;
	@%p63 bra 	$L__BB11_125;
	setp.lt.s32 	%p64, %r860, %r815;
	mov.u32 	%r831, %r858;
	mov.u32 	%r832, %r859;
	mov.u32 	%r833, %r860;
	@%p64 bra 	$L__BB11_126;
	bra.uni 	$L__BB11_127;
$L__BB11_125:
	setp.ge.s32 	%p65, %r859, %r814;
	mov.u32 	%r831, %r858;
	mov.u32 	%r832, %r859;
	mov.u32 	%r833, %r815;
	@%p65 bra 	$L__BB11_127;
$L__BB11_126:
	mov.u32 	%r831, %r813;
	mov.u32 	%r832, %r814;
	mov.u32 	%r833, %r815;
	mov.u32 	%r813, %r858;
	mov.u32 	%r814, %r859;
	mov.u32 	%r815, %r860;
$L__BB11_127:
	setp.eq.s32 	%p66, %r854, %r806;
	@%p66 bra 	$L__BB11_129;
	setp.lt.s32 	%p67, %r854, %r806;
	mov.u32 	%r816, %r852;
	mov.u32 	%r817, %r853;
	mov.u32 	%r818, %r854;
	mov.u32 	%r821, %r806;
	@%p67 bra 	$L__BB11_130;
	bra.uni 	$L__BB11_131;
$L__BB11_129:
	setp.ge.s32 	%p68, %r853, %r820;
	mov.u32 	%r816, %r852;
	mov.u32 	%r817, %r853;
	mov.u32 	%r818, %r854;
	mov.u32 	%r821, %r854;
	@%p68 bra 	$L__BB11_131;
$L__BB11_130:
	mov.u32 	%r816, %r819;
	mov.u32 	%r817, %r820;
	mov.u32 	%r818, %r806;
	mov.u32 	%r819, %r852;
	mov.u32 	%r820, %r853;
	mov.u32 	%r821, %r854;
$L__BB11_131:
	setp.eq.s32 	%p69, %r815, %r866;
	@%p69 bra 	$L__BB11_133;
	setp.lt.s32 	%p70, %r815, %r866;
	mov.u32 	%r837, %r813;
	mov.u32 	%r838, %r814;
	mov.u32 	%r839, %r815;
	@%p70 bra 	$L__BB11_134;
	bra.uni 	$L__BB11_135;
$L__BB11_133:
	setp.ge.s32 	%p71, %r814, %r865;
	mov.u32 	%r837, %r813;
	mov.u32 	%r838, %r814;
	mov.u32 	%r839, %r866;
	@%p71 bra 	$L__BB11_135;
$L__BB11_134:
	mov.u32 	%r837, %r864;
	mov.u32 	%r838, %r865;
	mov.u32 	%r839, %r866;
	mov.u32 	%r864, %r813;
	mov.u32 	%r865, %r814;
	mov.u32 	%r866, %r815;
$L__BB11_135:
	setp.eq.s32 	%p72, %r821, %r833;
	@%p72 bra 	$L__BB11_137;
	setp.lt.s32 	%p73, %r821, %r833;
	mov.u32 	%r843, %r819;
	mov.u32 	%r844, %r820;
	mov.u32 	%r830, %r821;
	@%p73 bra 	$L__BB11_138;
	bra.uni 	$L__BB11_139;
$L__BB11_137:
	setp.ge.s32 	%p74, %r820, %r832;
	mov.u32 	%r843, %r819;
	mov.u32 	%r844, %r820;
	mov.u32 	%r830, %r833;
	@%p74 bra 	$L__BB11_139;
$L__BB11_138:
	mov.u32 	%r843, %r831;
	mov.u32 	%r844, %r832;
	mov.u32 	%r830, %r833;
	mov.u32 	%r831, %r819;
	mov.u32 	%r832, %r820;
	mov.u32 	%r833, %r821;
$L__BB11_139:
	setp.eq.s32 	%p75, %r833, %r839;
	@%p75 bra 	$L__BB11_141;
	setp.lt.s32 	%p76, %r833, %r839;
	mov.u32 	%r858, %r831;
	mov.u32 	%r859, %r832;
	mov.u32 	%r860, %r833;
	@%p76 bra 	$L__BB11_142;
	bra.uni 	$L__BB11_143;
$L__BB11_141:
	setp.ge.s32 	%p77, %r832, %r838;
	mov.u32 	%r858, %r831;
	mov.u32 	%r859, %r832;
	mov.u32 	%r860, %r839;
	@%p77 bra 	$L__BB11_143;
$L__BB11_142:
	mov.u32 	%r858, %r837;
	mov.u32 	%r859, %r838;
	mov.u32 	%r860, %r839;
	mov.u32 	%r837, %r831;
	mov.u32 	%r838, %r832;
	mov.u32 	%r839, %r833;
$L__BB11_143:
	setp.eq.s32 	%p78, %r818, %r830;
	@%p78 bra 	$L__BB11_145;
	setp.lt.s32 	%p79, %r818, %r830;
	mov.u32 	%r852, %r816;
	mov.u32 	%r853, %r817;
	mov.u32 	%r854, %r818;
	mov.u32 	%r845, %r830;
	@%p79 bra 	$L__BB11_146;
	bra.uni 	$L__BB11_147;
$L__BB11_145:
	setp.ge.s32 	%p80, %r817, %r844;
	mov.u32 	%r852, %r816;
	mov.u32 	%r853, %r817;
	mov.u32 	%r854, %r818;
	mov.u32 	%r845, %r818;
	@%p80 bra 	$L__BB11_147;
$L__BB11_146:
	mov.u32 	%r852, %r843;
	mov.u32 	%r853, %r844;
	mov.u32 	%r854, %r830;
	mov.u32 	%r843, %r816;
	mov.u32 	%r844, %r817;
	mov.u32 	%r845, %r818;
$L__BB11_147:
	setp.eq.s32 	%p81, %r839, %r866;
	@%p81 bra 	$L__BB11_149;
	setp.lt.s32 	%p82, %r839, %r866;
	mov.u32 	%r861, %r837;
	mov.u32 	%r862, %r838;
	mov.u32 	%r863, %r839;
	@%p82 bra 	$L__BB11_150;
	bra.uni 	$L__BB11_151;
$L__BB11_149:
	setp.ge.s32 	%p83, %r838, %r865;
	mov.u32 	%r861, %r837;
	mov.u32 	%r862, %r838;
	mov.u32 	%r863, %r866;
	@%p83 bra 	$L__BB11_151;
$L__BB11_150:
	mov.u32 	%r861, %r864;
	mov.u32 	%r862, %r865;
	mov.u32 	%r863, %r866;
	mov.u32 	%r864, %r837;
	mov.u32 	%r865, %r838;
	mov.u32 	%r866, %r839;
$L__BB11_151:
	setp.eq.s32 	%p84, %r845, %r860;
	@%p84 bra 	$L__BB11_153;
	setp.lt.s32 	%p85, %r845, %r860;
	mov.u32 	%r855, %r843;
	mov.u32 	%r856, %r844;
	mov.u32 	%r857, %r845;
	@%p85 bra 	$L__BB11_154;
	bra.uni 	$L__BB11_155;
$L__BB11_153:
	setp.ge.s32 	%p86, %r844, %r859;
	mov.u32 	%r855, %r843;
	mov.u32 	%r856, %r844;
	mov.u32 	%r857, %r860;
	@%p86 bra 	$L__BB11_155;
$L__BB11_154:
	mov.u32 	%r855, %r858;
	mov.u32 	%r856, %r859;
	mov.u32 	%r857, %r860;
	mov.u32 	%r858, %r843;
	mov.u32 	%r859, %r844;
	mov.u32 	%r860, %r845;
$L__BB11_155:
	mov.b32 	%r882, 2;
$L__BB11_156:
	mov.u32 	%r360, %r882;
	bar.sync 	0;
	add.s32 	%r512, %r360, -1;
	shr.u32 	%r513, %r360, 1;
	mov.u32 	%r514, _ZZN3cub18CUB_300001_SM_10006detail10merge_sort30DeviceMergeSortBlockSortKernelINS2_10policy_hubIN6thrust24THRUST_300001_SM_1000_NS12zip_iteratorIN4cuda3std3__45tupleIJNS6_6detail15normal_iteratorINS6_10device_ptrIiEEEESG_SG_EEEEEE9Policy600ESI_PNS0_8NullTypeESI_SM_m3cmpNSB_IJiiiEEESL_EEvbT0_T1_T2_T3_T4_PT6_PT7_T5_NS1_7vsmem_tEE19static_temp_storage;
	mad.lo.s32 	%r515, %r197, 60, %r514;
	st.shared.u32 	[%r515], %r866;
	st.shared.u32 	[%r515+4], %r865;
	st.shared.u32 	[%r515+8], %r864;
	st.shared.u32 	[%r515+12], %r863;
	st.shared.u32 	[%r515+16], %r862;
	st.shared.u32 	[%r515+20], %r861;
	st.shared.u32 	[%r515+24], %r860;
	st.shared.u32 	[%r515+28], %r859;
	st.shared.u32 	[%r515+32], %r858;
	st.shared.u32 	[%r515+36], %r857;
	st.shared.u32 	[%r515+40], %r856;
	st.shared.u32 	[%r515+44], %r855;
	st.shared.u32 	[%r515+48], %r854;
	st.shared.u32 	[%r515+52], %r853;
	st.shared.u32 	[%r515+56], %r852;
	bar.sync 	0;
	neg.s32 	%r516, %r360;
	and.b32  	%r517, %r197, %r516;
	mul.lo.s32 	%r518, %r517, 5;
	mul.lo.s32 	%r519, %r513, 5;
	and.b32  	%r520, %r512, %r197;
	mul.lo.s32 	%r521, %r520, 5;
	min.s32 	%r361, %r521, %r196;
	min.s32 	%r362, %r518, %r196;
	add.s32 	%r522, %r362, %r519;
	min.s32 	%r363, %r522, %r196;
	add.s32 	%r523, %r363, %r519;
	min.s32 	%r364, %r523, %r196;
	sub.s32 	%r524, %r363, %r362;
	sub.s32 	%r525, %r364, %r363;
	setp.lt.s32 	%p87, %r361, %r525;
	sub.s32 	%r526, %r361, %r525;
	selp.b32 	%r885, 0, %r526, %p87;
	min.s32 	%r883, %r524, %r361;
	setp.ge.s32 	%p88, %r885, %r883;
	@%p88 bra 	$L__BB11_162;
	add.s32 	%r367, %r363, %r361;
$L__BB11_158:
	sub.s32 	%r527, %r883, %r885;
	shr.u32 	%r528, %r527, 31;
	add.s32 	%r529, %r527, %r528;
	shr.s32 	%r530, %r529, 1;
	add.s32 	%r370, %r530, %r885;
	add.s32 	%r531, %r370, %r362;
	mad.lo.s32 	%r371, %r531, 12, %r514;
	ld.shared.u32 	%r372, [%r371];
	not.b32 	%r533, %r370;
	add.s32 	%r534, %r367, %r533;
	mad.lo.s32 	%r373, %r534, 12, %r514;
	ld.shared.u32 	%r374, [%r373];
	setp.eq.s32 	%p89, %r374, %r372;
	@%p89 bra 	$L__BB11_160;
	setp.lt.s32 	%p205, %r374, %r372;
	bra.uni 	$L__BB11_161;
$L__BB11_160:
	ld.shared.u32 	%r535, [%r373+4];
	ld.shared.u32 	%r536, [%r371+4];
	setp.lt.s32 	%p205, %r535, %r536;
$L__BB11_161:
	add.s32 	%r537, %r370, 1;
	selp.b32 	%r885, %r885, %r537, %p205;
	selp.b32 	%r883, %r370, %r883, %p205;
	setp.lt.s32 	%p90, %r885, %r883;
	@%p90 bra 	$L__BB11_158;
$L__BB11_162:
	add.s32 	%r378, %r885, %r362;
	add.s32 	%r538, %r363, %r361;
	sub.s32 	%r379, %r538, %r885;
	mad.lo.s32 	%r380, %r378, 12, %r514;
	ld.shared.u32 	%r895, [%r380];
	ld.shared.u32 	%r896, [%r380+4];
	ld.shared.u32 	%r897, [%r380+8];
	mad.lo.s32 	%r384, %r379, 12, %r514;
	ld.shared.u32 	%r886, [%r384];
	ld.shared.u32 	%r888, [%r384+4];
	ld.shared.u32 	%r887, [%r384+8];
	setp.ge.s32 	%p92, %r379, %r364;
	mov.pred 	%p206, 0;
	@%p92 bra 	$L__BB11_167;
	setp.ge.s32 	%p94, %r378, %r363;
	mov.pred 	%p206, -1;
	@%p94 bra 	$L__BB11_167;
	setp.eq.s32 	%p95, %r886, %r895;
	@%p95 bra 	$L__BB11_166;
	setp.lt.s32 	%p206, %r886, %r895;
	bra.uni 	$L__BB11_167;
$L__BB11_166:
	setp.lt.s32 	%p206, %r888, %r896;
$L__BB11_167:
	selp.b32 	%r866, %r886, %r895, %p206;
	selp.b32 	%r865, %r888, %r896, %p206;
	selp.b32 	%r864, %r887, %r897, %p206;
	selp.u32 	%r540, 1, 0, %p206;
	add.s32 	%r391, %r379, %r540;
	not.pred 	%p96, %p206;
	selp.u32 	%r541, 1, 0, %p96;
	add.s32 	%r392, %r378, %r541;
	@%p96 bra 	$L__BB11_169;
	ld.shared.u32 	%r886, [%r384+12];
	ld.shared.u32 	%r888, [%r384+16];
	ld.shared.u32 	%r887, [%r384+20];
	bra.uni 	$L__BB11_170;
$L__BB11_169:
	ld.shared.u32 	%r895, [%r380+12];
	ld.shared.u32 	%r896, [%r380+16];
	ld.shared.u32 	%r897, [%r380+20];
$L__BB11_170:
	setp.ge.s32 	%p98, %r391, %r364;
	mov.pred 	%p207, 0;
	@%p98 bra 	$L__BB11_175;
	setp.ge.s32 	%p100, %r392, %r363;
	mov.pred 	%p207, -1;
	@%p100 bra 	$L__BB11_175;
	setp.eq.s32 	%p101, %r886, %r895;
	@%p101 bra 	$L__BB11_174;
	setp.lt.s32 	%p207, %r886, %r895;
	bra.uni 	$L__BB11_175;
$L__BB11_174:
	setp.lt.s32 	%p207, %r888, %r896;
$L__BB11_175:
	selp.b32 	%r863, %r886, %r895, %p207;
	selp.b32 	%r862, %r888, %r896, %p207;
	selp.b32 	%r861, %r887, %r897, %p207;
	selp.u32 	%r542, 1, 0, %p207;
	add.s32 	%r408, %r391, %r542;
	not.pred 	%p102, %p207;
	selp.u32 	%r543, 1, 0, %p102;
	add.s32 	%r409, %r392, %r543;
	@%p207 bra 	$L__BB11_177;
	mad.lo.s32 	%r545, %r409, 12, %r514;
	ld.shared.u32 	%r895, [%r545];
	ld.shared.u32 	%r896, [%r545+4];
	ld.shared.u32 	%r897, [%r545+8];
	bra.uni 	$L__BB11_178;
$L__BB11_177:
	mad.lo.s32 	%r547, %r408, 12, %r514;
	ld.shared.u32 	%r886, [%r547];
	ld.shared.u32 	%r888, [%r547+4];
	ld.shared.u32 	%r887, [%r547+8];
$L__BB11_178:
	setp.ge.s32 	%p104, %r408, %r364;
	mov.pred 	%p208, 0;
	@%p104 bra 	$L__BB11_183;
	setp.ge.s32 	%p106, %r409, %r363;
	mov.pred 	%p208, -1;
	@%p106 bra 	$L__BB11_183;
	setp.eq.s32 	%p107, %r886, %r895;
	@%p107 bra 	$L__BB11_182;
	setp.lt.s32 	%p208, %r886, %r895;
	bra.uni 	$L__BB11_183;
$L__BB11_182:
	setp.lt.s32 	%p208, %r888, %r896;
$L__BB11_183:
	selp.b32 	%r860, %r886, %r895, %p208;
	selp.b32 	%r859, %r888, %r896, %p208;
	selp.b32 	%r858, %r887, %r897, %p208;
	selp.u32 	%r548, 1, 0, %p208;
	add.s32 	%r425, %r408, %r548;
	not.pred 	%p108, %p208;
	selp.u32 	%r549, 1, 0, %p108;
	add.s32 	%r426, %r409, %r549;
	@%p208 bra 	$L__BB11_185;
	mov.u32 	%r550, _ZZN3cub18CUB_300001_SM_10006detail10merge_sort30DeviceMergeSortBlockSortKernelINS2_10policy_hubIN6thrust24THRUST_300001_SM_1000_NS12zip_iteratorIN4cuda3std3__45tupleIJNS6_6detail15normal_iteratorINS6_10device_ptrIiEEEESG_SG_EEEEEE9Policy600ESI_PNS0_8NullTypeESI_SM_m3cmpNSB_IJiiiEEESL_EEvbT0_T1_T2_T3_T4_PT6_PT7_T5_NS1_7vsmem_tEE19static_temp_storage;
	mad.lo.s32 	%r551, %r426, 12, %r550;
	ld.shared.u32 	%r895, [%r551];
	ld.shared.u32 	%r896, [%r551+4];
	ld.shared.u32 	%r897, [%r551+8];
	bra.uni 	$L__BB11_186;
$L__BB11_185:
	mov.u32 	%r552, _ZZN3cub18CUB_300001_SM_10006detail10merge_sort30DeviceMergeSortBlockSortKernelINS2_10policy_hubIN6thrust24THRUST_300001_SM_1000_NS12zip_iteratorIN4cuda3std3__45tupleIJNS6_6detail15normal_iteratorINS6_10device_ptrIiEEEESG_SG_EEEEEE9Policy600ESI_PNS0_8NullTypeESI_SM_m3cmpNSB_IJiiiEEESL_EEvbT0_T1_T2_T3_T4_PT6_PT7_T5_NS1_7vsmem_tEE19static_temp_storage;
	mad.lo.s32 	%r553, %r425, 12, %r552;
	ld.shared.u32 	%r886, [%r553];
	ld.shared.u32 	%r888, [%r553+4];
	ld.shared.u32 	%r887, [%r553+8];
$L__BB11_186:
	setp.ge.s32 	%p110, %r425, %r364;
	mov.pred 	%p209, 0;
	@%p110 bra 	$L__BB11_191;
	setp.ge.s32 	%p112, %r426, %r363;
	mov.pred 	%p209, -1;
	@%p112 bra 	$L__BB11_191;
	setp.eq.s32 	%p113, %r886, %r895;
	@%p113 bra 	$L__BB11_190;
	setp.lt.s32 	%p209, %r886, %r895;
	bra.uni 	$L__BB11_191;
$L__BB11_190:
	setp.lt.s32 	%p209, %r888, %r896;
$L__BB11_191:
	selp.b32 	%r857, %r886, %r895, %p209;
	selp.b32 	%r856, %r888, %r896, %p209;
	selp.b32 	%r855, %r887, %r897, %p209;
	selp.u32 	%r554, 1, 0, %p209;
	add.s32 	%r442, %r425, %r554;
	not.pred 	%p114, %p209;
	selp.u32 	%r555, 1, 0, %p114;
	add.s32 	%r443, %r426, %r555;
	@%p209 bra 	$L__BB11_193;
	mov.u32 	%r556, _ZZN3cub18CUB_300001_SM_10006detail10merge_sort30DeviceMergeSortBlockSortKernelINS2_10policy_hubIN6thrust24THRUST_300001_SM_1000_NS12zip_iteratorIN4cuda3std3__45tupleIJNS6_6detail15normal_iteratorINS6_10device_ptrIiEEEESG_SG_EEEEEE9Policy600ESI_PNS0_8NullTypeESI_SM_m3cmpNSB_IJiiiEEESL_EEvbT0_T1_T2_T3_T4_PT6_PT7_T5_NS1_7vsmem_tEE19static_temp_storage;
	mad.lo.s32 	%r557, %r443, 12, %r556;
	ld.shared.u32 	%r895, [%r557];
	ld.shared.u32 	%r896, [%r557+4];
	ld.shared.u32 	%r897, [%r557+8];
	bra.uni 	$L__BB11_194;
$L__BB11_193:
	mov.u32 	%r558, _ZZN3cub18CUB_300001_SM_10006detail10merge_sort30DeviceMergeSortBlockSortKernelINS2_10policy_hubIN6thrust24THRUST_300001_SM_1000_NS12zip_iteratorIN4cuda3std3__45tupleIJNS6_6detail15normal_iteratorINS6_10device_ptrIiEEEESG_SG_EEEEEE9Policy600ESI_PNS0_8NullTypeESI_SM_m3cmpNSB_IJiiiEEESL_EEvbT0_T1_T2_T3_T4_PT6_PT7_T5_NS1_7vsmem_tEE19static_temp_storage;
	mad.lo.s32 	%r559, %r442, 12, %r558;
	ld.shared.u32 	%r886, [%r559];
	ld.shared.u32 	%r888, [%r559+4];
	ld.shared.u32 	%r887, [%r559+8];
$L__BB11_194:
	setp.ge.s32 	%p116, %r442, %r364;
	mov.pred 	%p210, 0;
	@%p116 bra 	$L__BB11_199;
	setp.ge.s32 	%p118, %r443, %r363;
	mov.pred 	%p210, -1;
	@%p118 bra 	$L__BB11_199;
	setp.eq.s32 	%p119, %r886, %r895;
	@%p119 bra 	$L__BB11_198;
	setp.lt.s32 	%p210, %r886, %r895;
	bra.uni 	$L__BB11_199;
$L__BB11_198:
	setp.lt.s32 	%p210, %r888, %r896;
$L__BB11_199:
	selp.b32 	%r854, %r886, %r895, %p210;
	selp.b32 	%r853, %r888, %r896, %p210;
	selp.b32 	%r852, %r887, %r897, %p210;
	shl.b32 	%r882, %r360, 1;
	setp.lt.u32 	%p120, %r360, 129;
	@%p120 bra 	$L__BB11_156;
	ld.param.s8 	%rs2, [_ZN3cub18CUB_300001_SM_10006detail10merge_sort30DeviceMergeSortBlockSortKernelINS2_10policy_hubIN6thrust24THRUST_300001_SM_1000_NS12zip_iteratorIN4cuda3std3__45tupleIJNS6_6detail15normal_iteratorINS6_10device_ptrIiEEEESG_SG_EEEEEE9Policy600ESI_PNS0_8NullTypeESI_SM_m3cmpNSB_IJiiiEEESL_EEvbT0_T1_T2_T3_T4_PT6_PT7_T5_NS1_7vsmem_tE_param_0];
	bar.sync 	0;
	setp.eq.s16 	%p121, %rs2, 0;
	@%p121 bra 	$L__BB11_213;
	st.shared.u32 	[%r238], %r866;
	st.shared.u32 	[%r238+4], %r865;
	st.shared.u32 	[%r238+8], %r864;
	st.shared.u32 	[%r238+12], %r863;
	st.shared.u32 	[%r238+16], %r862;
	st.shared.u32 	[%r238+20], %r861;
	st.shared.u32 	[%r238+24], %r860;
	st.shared.u32 	[%r238+28], %r859;
	st.shared.u32 	[%r238+32], %r858;
	st.shared.u32 	[%r238+36], %r857;
	st.shared.u32 	[%r238+40], %r856;
	st.shared.u32 	[%r238+44], %r855;
	st.shared.u32 	[%r238+48], %r854;
	st.shared.u32 	[%r238+52], %r853;
	st.shared.u32 	[%r238+56], %r852;
	bar.warp.sync 	-1;
	ld.shared.u32 	%r460, [%r237];
	ld.shared.u32 	%r461, [%r237+4];
	ld.shared.u32 	%r462, [%r237+8];
	ld.shared.u32 	%r463, [%r237+384];
	ld.shared.u32 	%r464, [%r237+388];
	ld.shared.u32 	%r465, [%r237+392];
	ld.shared.u32 	%r466, [%r237+768];
	ld.shared.u32 	%r467, [%r237+772];
	ld.shared.u32 	%r468, [%r237+776];
	ld.shared.u32 	%r469, [%r237+1152];
	ld.shared.u32 	%r470, [%r237+1156];
	ld.shared.u32 	%r471, [%r237+1160];
	ld.shared.u32 	%r472, [%r237+1536];
	ld.shared.u32 	%r473, [%r237+1540];
	ld.shared.u32 	%r474, [%r237+1544];
	setp.eq.s32 	%p122, %r197, 0;
	@%p122 bra 	$L__BB11_202;
	bra.uni 	$L__BB11_203;
$L__BB11_202:
	st.volatile.shared.u32 	[_ZZN3cub18CUB_300001_SM_10006detail10merge_sort30DeviceMergeSortBlockSortKernelINS2_10policy_hubIN6thrust24THRUST_300001_SM_1000_NS12zip_iteratorIN4cuda3std3__45tupleIJNS6_6detail15normal_iteratorINS6_10device_ptrIiEEEESG_SG_EEEEEE9Policy600ESI_PNS0_8NullTypeESI_SM_m3cmpNSB_IJiiiEEESL_EEvbT0_T1_T2_T3_T4_PT6_PT7_T5_NS1_7vsmem_tEE19static_temp_storage+15360], %r196;
$L__BB11_203:
	cvt.u32.u64 	%r560, %rd7;
	bar.sync 	0;
	ld.volatile.shared.u32 	%r490, [_ZZN3cub18CUB_300001_SM_10006detail10merge_sort30DeviceMergeSortBlockSortKernelINS2_10policy_hubIN6thrust24THRUST_300001_SM_1000_NS12zip_iteratorIN4cuda3std3__45tupleIJNS6_6detail15normal_iteratorINS6_10device_ptrIiEEEESG_SG_EEEEEE9Policy600ESI_PNS0_8NullTypeESI_SM_m3cmpNSB_IJiiiEEESL_EEvbT0_T1_T2_T3_T4_PT6_PT7_T5_NS1_7vsmem_tEE19static_temp_storage+15360];
	cvt.u64.u32 	%rd31, %r202;
	cvt.u64.u32 	%rd32, %r201;
	add.s64 	%rd33, %rd5, %rd32;
	add.s64 	%rd34, %rd33, %rd31;
	setp.ge.s32 	%p123, %r560, %r490;
	cvta.to.global.u64 	%rd35, %rd15;
	shl.b64 	%rd36, %rd34, 2;
	add.s64 	%rd11, %rd35, %rd36;
	cvta.to.global.u64 	%rd37, %rd16;
	add.s64 	%rd12, %rd37, %rd36;
	cvta.to.global.u64 	%rd38, %rd17;
	add.s64 	%rd13, %rd38, %rd36;
	@%p123 bra 	$L__BB11_205;
	st.global.u32 	[%rd11], %r460;
	st.global.u32 	[%rd12], %r461;
	st.global.u32 	[%rd13], %r462;
$L__BB11_205:
	setp.ge.s32 	%p124, %r209, %r490;
	@%p124 bra 	$L__BB11_207;
	st.global.u32 	[%rd11+128], %r463;
	st.global.u32 	[%rd12+128], %r464;
	st.global.u32 	[%rd13+128], %r465;
$L__BB11_207:
	setp.ge.s32 	%p125, %r216, %r490;
	@%p125 bra 	$L__BB11_209;
	st.global.u32 	[%rd11+256], %r466;
	st.global.u32 	[%rd12+256], %r467;
	st.global.u32 	[%rd13+256], %r468;
$L__BB11_209:
	setp.ge.s32 	%p126, %r223, %r490;
	@%p126 bra 	$L__BB11_211;
	st.global.u32 	[%rd11+384], %r469;
	st.global.u32 	[%rd12+384], %r470;
	st.global.u32 	[%rd13+384], %r471;
$L__BB11_211:
	setp.ge.s32 	%p127, %r230, %r490;
	@%p127 bra 	$L__BB11_225;
	st.global.u32 	[%rd11+512], %r472;
	st.global.u32 	[%rd12+512], %r473;
	st.global.u32 	[%rd13+512], %r474;
	bra.uni 	$L__BB11_225;
$L__BB11_213:
	st.shared.u32 	[%r238], %r866;
	st.shared.u32 	[%r238+4], %r865;
	st.shared.u32 	[%r238+8], %r864;
	st.shared.u32 	[%r238+12], %r863;
	st.shared.u32 	[%r238+16], %r862;
	st.shared.u32 	[%r238+20], %r861;
	st.shared.u32 	[%r238+24], %r860;
	st.shared.u32 	[%r238+28], %r859;
	st.shared.u32 	[%r238+32], %r858;
	st.shared.u32 	[%r238+36], %r857;
	st.shared.u32 	[%r238+40], %r856;
	st.shared.u32 	[%r238+44], %r855;
	st.shared.u32 	[%r238+48], %r854;
	st.shared.u32 	[%r238+52], %r853;
	st.shared.u32 	[%r238+56], %r852;
	bar.warp.sync 	-1;
	ld.shared.u32 	%r475, [%r237];
	ld.shared.u32 	%r476, [%r237+4];
	ld.shared.u32 	%r477, [%r237+8];
	ld.shared.u32 	%r478, [%r237+384];
	ld.shared.u32 	%r479, [%r237+388];
	ld.shared.u32 	%r480, [%r237+392];
	ld.shared.u32 	%r481, [%r237+768];
	ld.shared.u32 	%r482, [%r237+772];
	ld.shared.u32 	%r483, [%r237+776];
	ld.shared.u32 	%r484, [%r237+1152];
	ld.shared.u32 	%r485, [%r237+1156];
	ld.shared.u32 	%r486, [%r237+1160];
	ld.shared.u32 	%r487, [%r237+1536];
	ld.shared.u32 	%r488, [%r237+1540];
	ld.shared.u32 	%r489, [%r237+1544];
	setp.eq.s32 	%p128, %r197, 0;
	@%p128 bra 	$L__BB11_214;
	bra.uni 	$L__BB11_215;
$L__BB11_214:
	st.volatile.shared.u32 	[_ZZN3cub18CUB_300001_SM_10006detail10merge_sort30DeviceMergeSortBlockSortKernelINS2_10policy_hubIN6thrust24THRUST_300001_SM_1000_NS12zip_iteratorIN4cuda3std3__45tupleIJNS6_6detail15normal_iteratorINS6_10device_ptrIiEEEESG_SG_EEEEEE9Policy600ESI_PNS0_8NullTypeESI_SM_m3cmpNSB_IJiiiEEESL_EEvbT0_T1_T2_T3_T4_PT6_PT7_T5_NS1_7vsmem_tEE19static_temp_storage+15360], %r196;
$L__BB11_215:
	ld.param.u64 	%rd58, [_ZN3cub18CUB_300001_SM_10006detail10merge_sort30DeviceMergeSortBlockSortKernelINS2_10policy_hubIN6thrust24THRUST_300001_SM_1000_NS12zip_iteratorIN4cuda3std3__45tupleIJNS6_6detail15normal_iteratorINS6_10device_ptrIiEEEESG_SG_EEEEEE9Policy600ESI_PNS0_8NullTypeESI_SM_m3cmpNSB_IJiiiEEESL_EEvbT0_T1_T2_T3_T4_PT6_PT7_T5_NS1_7vsmem_tE_param_6];
	cvt.u32.u64 	%r561, %rd7;
	bar.sync 	0;
	ld.volatile.shared.u32 	%r491, [_ZZN3cub18CUB_300001_SM_10006detail10merge_sort30DeviceMergeSortBlockSortKernelINS2_10policy_hubIN6thrust24THRUST_300001_SM_1000_NS12zip_iteratorIN4cuda3std3__45tupleIJNS6_6detail15normal_iteratorINS6_10device_ptrIiEEEESG_SG_EEEEEE9Policy600ESI_PNS0_8NullTypeESI_SM_m3cmpNSB_IJiiiEEESL_EEvbT0_T1_T2_T3_T4_PT6_PT7_T5_NS1_7vsmem_tEE19static_temp_storage+15360];
	setp.ge.s32 	%p129, %r561, %r491;
	add.s64 	%rd39, %rd5, %rd7;
	cvta.to.global.u64 	%rd40, %rd58;
	mad.lo.s64 	%rd14, %rd39, 12, %rd40;
	@%p129 bra 	$L__BB11_217;
	st.global.u32 	[%rd14], %r475;
	st.global.u32 	[%rd14+4], %r476;
	st.global.u32 	[%rd14+8], %r477;
$L__BB11_217:
	setp.ge.s32 	%p130, %r209, %r491;
	@%p130 bra 	$L__BB11_219;
	st.global.u32 	[%rd14+384], %r478;
	st.global.u32 	[%rd14+388], %r479;
	st.global.u32 	[%rd14+392], %r480;
$L__BB11_219:
	setp.ge.s32 	%p131, %r216, %r491;
	@%p131 bra 	$L__BB11_221;
	st.global.u32 	[%rd14+768], %r481;
	st.global.u32 	[%rd14+772], %r482;
	st.global.u32 	[%rd14+776], %r483;
$L__BB11_221:
	setp.ge.s32 	%p132, %r223, %r491;
	@%p132 bra 	$L__BB11_223;
	st.global.u32 	[%rd14+1152], %r484;
	st.global.u32 	[%rd14+1156], %r485;
	st.global.u32 	[%rd14+1160], %r486;
$L__BB11_223:
	setp.ge.s32 	%p133, %r230, %r491;
	@%p133 bra 	$L__BB11_225;
	st.global.u32 	[%rd14+1536], %r487;
	st.global.u32 	[%rd14+1540], %r488;
	st.global.u32 	[%rd14+1544], %r489;
$L__BB11_225:
	ret;

}
	// .globl	_ZN3cub18CUB_300001_SM_10006detail10merge_sort30DeviceMergeSortPartitionKernelIN6thrust24THRUST_300001_SM_1000_NS12zip_iteratorIN4cuda3std3__45tupleIJNS5_6detail15normal_iteratorINS5_10device_ptrIiEEEESF_SF_EEEEEm3cmpNSA_IJiiiEEEEEvbT_PT2_T0_SN_PSN_T1_SN_i
.visible .entry _ZN3cub18CUB_300001_SM_10006detail10merge_sort30DeviceMergeSortPartitionKernelIN6thrust24THRUST_300001_SM_1000_NS12zip_iteratorIN4cuda3std3__45tupleIJNS5_6detail15normal_iteratorINS5_10device_ptrIiEEEESF_SF_EEEEEm3cmpNSA_IJiiiEEEEEvbT_PT2_T0_SN_PSN_T1_SN_i(
	.param .u8 _ZN3cub18CUB_300001_SM_10006detail10merge_sort30DeviceMergeSortPartitionKernelIN6thrust24THRUST_300001_SM_1000_NS12zip_iteratorIN4cuda3std3__45tupleIJNS5_6detail15normal_iteratorINS5_10device_ptrIiEEEESF_SF_EEEEEm3cmpNSA_IJiiiEEEEEvbT_PT2_T0_SN_PSN_T1_SN_i_param_0,
	.param .align 8 .b8 _ZN3cub18CUB_300001_SM_10006detail10merge_sort30DeviceMergeSortPartitionKernelIN6thrust24THRUST_300001_SM_1000_NS12zip_iteratorIN4cuda3std3__45tupleIJNS5_6detail15normal_iteratorINS5_10device_ptrIiEEEESF_SF_EEEEEm3cmpNSA_IJiiiEEEEEvbT_PT2_T0_SN_PSN_T1_SN_i_param_1[24],
	.param .u64 .ptr .align 1 _ZN3cub18CUB_300001_SM_10006detail10merge_sort30DeviceMergeSortPartitionKernelIN6thrust24THRUST_300001_SM_1000_NS12zip_iteratorIN4cuda3std3__45tupleIJNS5_6detail15normal_iteratorINS5_10device_ptrIiEEEESF_SF_EEEEEm3cmpNSA_IJiiiEEEEEvbT_PT2_T0_SN_PSN_T1_SN_i_param_2,
	.param .u64 _ZN3cub18CUB_300001_SM_10006detail10merge_sort30DeviceMergeSortPartitionKernelIN6thrust24THRUST_300001_SM_1000_NS12zip_iteratorIN4cuda3std3__45tupleIJNS5_6detail15normal_iteratorINS5_10device_ptrIiEEEESF_SF_EEEEEm3cmpNSA_IJiiiEEEEEvbT_PT2_T0_SN_PSN_T1_SN_i_param_3,
	.param .u64 _ZN3cub18CUB_300001_SM_10006detail10merge_sort30DeviceMergeSortPartitionKernelIN6thrust24THRUST_300001_SM_1000_NS12zip_iteratorIN4cuda3std3__45tupleIJNS5_6detail15normal_iteratorINS5_10device_ptrIiEEEESF_SF_EEEEEm3cmpNSA_IJiiiEEEEEvbT_PT2_T0_SN_PSN_T1_SN_i_param_4,
	.param .u64 .ptr .align 1 _ZN3cub18CUB_300001_SM_10006detail10merge_sort30DeviceMergeSortPartitionKernelIN6thrust24THRUST_300001_SM_1000_NS12zip_iteratorIN4cuda3std3__45tupleIJNS5_6detail15normal_iteratorINS5_10device_ptrIiEEEESF_SF_EEEEEm3cmpNSA_IJiiiEEEEEvbT_PT2_T0_SN_PSN_T1_SN_i_param_5,
	.param .align 1 .b8 _ZN3cub18CUB_300001_SM_10006detail10merge_sort30DeviceMergeSortPartitionKernelIN6thrust24THRUST_300001_SM_1000_NS12zip_iteratorIN4cuda3std3__45tupleIJNS5_6detail15normal_iteratorINS5_10device_ptrIiEEEESF_SF_EEEEEm3cmpNSA_IJiiiEEEEEvbT_PT2_T0_SN_PSN_T1_SN_i_param_6[1],
	.param .u64 _ZN3cub18CUB_300001_SM_10006detail10merge_sort30DeviceMergeSortPartitionKernelIN6thrust24THRUST_300001_SM_1000_NS12zip_iteratorIN4cuda3std3__45tupleIJNS5_6detail15normal_iteratorINS5_10device_ptrIiEEEESF_SF_EEEEEm3cmpNSA_IJiiiEEEEEvbT_PT2_T0_SN_PSN_T1_SN_i_param_7,
	.param .u32 _ZN3cub18CUB_300001_SM_10006detail10merge_sort30DeviceMergeSortPartitionKernelIN6thrust24THRUST_300001_SM_1000_NS12zip_iteratorIN4cuda3std3__45tupleIJNS5_6detail15normal_iteratorINS5_10device_ptrIiEEEESF_SF_EEEEEm3cmpNSA_IJiiiEEEEEvbT_PT2_T0_SN_PSN_T1_SN_i_param_8
)
{
	.reg .pred 	%p<18>;
	.reg .b16 	%rs<2>;
	.reg .b32 	%r<14>;
	.reg .b64 	%rd<89>;

	ld.param.u64 	%rd35, [_ZN3cub18CUB_300001_SM_10006detail10merge_sort30DeviceMergeSortPartitionKernelIN6thrust24THRUST_300001_SM_1000_NS12zip_iteratorIN4cuda3std3__45tupleIJNS5_6detail15normal_iteratorINS5_10device_ptrIiEEEESF_SF_EEEEEm3cmpNSA_IJiiiEEEEEvbT_PT2_T0_SN_PSN_T1_SN_i_param_1+8];
	ld.param.u64 	%rd34, [_ZN3cub18CUB_300001_SM_10006detail10merge_sort30DeviceMergeSortPartitionKernelIN6thrust24THRUST_300001_SM_1000_NS12zip_iteratorIN4cuda3std3__45tupleIJNS5_6detail15normal_iteratorINS5_10device_ptrIiEEEESF_SF_EEEEEm3cmpNSA_IJiiiEEEEEvbT_PT2_T0_SN_PSN_T1_SN_i_param_1];
	ld.param.s8 	%rs1, [_ZN3cub18CUB_300001_SM_10006detail10merge_sort30DeviceMergeSortPartitionKernelIN6thrust24THRUST_300001_SM_1000_NS12zip_iteratorIN4cuda3std3__45tupleIJNS5_6detail15normal_iteratorINS5_10device_ptrIiEEEESF_SF_EEEEEm3cmpNSA_IJiiiEEEEEvbT_PT2_T0_SN_PSN_T1_SN_i_param_0];
	ld.param.u64 	%rd37, [_ZN3cub18CUB_300001_SM_10006detail10merge_sort30DeviceMergeSortPartitionKernelIN6thrust24THRUST_300001_SM_1000_NS12zip_iteratorIN4cuda3std3__45tupleIJNS5_6detail15normal_iteratorINS5_10device_ptrIiEEEESF_SF_EEEEEm3cmpNSA_IJiiiEEEEEvbT_PT2_T0_SN_PSN_T1_SN_i_param_2];
	ld.param.u64 	%rd38, [_ZN3cub18CUB_300001_SM_10006detail10merge_sort30DeviceMergeSortPartitionKernelIN6thrust24THRUST_300001_SM_1000_NS12zip_iteratorIN4cuda3std3__45tupleIJNS5_6detail15normal_iteratorINS5_10device_ptrIiEEEESF_SF_EEEEEm3cmpNSA_IJiiiEEEEEvbT_PT2_T0_SN_PSN_T1_SN_i_param_3];
	ld.param.u64 	%rd39, [_ZN3cub18CUB_300001_SM_10006detail10merge_sort30DeviceMergeSortPartitionKernelIN6thrust24THRUST_300001_SM_1000_NS12zip_iteratorIN4cuda3std3__45tupleIJNS5_6detail15normal_iteratorINS5_10device_ptrIiEEEESF_SF_EEEEEm3cmpNSA_IJiiiEEEEEvbT_PT2_T0_SN_PSN_T1_SN_i_param_4];
	ld.param.u64 	%rd41, [_ZN3cub18CUB_300001_SM_10006detail10merge_sort30DeviceMergeSortPartitionKernelIN6thrust24THRUST_300001_SM_1000_NS12zip_iteratorIN4cuda3std3__45tupleIJNS5_6detail15normal_iteratorINS5_10device_ptrIiEEEESF_SF_EEEEEm3cmpNSA_IJiiiEEEEEvbT_PT2_T0_SN_PSN_T1_SN_i_param_5];
	ld.param.u64 	%rd40, [_ZN3cub18CUB_300001_SM_10006detail10merge_sort30DeviceMergeSortPartitionKernelIN6thrust24THRUST_300001_SM_1000_NS12zip_iteratorIN4cuda3std3__45tupleIJNS5_6detail15normal_iteratorINS5_10device_ptrIiEEEESF_SF_EEEEEm3cmpNSA_IJiiiEEEEEvbT_PT2_T0_SN_PSN_T1_SN_i_param_7];
	ld.param.u32 	%r5, [_ZN3cub18CUB_300001_SM_10006detail10merge_sort30DeviceMergeSortPartitionKernelIN6thrust24THRUST_300001_SM_1000_NS12zip_iteratorIN4cuda3std3__45tupleIJNS5_6detail15normal_iteratorINS5_10device_ptrIiEEEESF_SF_EEEEEm3cmpNSA_IJiiiEEEEEvbT_PT2_T0_SN_PSN_T1_SN_i_param_8];
	cvta.to.global.u64 	%rd1, %rd41;
	mov.u32 	%r6, %ntid.x;
	mov.u32 	%r7, %ctaid.x;
	mov.u32 	%r8, %tid.x;
	mad.lo.s32 	%r9, %r6, %r7, %r8;
	cvt.u64.u32 	%rd2, %r9;
	setp.le.u64 	%p7, %rd39, %rd2;
	@%p7 bra 	$L__BB12_17;
	cvta.to.global.u64 	%rd3, %rd34;
	shr.u64 	%rd42, %rd40, 1;
	add.s64 	%rd5, %rd40, 4294967295;
	neg.s64 	%rd43, %rd40;
	and.b64  	%rd44, %rd43, %rd2;
	cvt.s64.s32 	%rd6, %r5;
	mul.lo.s64 	%rd45, %rd44, %rd6;
	mul.lo.s64 	%rd46, %rd42, %rd6;
	min.u64 	%rd7, %rd45, %rd38;
	not.b64 	%rd47, %rd45;
	min.u64 	%rd48, %rd46, %rd47;
	add.s64 	%rd49, %rd48, %rd45;
	min.u64 	%rd8, %rd49, %rd38;
	not.b64 	%rd50, %rd8;
	min.u64 	%rd51, %rd46, %rd50;
	add.s64 	%rd52, %rd51, %rd8;
	min.u64 	%rd9, %rd52, %rd38;
	// begin inline asm
	griddepcontrol.wait;
	// end inline asm
	add.s64 	%rd53, %rd2, 1;
	setp.ne.s64 	%p8, %rd53, %rd39;
	@%p8 bra 	$L__BB12_3;
	shl.b64 	%rd82, %rd2, 3;
	add.s64 	%rd83, %rd1, %rd82;
	st.global.u64 	[%rd83], %rd8;
	bra.uni 	$L__BB12_17;
$L__BB12_3:
	sub.s64 	%rd54, %rd9, %rd7;
	and.b64  	%rd55, %rd5, %rd2;
	mul.lo.s64 	%rd56, %rd55, %rd6;
	min.u64 	%rd10, %rd56, %rd54;
	setp.eq.s16 	%p9, %rs1, 0;
	@%p9 bra 	$L__BB12_10;
	sub.s64 	%rd57, %rd8, %rd7;
	sub.s64 	%rd58, %rd9, %rd8;
	max.u64 	%rd59, %rd10, %rd58;
	sub.s64 	%rd88, %rd59, %rd58;
	min.u64 	%rd84, %rd57, %rd10;
	setp.ge.u64 	%p10, %rd88, %rd84;
	@%p10 bra 	$L__BB12_16;
	cvta.to.global.u64 	%rd13, %rd35;
	add.s64 	%rd14, %rd10, %rd8;
$L__BB12_6:
	sub.s64 	%rd60, %rd84, %rd88;
	shr.u64 	%rd61, %rd60, 1;
	add.s64 	%rd17, %rd61, %rd88;
	add.s64 	%rd62, %rd17, %rd7;
	shl.b64 	%rd63, %rd62, 2;
	add.s64 	%rd64, %rd3, %rd63;
	add.s64 	%rd18, %rd13, %rd63;
	ld.global.u32 	%r1, [%rd64];
	not.b64 	%rd65, %rd17;
	add.s64 	%rd66, %rd14, %rd65;
	shl.b64 	%rd67, %rd66, 2;
	add.s64 	%rd68, %rd3, %rd67;
	add.s64 	%rd19, %rd13, %rd67;
	ld.global.u32 	%r2, [%rd68];
	setp.eq.s32 	%p11, %r2, %r1;
	@%p11 bra 	$L__BB12_8;
	setp.lt.s32 	%p16, %r2, %r1;
	bra.uni 	$L__BB12_9;
$L__BB12_8:
	ld.global.u32 	%r10, [%rd19];
	ld.global.u32 	%r11, [%rd18];
	setp.lt.s32 	%p16, %r10, %r11;
$L__BB12_9:
	add.s64 	%rd69, %rd17, 1;
	selp.b64 	%rd88, %rd88, %rd69, %p16;
	selp.b64 	%rd84, %rd17, %rd84, %p16;
	setp.lt.u64 	%p12, %rd88, %rd84;
	@%p12 bra 	$L__BB12_6;
	bra.uni 	$L__BB12_16;
$L__BB12_10:
	sub.s64 	%rd70, %rd8, %rd7;
	sub.s64 	%rd71, %rd9, %rd8;
	max.u64 	%rd72, %rd10, %rd71;
	sub.s64 	%rd88, %rd72, %rd71;
	min.u64 	%rd86, %rd70, %rd10;
	setp.ge.u64 	%p13, %rd88, %rd86;
	@%p13 bra 	$L__BB12_16;
	cvta.to.global.u64 	%rd24, %rd37;
	add.s64 	%rd25, %rd10, %rd8;
$L__BB12_12:
	sub.s64 	%rd73, %rd86, %rd88;
	shr.u64 	%rd74, %rd73, 1;
	add.s64 	%rd28, %rd74, %rd88;
	add.s64 	%rd75, %rd28, %rd7;
	mad.lo.s64 	%rd29, %rd75, 12, %rd24;
	ld.global.u32 	%r3, [%rd29];
	not.b64 	%rd76, %rd28;
	add.s64 	%rd77, %rd25, %rd76;
	mad.lo.s64 	%rd30, %rd77, 12, %rd24;
	ld.global.u32 	%r4, [%rd30];
	setp.eq.s32 	%p14, %r4, %r3;
	@%p14 bra 	$L__BB12_14;
	setp.lt.s32 	%p17, %r4, %r3;
	bra.uni 	$L__BB12_15;
$L__BB12_14:
	ld.global.u32 	%r12, [%rd30+4];
	ld.global.u32 	%r13, [%rd29+4];
	setp.lt.s32 	%p17, %r12, %r13;
$L__BB12_15:
	add.s64 	%rd78, %rd28, 1;
	selp.b64 	%rd88, %rd88, %rd78, %p17;
	selp.b64 	%rd86, %rd28, %rd86, %p17;
	setp.lt.u64 	%p15, %rd88, %rd86;
	@%p15 bra 	$L__BB12_12;
$L__BB12_16:
	add.s64 	%rd79, %rd88, %rd7;
	shl.b64 	%rd80, %rd2, 3;
	add.s64 	%rd81, %rd1, %rd80;
	st.global.u64 	[%rd81], %rd79;
$L__BB12_17:
	ret;

}
	// .globl	_ZN3cub18CUB_300001_SM_10006detail10merge_sort26DeviceMergeSortMergeKernelINS2_10policy_hubIN6thrust24THRUST_300001_SM_1000_NS12zip_iteratorIN4cuda3std3__45tupleIJNS6_6detail15normal_iteratorINS6_10device_ptrIiEEEESG_SG_EEEEEE9Policy600ESI_PNS0_8NullTypeESI_SM_m3cmpNSB_IJiiiEEESL_EEvbT2_T3_T4_PT6_PT7_T5_PSR_SR_NS1_7vsmem_tE
.visible .entry _ZN3cub18CUB_300001_SM_10006detail10merge_sort26DeviceMergeSortMergeKernelINS2_10policy_hubIN6thrust24THRUST_300001_SM_1000_NS12zip_iteratorIN4cuda3std3__45tupleIJNS6_6detail15normal_iteratorINS6_10device_ptrIiEEEESG_SG_EEEEEE9Policy600ESI_PNS0_8NullTypeESI_SM_m3cmpNSB_IJiiiEEESL_EEvbT2_T3_T4_PT6_PT7_T5_PSR_SR_NS1_7vsmem_tE(
	.param .u8 _ZN3cub18CUB_300001_SM_10006detail10merge_sort26DeviceMergeSortMergeKernelINS2_10policy_hubIN6thrust24THRUST_300001_SM_1000_NS12zip_iteratorIN4cuda3std3__45tupleIJNS6_6detail15normal_iteratorINS6_10device_ptrIiEEEESG_SG_EEEEEE9Policy600ESI_PNS0_8NullTypeESI_SM_m3cmpNSB_IJiiiEEESL_EEvbT2_T3_T4_PT6_PT7_T5_PSR_SR_NS1_7vsmem_tE_param_0,
	.param .align 8 .b8 _ZN3cub18CUB_300001_SM_10006detail10merge_sort26DeviceMergeSortMergeKernelINS2_10policy_hubIN6thrust24THRUST_300001_SM_1000_NS12zip_iteratorIN4cuda3std3__45tupleIJNS6_6detail15normal_iteratorINS6_10device_ptrIiEEEESG_SG_EEEEEE9Policy600ESI_PNS0_8NullTypeESI_SM_m3cmpNSB_IJiiiEEESL_EEvbT2_T3_T4_PT6_PT7_T5_PSR_SR_NS1_7vsmem_tE_param_1[24],
	.param .u64 .ptr .align 1 _ZN3cub18CUB_300001_SM_10006detail10merge_sort26DeviceMergeSortMergeKernelINS2_10policy_hubIN6thrust24THRUST_300001_SM_1000_NS12zip_iteratorIN4cuda3std3__45tupleIJNS6_6detail15normal_iteratorINS6_10device_ptrIiEEEESG_SG_EEEEEE9Policy600ESI_PNS0_8NullTypeESI_SM_m3cmpNSB_IJiiiEEESL_EEvbT2_T3_T4_PT6_PT7_T5_PSR_SR_NS1_7vsmem_tE_param_2,
	.param .u64 _ZN3cub18CUB_300001_SM_10006detail10merge_sort26DeviceMergeSortMergeKernelINS2_10policy_hubIN6thrust24THRUST_300001_SM_1000_NS12zip_iteratorIN4cuda3std3__45tupleIJNS6_6detail15normal_iteratorINS6_10device_ptrIiEEEESG_SG_EEEEEE9Policy600ESI_PNS0_8NullTypeESI_SM_m3cmpNSB_IJiiiEEESL_EEvbT2_T3_T4_PT6_PT7_T5_PSR_SR_NS1_7vsmem_tE_param_3,
	.param .u64 .ptr .align 1 _ZN3cub18CUB_300001_SM_10006detail10merge_sort26DeviceMergeSortMergeKernelINS2_10policy_hubIN6thrust24THRUST_300001_SM_1000_NS12zip_iteratorIN4cuda3std3__45tupleIJNS6_6detail15normal_iteratorINS6_10device_ptrIiEEEESG_SG_EEEEEE9Policy600ESI_PNS0_8NullTypeESI_SM_m3cmpNSB_IJiiiEEESL_EEvbT2_T3_T4_PT6_PT7_T5_PSR_SR_NS1_7vsmem_tE_param_4,
	.param .u64 .ptr .align 1 _ZN3cub18CUB_300001_SM_10006detail10merge_sort26DeviceMergeSortMergeKernelINS2_10policy_hubIN6thrust24THRUST_300001_SM_1000_NS12zip_iteratorIN4cuda3std3__45tupleIJNS6_6detail15normal_iteratorINS6_10device_ptrIiEEEESG_SG_EEEEEE9Policy600ESI_PNS0_8NullTypeESI_SM_m3cmpNSB_IJiiiEEESL_EEvbT2_T3_T4_PT6_PT7_T5_PSR_SR_NS1_7vsmem_tE_param_5,
	.param .align 1 .b8 _ZN3cub18CUB_300001_SM_10006detail10merge_sort26DeviceMergeSortMergeKernelINS2_10policy_hubIN6thrust24THRUST_300001_SM_1000_NS12zip_iteratorIN4cuda3std3__45tupleIJNS6_6detail15normal_iteratorINS6_10device_ptrIiEEEESG_SG_EEEEEE9Policy600ESI_PNS0_8NullTypeESI_SM_m3cmpNSB_IJiiiEEESL_EEvbT2_T3_T4_PT6_PT7_T5_PSR_SR_NS1_7vsmem_tE_param_6[1],
	.param .u64 .ptr .align 1 _ZN3cub18CUB_300001_SM_10006detail10merge_sort26DeviceMergeSortMergeKernelINS2_10policy_hubIN6thrust24THRUST_300001_SM_1000_NS12zip_iteratorIN4cuda3std3__45tupleIJNS6_6detail15normal_iteratorINS6_10device_ptrIiEEEESG_SG_EEEEEE9Policy600ESI_PNS0_8NullTypeESI_SM_m3cmpNSB_IJiiiEEESL_EEvbT2_T3_T4_PT6_PT7_T5_PSR_SR_NS1_7vsmem_tE_param_7,
	.param .u64 _ZN3cub18CUB_300001_SM_10006detail10merge_sort26DeviceMergeSortMergeKernelINS2_10policy_hubIN6thrust24THRUST_300001_SM_1000_NS12zip_iteratorIN4cuda3std3__45tupleIJNS6_6detail15normal_iteratorINS6_10device_ptrIiEEEESG_SG_EEEEEE9Policy600ESI_PNS0_8NullTypeESI_SM_m3cmpNSB_IJiiiEEESL_EEvbT2_T3_T4_PT6_PT7_T5_PSR_SR_NS1_7vsmem_tE_param_8,
	.param .align 8 .b8 _ZN3cub18CUB_300001_SM_10006detail10merge_sort26DeviceMergeSortMergeKernelINS2_10policy_hubIN6thrust24THRUST_300001_SM_1000_NS12zip_iteratorIN4cuda3std3__45tupleIJNS6_6detail15normal_iteratorINS6_10device_ptrIiEEEESG_SG_EEEEEE9Policy600ESI_PNS0_8NullTypeESI_SM_m3cmpNSB_IJiiiEEESL_EEvbT2_T3_T4_PT6_PT7_T5_PSR_SR_NS1_7vsmem_tE_param_9[8]
)
.maxntid 256
{
	.reg .pred 	%p<164>;
	.reg .b16 	%rs<2>;
	.reg .b32 	%r<760>;
	.reg .b64 	%rd<149>;
	// demoted variable
	.shared .align 16 .b8 _ZZN3cub18CUB_300001_SM_10006detail10merge_sort26DeviceMergeSortMergeKernelINS2_10policy_hubIN6thrust24THRUST_300001_SM_1000_NS12zip_iteratorIN4cuda3std3__45tupleIJNS6_6detail15normal_iteratorINS6_10device_ptrIiEEEESG_SG_EEEEEE9Policy600ESI_PNS0_8NullTypeESI_SM_m3cmpNSB_IJiiiEEESL_EEvbT2_T3_T4_PT6_PT7_T5_PSR_SR_NS1_7vsmem_tEE19static_temp_storage[15376];
	ld.param.u64 	%rd40, [_ZN3cub18CUB_300001_SM_10006detail10merge_sort26DeviceMergeSortMergeKernelINS2_10policy_hubIN6thrust24THRUST_300001_SM_1000_NS12zip_iteratorIN4cuda3std3__45tupleIJNS6_6detail15normal_iteratorINS6_10device_ptrIiEEEESG_SG_EEEEEE9Policy600ESI_PNS0_8NullTypeESI_SM_m3cmpNSB_IJiiiEEESL_EEvbT2_T3_T4_PT6_PT7_T5_PSR_SR_NS1_7vsmem_tE_param_1+8];
	ld.param.u64 	%rd39, [_ZN3cub18CUB_300001_SM_10006detail10merge_sort26DeviceMergeSortMergeKernelINS2_10policy_hubIN6thrust24THRUST_300001_SM_1000_NS12zip_iteratorIN4cuda3std3__45tupleIJNS6_6detail15normal_iteratorINS6_10device_ptrIiEEEESG_SG_EEEEEE9Policy600ESI_PNS0_8NullTypeESI_SM_m3cmpNSB_IJiiiEEESL_EEvbT2_T3_T4_PT6_PT7_T5_PSR_SR_NS1_7vsmem_tE_param_1];
	ld.param.s8 	%rs1, [_ZN3cub18CUB_300001_SM_10006detail10merge_sort26DeviceMergeSortMergeKernelINS2_10policy_hubIN6thrust24THRUST_300001_SM_1000_NS12zip_iteratorIN4cuda3std3__45tupleIJNS6_6detail15normal_iteratorINS6_10device_ptrIiEEEESG_SG_EEEEEE9Policy600ESI_PNS0_8NullTypeESI_SM_m3cmpNSB_IJiiiEEESL_EEvbT2_T3_T4_PT6_PT7_T5_PSR_SR_NS1_7vsmem_tE_param_0];
	ld.param.u64 	%rd41, [_ZN3cub18CUB_300001_SM_10006detail10merge_sort26DeviceMergeSortMergeKernelINS2_10policy_hubIN6thrust24THRUST_300001_SM_1000_NS12zip_iteratorIN4cuda3std3__45tupleIJNS6_6detail15normal_iteratorINS6_10device_ptrIiEEEESG_SG_EEEEEE9Policy600ESI_PNS0_8NullTypeESI_SM_m3cmpNSB_IJiiiEEESL_EEvbT2_T3_T4_PT6_PT7_T5_PSR_SR_NS1_7vsmem_tE_param_1+16];
	ld.param.u64 	%rd42, [_ZN3cub18CUB_300001_SM_10006detail10merge_sort26DeviceMergeSortMergeKernelINS2_10policy_hubIN6thrust24THRUST_300001_SM_1000_NS12zip_iteratorIN4cuda3std3__45tupleIJNS6_6detail15normal_iteratorINS6_10device_ptrIiEEEESG_SG_EEEEEE9Policy600ESI_PNS0_8NullTypeESI_SM_m3cmpNSB_IJiiiEEESL_EEvbT2_T3_T4_PT6_PT7_T5_PSR_SR_NS1_7vsmem_tE_param_3];
	ld.param.u64 	%rd44, [_ZN3cub18CUB_300001_SM_10006detail10merge_sort26DeviceMergeSortMergeKernelINS2_10policy_hubIN6thrust24THRUST_300001_SM_1000_NS12zip_iteratorIN4cuda3std3__45tupleIJNS6_6detail15normal_iteratorINS6_10device_ptrIiEEEESG_SG_EEEEEE9Policy600ESI_PNS0_8NullTypeESI_SM_m3cmpNSB_IJiiiEEESL_EEvbT2_T3_T4_PT6_PT7_T5_PSR_SR_NS1_7vsmem_tE_param_4];
	ld.param.u64 	%rd45, [_ZN3cub18CUB_300001_SM_10006detail10merge_sort26DeviceMergeSortMergeKernelINS2_10policy_hubIN6thrust24THRUST_300001_SM_1000_NS12zip_iteratorIN4cuda3std3__45tupleIJNS6_6detail15normal_iteratorINS6_10device_ptrIiEEEESG_SG_EEEEEE9Policy600ESI_PNS0_8NullTypeESI_SM_m3cmpNSB_IJiiiEEESL_EEvbT2_T3_T4_PT6_PT7_T5_PSR_SR_NS1_7vsmem_tE_param_7];
	ld.param.u64 	%rd43, [_ZN3cub18CUB_300001_SM_10006detail10merge_sort26DeviceMergeSortMergeKernelINS2_10policy_hubIN6thrust24THRUST_300001_SM_1000_NS12zip_iteratorIN4cuda3std3__45tupleIJNS6_6detail15normal_iteratorINS6_10device_ptrIiEEEESG_SG_EEEEEE9Policy600ESI_PNS0_8NullTypeESI_SM_m3cmpNSB_IJiiiEEESL_EEvbT2_T3_T4_PT6_PT7_T5_PSR_SR_NS1_7vsmem_tE_param_8];
	cvta.to.global.u64 	%rd1, %rd44;
	cvta.to.global.u64 	%rd2, %rd45;
	cvta.to.global.u64 	%rd3, %rd41;
	mov.u32 	%r438, %ctaid.x;
	mov.u32 	%r439, %nctaid.x;
	cvt.u64.u32 	%rd4, %r438;
	mul.wide.u32 	%rd5, %r438, 1280;
	mov.u32 	%r1, %tid.x;
	add.s32 	%r440, %r439, -1;
	setp.ge.u32 	%p37, %r438, %r440;
	@%p37 bra 	$L__BB13_78;
	shl.b64 	%rd94, %rd4, 3;
	add.s64 	%rd95, %rd2, %rd94;
	ld.global.u64 	%rd6, [%rd95];
	ld.global.u64 	%rd96, [%rd95+8];
	shr.u64 	%rd97, %rd43, 1;
	neg.s64 	%rd98, %rd43;
	and.b64  	%rd99, %rd98, %rd4;
	mul.lo.s64 	%rd7, %rd99, 1280;
	mul.lo.s64 	%rd8, %rd97, 1280;
	sub.s64 	%rd100, %rd4, %rd99;
	mul.lo.s64 	%rd101, %rd100, 1280;
	sub.s64 	%rd102, %rd6, %rd7;
	sub.s64 	%rd103, %rd96, %rd7;
	sub.s64 	%rd104, %rd42, %rd7;
	max.u64 	%rd105, %rd104, %rd8;
	sub.s64 	%rd106, %rd105, %rd8;
	sub.s64 	%rd107, %rd101, %rd102;
	min.u64 	%rd9, %rd107, %rd106;
	max.u64 	%rd108, %rd101, -1281;
	not.b64 	%rd109, %rd108;
	add.s64 	%rd110, %rd101, %rd109;
	sub.s64 	%rd111, %rd110, %rd103;
	or.b64  	%rd112, %rd98, %rd4;
	setp.eq.s64 	%p106, %rd112, -1;
	min.u64 	%rd113, %rd8, %rd104;
	selp.b64 	%rd114, %rd113, %rd103, %p106;
	selp.b64 	%rd115, %rd8, %rd111, %p106;
	min.u64 	%rd116, %rd115, %rd106;
	sub.s64 	%rd10, %rd114, %rd102;
	cvt.u32.u64 	%r2, %rd10;
	cvt.u32.u64 	%r525, %rd116;
	cvt.u32.u64 	%r526, %rd9;
	sub.s32 	%r3, %r525, %r526;
	// begin inline asm
	griddepcontrol.wait;
	// end inline asm
	setp.eq.s16 	%p107, %rs1, 0;
	@%p107 bra 	$L__BB13_17;
	add.s64 	%rd117, %rd7, %rd8;
	add.s64 	%rd11, %rd117, %rd9;
	setp.ge.s32 	%p108, %r1, %r2;
	cvt.u64.u32 	%rd12, %r1;
	add.s64 	%rd118, %rd6, %rd12;
	cvta.to.global.u64 	%rd13, %rd39;
	shl.b64 	%rd119, %rd118, 2;
	add.s64 	%rd14, %rd13, %rd119;
	cvta.to.global.u64 	%rd15, %rd40;
	add.s64 	%rd16, %rd15, %rd119;
	add.s64 	%rd17, %rd3, %rd119;
	@%p108 bra 	$L__BB13_4;
	ld.global.u32 	%r666, [%rd14];
	ld.global.u32 	%r665, [%rd16];
	ld.global.u32 	%r664, [%rd17];
	bra.uni 	$L__BB13_5;
$L__BB13_4:
	sub.s32 	%r527, %r1, %r2;
	cvt.s64.s32 	%rd120, %r527;
	add.s64 	%rd121, %rd11, %rd120;
	shl.b64 	%rd122, %rd121, 2;
	add.s64 	%rd123, %rd13, %rd122;
	add.s64 	%rd124, %rd15, %rd122;
	add.s64 	%rd125, %rd3, %rd122;
	ld.global.u32 	%r666, [%rd123];
	ld.global.u32 	%r665, [%rd124];
	ld.global.u32 	%r664, [%rd125];
$L__BB13_5:
	add.s32 	%r528, %r1, 256;
	setp.lt.s32 	%p109, %r528, %r2;
	cvt.s64.s32 	%rd126, %rd10;
	sub.s64 	%rd127, %rd12, %rd126;
	add.s64 	%rd128, %rd11, %rd127;
	shl.b64 	%rd129, %rd128, 2;
	add.s64 	%rd18, %rd3, %rd129;
	add.s64 	%rd19, %rd15, %rd129;
	add.s64 	%rd20, %rd13, %rd129;
	@%p109 bra 	$L__BB13_7;
	ld.global.u32 	%r663, [%rd20+1024];
	ld.global.u32 	%r662, [%rd19+1024];
	ld.global.u32 	%r661, [%rd18+1024];
	bra.uni 	$L__BB13_8;
$L__BB13_7:
	ld.global.u32 	%r663, [%rd14+1024];
	ld.global.u32 	%r662, [%rd16+1024];
	ld.global.u32 	%r661, [%rd17+1024];
$L__BB13_8:
	add.s32 	%r529, %r1, 512;
	setp.lt.s32 	%p110, %r529, %r2;
	@%p110 bra 	$L__BB13_10;
	ld.global.u32 	%r660, [%rd20+2048];
	ld.global.u32 	%r659, [%rd19+2048];
	ld.global.u32 	%r658, [%rd18+2048];
	bra.uni 	$L__BB13_11;
$L__BB13_10:
	ld.global.u32 	%r660, [%rd14+2048];
	ld.global.u32 	%r659, [%rd16+2048];
	ld.global.u32 	%r658, [%rd17+2048];
$L__BB13_11:
	add.s32 	%r530, %r1, 768;
	setp.lt.s32 	%p111, %r530, %r2;
	@%p111 bra 	$L__BB13_13;
	ld.global.u32 	%r657, [%rd20+3072];
	ld.global.u32 	%r656, [%rd19+3072];
	ld.global.u32 	%r655, [%rd18+3072];
	bra.uni 	$L__BB13_14;
$L__BB13_13:
	ld.global.u32 	%r657, [%rd14+3072];
	ld.global.u32 	%r656, [%rd16+3072];
	ld.global.u32 	%r655, [%rd17+3072];
$L__BB13_14:
	or.b32  	%r531, %r1, 1024;
	setp.lt.s32 	%p112, %r531, %r2;
	@%p112 bra 	$L__BB13_16;
	ld.global.u32 	%r654, [%rd20+4096];
	ld.global.u32 	%r653, [%rd19+4096];
	ld.global.u32 	%r652, [%rd18+4096];
	bra.uni 	$L__BB13_32;
$L__BB13_16:
	ld.global.u32 	%r654, [%rd14+4096];
	ld.global.u32 	%r653, [%rd16+4096];
	ld.global.u32 	%r652, [%rd17+4096];
	bra.uni 	$L__BB13_32;
$L__BB13_17:
	add.s64 	%rd130, %rd7, %rd8;
	add.s64 	%rd131, %rd130, %rd9;
	setp.ge.s32 	%p113, %r1, %r2;
	cvt.u64.u32 	%rd132, %r1;
	add.s64 	%rd133, %rd6, %rd132;
	mad.lo.s64 	%rd21, %rd133, 12, %rd1;
	sub.s32 	%r532, %r1, %r2;
	cvt.s64.s32 	%rd134, %r532;
	add.s64 	%rd135, %rd131, %rd134;
	mad.lo.s64 	%rd22, %rd135, 12, %rd1;
	@%p113 bra 	$L__BB13_19;
	ld.global.u32 	%r666, [%rd21];
	ld.global.u32 	%r665, [%rd21+4];
	ld.global.u32 	%r664, [%rd21+8];
	bra.uni 	$L__BB13_20;
$L__BB13_19:
	ld.global.u32 	%r666, [%rd22];
	ld.global.u32 	%r665, [%rd22+4];
	ld.global.u32 	%r664, [%rd22+8];
$L__BB13_20:
	add.s32 	%r533, %r1, 256;
	setp.lt.s32 	%p114, %r533, %r2;
	@%p114 bra 	$L__BB13_22;
	ld.global.u32 	%r663, [%rd22+3072];
	ld.global.u32 	%r662, [%rd22+3076];
	ld.global.u32 	%r661, [%rd22+3080];
	bra.uni 	$L__BB13_23;
$L__BB13_22:
	ld.global.u32 	%r663, [%rd21+3072];
	ld.global.u32 	%r662, [%rd21+3076];
	ld.global.u32 	%r661, [%rd21+3080];
$L__BB13_23:
	add.s32 	%r534, %r1, 512;
	setp.lt.s32 	%p115, %r534, %r2;
	@%p115 bra 	$L__BB13_25;
	ld.global.u32 	%r660, [%rd22+6144];
	ld.global.u32 	%r659, [%rd22+6148];
	ld.global.u32 	%r658, [%rd22+6152];
	bra.uni 	$L__BB13_26;
$L__BB13_25:
	ld.global.u32 	%r660, [%rd21+6144];
	ld.global.u32 	%r659, [%rd21+6148];
	ld.global.u32 	%r658, [%rd21+6152];
$L__BB13_26:
	add.s32 	%r535, %r1, 768;
	setp.lt.s32 	%p116, %r535, %r2;
	@%p116 bra 	$L__BB13_28;
	ld.global.u32 	%r657, [%rd22+9216];
	ld.global.u32 	%r656, [%rd22+9220];
	ld.global.u32 	%r655, [%rd22+9224];
	bra.uni 	$L__BB13_29;
$L__BB13_28:
	ld.global.u32 	%r657, [%rd21+9216];
	ld.global.u32 	%r656, [%rd21+9220];
	ld.global.u32 	%r655, [%rd21+9224];
$L__BB13_29:
	or.b32  	%r536, %r1, 1024;
	setp.lt.s32 	%p117, %r536, %r2;
	@%p117 bra 	$L__BB13_31;
	ld.global.u32 	%r654, [%rd22+12288];
	ld.global.u32 	%r653, [%rd22+12292];
	ld.global.u32 	%r652, [%rd22+12296];
	bra.uni 	$L__BB13_32;
$L__BB13_31:
	ld.global.u32 	%r654, [%rd21+12288];
	ld.global.u32 	%r653, [%rd21+12292];
	ld.global.u32 	%r652, [%rd21+12296];
$L__BB13_32:
	mov.u32 	%r537, _ZZN3cub18CUB_300001_SM_10006detail10merge_sort26DeviceMergeSortMergeKernelINS2_10policy_hubIN6thrust24THRUST_300001_SM_1000_NS12zip_iteratorIN4cuda3std3__45tupleIJNS6_6detail15normal_iteratorINS6_10device_ptrIiEEEESG_SG_EEEEEE9Policy600ESI_PNS0_8NullTypeESI_SM_m3cmpNSB_IJiiiEEESL_EEvbT2_T3_T4_PT6_PT7_T5_PSR_SR_NS1_7vsmem_tEE19static_temp_storage;
	mad.lo.s32 	%r538, %r1, 12, %r537;
	st.shared.u32 	[%r538], %r666;
	st.shared.u32 	[%r538+4], %r665;
	st.shared.u32 	[%r538+8], %r664;
	st.shared.u32 	[%r538+3072], %r663;
	st.shared.u32 	[%r538+3076], %r662;
	st.shared.u32 	[%r538+3080], %r661;
	st.shared.u32 	[%r538+6144], %r660;
	st.shared.u32 	[%r538+6148], %r659;
	st.shared.u32 	[%r538+6152], %r658;
	st.shared.u32 	[%r538+9216], %r657;
	st.shared.u32 	[%r538+9220], %r656;
	st.shared.u32 	[%r538+9224], %r655;
	st.shared.u32 	[%r538+12288], %r654;
	st.shared.u32 	[%r538+12292], %r653;
	st.shared.u32 	[%r538+12296], %r652;
	bar.sync 	0;
	// begin inline asm
	griddepcontrol.launch_dependents;
	// end inline asm
	add.s32 	%r103, %r3, %r2;
	mul.lo.s32 	%r539, %r1, 5;
	min.s32 	%r104, %r539, %r103;
	setp.lt.s32 	%p118, %r104, %r3;
	sub.s32 	%r540, %r104, %r3;
	selp.b32 	%r669, 0, %r540, %p118;
	min.s32 	%r667, %r104, %r2;
	setp.ge.s32 	%p119, %r669, %r667;
	@%p119 bra 	$L__BB13_38;
	add.s32 	%r107, %r104, %r2;
$L__BB13_34:
	sub.s32 	%r541, %r667, %r669;
	shr.u32 	%r542, %r541, 31;
	add.s32 	%r543, %r541, %r542;
	shr.s32 	%r544, %r543, 1;
	add.s32 	%r110, %r544, %r669;
	mad.lo.s32 	%r111, %r110, 12, %r537;
	ld.shared.u32 	%r112, [%r111];
	not.b32 	%r546, %r110;
	add.s32 	%r547, %r107, %r546;
	mad.lo.s32 	%r113, %r547, 12, %r537;
	ld.shared.u32 	%r114, [%r113];
	setp.eq.s32 	%p120, %r114, %r112;
	@%p120 bra 	$L__BB13_36;
	setp.lt.s32 	%p152, %r114, %r112;
	bra.uni 	$L__BB13_37;
$L__BB13_36:
	ld.shared.u32 	%r548, [%r113+4];
	ld.shared.u32 	%r549, [%r111+4];
	setp.lt.s32 	%p152, %r548, %r549;
$L__BB13_37:
	add.s32 	%r550, %r110, 1;
	selp.b32 	%r669, %r669, %r550, %p152;
	selp.b32 	%r667, %r110, %r667, %p152;
	setp.lt.s32 	%p121, %r669, %r667;
	@%p121 bra 	$L__BB13_34;
$L__BB13_38:
	sub.s32 	%r551, %r104, %r669;
	add.s32 	%r118, %r551, %r2;
	mad.lo.s32 	%r119, %r118, 12, %r537;
	ld.shared.u32 	%r671, [%r119+8];
	ld.shared.u32 	%r672, [%r119+4];
	ld.shared.u32 	%r670, [%r119];
	mad.lo.s32 	%r123, %r669, 12, %r537;
	ld.shared.u32 	%r681, [%r123+8];
	ld.shared.u32 	%r680, [%r123+4];
	ld.shared.u32 	%r679, [%r123];
	setp.ge.s32 	%p123, %r118, %r103;
	mov.pred 	%p153, 0;
	@%p123 bra 	$L__BB13_43;
	setp.ge.s32 	%p125, %r669, %r2;
	mov.pred 	%p153, -1;
	@%p125 bra 	$L__BB13_43;
	setp.eq.s32 	%p126, %r670, %r679;
	@%p126 bra 	$L__BB13_42;
	setp.lt.s32 	%p153, %r670, %r679;
	bra.uni 	$L__BB13_43;
$L__BB13_42:
	setp.lt.s32 	%p153, %r672, %r680;
$L__BB13_43:
	selp.b32 	%r127, %r670, %r679, %p153;
	selp.b32 	%r128, %r672, %r680, %p153;
	selp.b32 	%r129, %r671, %r681, %p153;
	selp.u32 	%r553, 1, 0, %p153;
	add.s32 	%r130, %r118, %r553;
	not.pred 	%p127, %p153;
	selp.u32 	%r554, 1, 0, %p127;
	add.s32 	%r131, %r669, %r554;
	@%p127 bra 	$L__BB13_45;
	ld.shared.u32 	%r670, [%r119+12];
	ld.shared.u32 	%r672, [%r119+16];
	ld.shared.u32 	%r671, [%r119+20];
	bra.uni 	$L__BB13_46;
$L__BB13_45:
	ld.shared.u32 	%r679, [%r123+12];
	ld.shared.u32 	%r680, [%r123+16];
	ld.shared.u32 	%r681, [%r123+20];
$L__BB13_46:
	setp.ge.s32 	%p129, %r130, %r103;
	mov.pred 	%p154, 0;
	@%p129 bra 	$L__BB13_51;
	setp.ge.s32 	%p131, %r131, %r2;
	mov.pred 	%p154, -1;
	@%p131 bra 	$L__BB13_51;
	setp.eq.s32 	%p132, %r670, %r679;
	@%p132 bra 	$L__BB13_50;
	setp.lt.s32 	%p154, %r670, %r679;
	bra.uni 	$L__BB13_51;
$L__BB13_50:
	setp.lt.s32 	%p154, %r672, %r680;
$L__BB13_51:
	selp.b32 	%r144, %r670, %r679, %p154;
	selp.b32 	%r145, %r672, %r680, %p154;
	selp.b32 	%r146, %r671, %r681, %p154;
	selp.u32 	%r555, 1, 0, %p154;
	add.s32 	%r147, %r130, %r555;
	not.pred 	%p133, %p154;
	selp.u32 	%r556, 1, 0, %p133;
	add.s32 	%r148, %r131, %r556;
	@%p154 bra 	$L__BB13_53;
	mad.lo.s32 	%r558, %r148, 12, %r537;
	ld.shared.u32 	%r679, [%r558];
	ld.shared.u32 	%r680, [%r558+4];
	ld.shared.u32 	%r681, [%r558+8];
	bra.uni 	$L__BB13_54;
$L__BB13_53:
	mad.lo.s32 	%r560, %r147, 12, %r537;
	ld.shared.u32 	%r670, [%r560];
	ld.shared.u32 	%r672, [%r560+4];
	ld.shared.u32 	%r671, [%r560+8];
$L__BB13_54:
	setp.ge.s32 	%p135, %r147, %r103;
	mov.pred 	%p155, 0;
	@%p135 bra 	$L__BB13_59;
	setp.ge.s32 	%p137, %r148, %r2;
	mov.pred 	%p155, -1;
	@%p137 bra 	$L__BB13_59;
	setp.eq.s32 	%p138, %r670, %r679;
	@%p138 bra 	$L__BB13_58;
	setp.lt.s32 	%p155, %r670, %r679;
	bra.uni 	$L__BB13_59;
$L__BB13_58:
	setp.lt.s32 	%p155, %r672, %r680;
$L__BB13_59:
	selp.b32 	%r161, %r670, %r679, %p155;
	selp.b32 	%r162, %r672, %r680, %p155;
	selp.b32 	%r163, %r671, %r681, %p155;
	selp.u32 	%r561, 1, 0, %p155;
	add.s32 	%r164, %r147, %r561;
	not.pred 	%p139, %p155;
	selp.u32 	%r562, 1, 0, %p139;
	add.s32 	%r165, %r148, %r562;
	@%p155 bra 	$L__BB13_61;
	mov.u32 	%r563, _ZZN3cub18CUB_300001_SM_10006detail10merge_sort26DeviceMergeSortMergeKernelINS2_10policy_hubIN6thrust24THRUST_300001_SM_1000_NS12zip_iteratorIN4cuda3std3__45tupleIJNS6_6detail15normal_iteratorINS6_10device_ptrIiEEEESG_SG_EEEEEE9Policy600ESI_PNS0_8NullTypeESI_SM_m3cmpNSB_IJiiiEEESL_EEvbT2_T3_T4_PT6_PT7_T5_PSR_SR_NS1_7vsmem_tEE19static_temp_storage;
	mad.lo.s32 	%r564, %r165, 12, %r563;
	ld.shared.u32 	%r679, [%r564];
	ld.shared.u32 	%r680, [%r564+4];
	ld.shared.u32 	%r681, [%r564+8];
	bra.uni 	$L__BB13_62;
$L__BB13_61:
	mov.u32 	%r565, _ZZN3cub18CUB_300001_SM_10006detail10merge_sort26DeviceMergeSortMergeKernelINS2_10policy_hubIN6thrust24THRUST_300001_SM_1000_NS12zip_iteratorIN4cuda3std3__45tupleIJNS6_6detail15normal_iteratorINS6_10device_ptrIiEEEESG_SG_EEEEEE9Policy600ESI_PNS0_8NullTypeESI_SM_m3cmpNSB_IJiiiEEESL_EEvbT2_T3_T4_PT6_PT7_T5_PSR_SR_NS1_7vsmem_tEE19static_temp_storage;
	mad.lo.s32 	%r566, %r164, 12, %r565;
	ld.shared.u32 	%r670, [%r566];
	ld.shared.u32 	%r672, [%r566+4];
	ld.shared.u32 	%r671, [%r566+8];
$L__BB13_62:
	setp.ge.s32 	%p141, %r164, %r103;
	mov.pred 	%p156, 0;
	@%p141 bra 	$L__BB13_67;
	setp.ge.s32 	%p143, %r165, %r2;
	mov.pred 	%p156, -1;
	@%p143 bra 	$L__BB13_67;
	setp.eq.s32 	%p144, %r670, %r679;
	@%p144 bra 	$L__BB13_66;
	setp.lt.s32 	%p156, %r670, %r679;
	bra.uni 	$L__BB13_67;
$L__BB13_66:
	setp.lt.s32 	%p156, %r672, %r680;
$L__BB13_67:
	selp.b32 	%r178, %r670, %r679, %p156;
	selp.b32 	%r179, %r672, %r680, %p156;
	selp.b32 	%r180, %r671, %r681, %p156;
	selp.u32 	%r567, 1, 0, %p156;
	add.s32 	%r181, %r164, %r567;
	not.pred 	%p145, %p156;
	selp.u32 	%r568, 1, 0, %p145;
	add.s32 	%r182, %r165, %r568;
	@%p156 bra 	$L__BB13_69;
	mov.u32 	%r569, _ZZN3cub18CUB_300001_SM_10006detail10merge_sort26DeviceMergeSortMergeKernelINS2_10policy_hubIN6thrust24THRUST_300001_SM_1000_NS12zip_iteratorIN4cuda3std3__45tupleIJNS6_6detail15normal_iteratorINS6_10device_ptrIiEEEESG_SG_EEEEEE9Policy600ESI_PNS0_8NullTypeESI_SM_m3cmpNSB_IJiiiEEESL_EEvbT2_T3_T4_PT6_PT7_T5_PSR_SR_NS1_7vsmem_tEE19static_temp_storage;
	mad.lo.s32 	%r570, %r182, 12, %r569;
	ld.shared.u32 	%r679, [%r570];
	ld.shared.u32 	%r680, [%r570+4];
	ld.shared.u32 	%r681, [%r570+8];
	bra.uni 	$L__BB13_70;
$L__BB13_69:
	mov.u32 	%r571, _ZZN3cub18CUB_300001_SM_10006detail10merge_sort26DeviceMergeSortMergeKernelINS2_10policy_hubIN6thrust24THRUST_300001_SM_1000_NS12zip_iteratorIN4cuda3std3__45tupleIJNS6_6detail15normal_iteratorINS6_10device_ptrIiEEEESG_SG_EEEEEE9Policy600ESI_PNS0_8NullTypeESI_SM_m3cmpNSB_IJiiiEEESL_EEvbT2_T3_T4_PT6_PT7_T5_PSR_SR_NS1_7vsmem_tEE19static_temp_storage;
	mad.lo.s32 	%r572, %r181, 12, %r571;
	ld.shared.u32 	%r670, [%r572];
	ld.shared.u32 	%r672, [%r572+4];
	ld.shared.u32 	%r671, [%r572+8];
$L__BB13_70:
	setp.ge.s32 	%p147, %r181, %r103;
	mov.pred 	%p157, 0;
	@%p147 bra 	$L__BB13_75;
	setp.ge.s32 	%p149, %r182, %r2;
	mov.pred 	%p157, -1;
	@%p149 bra 	$L__BB13_75;
	setp.eq.s32 	%p150, %r670, %r679;
	@%p150 bra 	$L__BB13_74;
	setp.lt.s32 	%p157, %r670, %r679;
	bra.uni 	$L__BB13_75;
$L__BB13_74:
	setp.lt.s32 	%p157, %r672, %r680;
$L__BB13_75:
	setp.eq.s16 	%p151, %rs1, 0;
	selp.b32 	%r195, %r670, %r679, %p157;
	selp.b32 	%r196, %r672, %r680, %p157;
	selp.b32 	%r197, %r671, %r681, %p157;
	bar.sync 	0;
	@%p151 bra 	$L__BB13_77;
	// begin inline asm
	mov.u32 %r573, %laneid;
	// end inline asm
	shr.u32 	%r574, %r1, 5;
	mul.lo.s32 	%r575, %r574, 160;
	mad.lo.s32 	%r576, %r573, 5, %r575;
	mov.u32 	%r577, _ZZN3cub18CUB_300001_SM_10006detail10merge_sort26DeviceMergeSortMergeKernelINS2_10policy_hubIN6thrust24THRUST_300001_SM_1000_NS12zip_iteratorIN4cuda3std3__45tupleIJNS6_6detail15normal_iteratorINS6_10device_ptrIiEEEESG_SG_EEEEEE9Policy600ESI_PNS0_8NullTypeESI_SM_m3cmpNSB_IJiiiEEESL_EEvbT2_T3_T4_PT6_PT7_T5_PSR_SR_NS1_7vsmem_tEE19static_temp_storage;
	mad.lo.s32 	%r578, %r576, 12, %r577;
	st.shared.u32 	[%r578], %r127;
	st.shared.u32 	[%r578+4], %r128;
	st.shared.u32 	[%r578+8], %r129;
	st.shared.u32 	[%r578+12], %r144;
	st.shared.u32 	[%r578+16], %r145;
	st.shared.u32 	[%r578+20], %r146;
	st.shared.u32 	[%r578+24], %r161;
	st.shared.u32 	[%r578+28], %r162;
	st.shared.u32 	[%r578+32], %r163;
	st.shared.u32 	[%r578+36], %r178;
	st.shared.u32 	[%r578+40], %r179;
	st.shared.u32 	[%r578+44], %r180;
	st.shared.u32 	[%r578+48], %r195;
	st.shared.u32 	[%r578+52], %r196;
	st.shared.u32 	[%r578+56], %r197;
	bar.warp.sync 	-1;
	shl.b32 	%r579, %r573, 2;
	sub.s32 	%r580, %r576, %r579;
	mad.lo.s32 	%r581, %r580, 12, %r577;
	ld.shared.u32 	%r582, [%r581];
	ld.shared.u32 	%r583, [%r581+4];
	ld.shared.u32 	%r584, [%r581+8];
	ld.shared.u32 	%r585, [%r581+384];
	ld.shared.u32 	%r586, [%r581+388];
	ld.shared.u32 	%r587, [%r581+392];
	ld.shared.u32 	%r588, [%r581+768];
	ld.shared.u32 	%r589, [%r581+772];
	ld.shared.u32 	%r590, [%r581+776];
	ld.shared.u32 	%r591, [%r581+1152];
	ld.shared.u32 	%r592, [%r581+1156];
	ld.shared.u32 	%r593, [%r581+1160];
	ld.shared.u32 	%r594, [%r581+1536];
	ld.shared.u32 	%r595, [%r581+1540];
	ld.shared.u32 	%r596, [%r581+1544];
	and.b32  	%r597, %r1, 31;
	and.b32  	%r598, %r1, 992;
	mul.lo.s32 	%r599, %r598, 5;
	or.b32  	%r600, %r599, %r597;
	cvt.u64.u32 	%rd136, %r600;
	add.s64 	%rd137, %rd5, %rd136;
	mad.lo.s64 	%rd138, %rd137, 12, %rd1;
	st.global.u32 	[%rd138], %r582;
	st.global.u32 	[%rd138+4], %r583;
	st.global.u32 	[%rd138+8], %r584;
	st.global.u32 	[%rd138+384], %r585;
	st.global.u32 	[%rd138+388], %r586;
	st.global.u32 	[%rd138+392], %r587;
	st.global.u32 	[%rd138+768], %r588;
	st.global.u32 	[%rd138+772], %r589;
	st.global.u32 	[%rd138+776], %r590;
	st.global.u32 	[%rd138+1152], %r591;
	st.global.u32 	[%rd138+1156], %r592;
	st.global.u32 	[%rd138+1160], %r593;
	st.global.u32 	[%rd138+1536], %r594;
	st.global.u32 	[%rd138+1540], %r595;
	st.global.u32 	[%rd138+1544], %r596;
	bra.uni 	$L__BB13_187;
$L__BB13_77:
	// begin inline asm
	mov.u32 %r601, %laneid;
	// end inline asm
	shr.u32 	%r602, %r1, 5;
	mul.lo.s32 	%r603, %r602, 160;
	mad.lo.s32 	%r604, %r601, 5, %r603;
	mov.u32 	%r605, _ZZN3cub18CUB_300001_SM_10006detail10merge_sort26DeviceMergeSortMergeKernelINS2_10policy_hubIN6thrust24THRUST_300001_SM_1000_NS12zip_iteratorIN4cuda3std3__45tupleIJNS6_6detail15normal_iteratorINS6_10device_ptrIiEEEESG_SG_EEEEEE9Policy600ESI_PNS0_8NullTypeESI_SM_m3cmpNSB_IJiiiEEESL_EEvbT2_T3_T4_PT6_PT7_T5_PSR_SR_NS1_7vsmem_tEE19static_temp_storage;
	mad.lo.s32 	%r606, %r604, 12, %r605;
	st.shared.u32 	[%r606], %r127;
	st.shared.u32 	[%r606+4], %r128;
	st.shared.u32 	[%r606+8], %r129;
	st.shared.u32 	[%r606+12], %r144;
	st.shared.u32 	[%r606+16], %r145;
	st.shared.u32 	[%r606+20], %r146;
	st.shared.u32 	[%r606+24], %r161;
	st.shared.u32 	[%r606+28], %r162;
	st.shared.u32 	[%r606+32], %r163;
	st.shared.u32 	[%r606+36], %r178;
	st.shared.u32 	[%r606+40], %r179;
	st.shared.u32 	[%r606+44], %r180;
	st.shared.u32 	[%r606+48], %r195;
	st.shared.u32 	[%r606+52], %r196;
	st.shared.u32 	[%r606+56], %r197;
	bar.warp.sync 	-1;
	shl.b32 	%r607, %r601, 2;
	sub.s32 	%r608, %r604, %r607;
	mad.lo.s32 	%r609, %r608, 12, %r605;
	ld.shared.u32 	%r610, [%r609];
	ld.shared.u32 	%r611, [%r609+4];
	ld.shared.u32 	%r612, [%r609+8];
	ld.shared.u32 	%r613, [%r609+384];
	ld.shared.u32 	%r614, [%r609+388];
	ld.shared.u32 	%r615, [%r609+392];
	ld.shared.u32 	%r616, [%r609+768];
	ld.shared.u32 	%r617, [%r609+772];
	ld.shared.u32 	%r618, [%r609+776];
	ld.shared.u32 	%r619, [%r609+1152];
	ld.shared.u32 	%r620, [%r609+1156];
	ld.shared.u32 	%r621, [%r609+1160];
	ld.shared.u32 	%r622, [%r609+1536];
	ld.shared.u32 	%r623, [%r609+1540];
	ld.shared.u32 	%r624, [%r609+1544];
	and.b32  	%r625, %r1, 31;
	and.b32  	%r626, %r1, 992;
	mul.lo.s32 	%r627, %r626, 5;
	cvt.u64.u32 	%rd139, %r627;
	cvt.u64.u32 	%rd140, %r625;
	add.s64 	%rd141, %rd5, %rd140;
	add.s64 	%rd142, %rd141, %rd139;
	cvta.to.global.u64 	%rd143, %rd39;
	shl.b64 	%rd144, %rd142, 2;
	add.s64 	%rd145, %rd143, %rd144;
	cvta.to.global.u64 	%rd146, %rd40;
	add.s64 	%rd147, %rd146, %rd144;
	add.s64 	%rd148, %rd3, %rd144;
	st.global.u32 	[%rd145], %r610;
	st.global.u32 	[%rd147], %r611;
	st.global.u32 	[%rd148], %r612;
	st.global.u32 	[%rd145+128], %r613;
	st.global.u32 	[%rd147+128], %r614;
	st.global.u32 	[%rd148+128], %r615;
	st.global.u32 	[%rd145+256], %r616;
	st.global.u32 	[%rd147+256], %r617;
	st.global.u32 	[%rd148+256], %r618;
	st.global.u32 	[%rd145+384], %r619;
	st.global.u32 	[%rd147+384], %r620;
	st.global.u32 	[%rd148+384], %r621;
	st.global.u32 	[%rd145+512], %r622;
	st.global.u32 	[%rd147+512], %r623;
	st.global.u32 	[%rd148+512], %r624;
	bra.uni 	$L__BB13_187;
$L__BB13_78:
	shl.b64 	%rd46, %rd4, 3;
	add.s64 	%rd47, %rd2, %rd46;
	ld.global.u64 	%rd23, [%rd47];
	ld.global.u64 	%rd48, [%rd47+8];
	shr.u64 	%rd49, %rd43, 1;
	neg.s64 	%rd50, %rd43;
	and.b64  	%rd51, %rd50, %rd4;
	mul.lo.s64 	%rd24, %rd51, 1280;
	mul.lo.s64 	%rd25, %rd49, 1280;
	sub.s64 	%rd52, %rd4, %rd51;
	mul.lo.s64 	%rd53, %rd52, 1280;
	sub.s64 	%rd54, %rd23, %rd24;
	sub.s64 	%rd55, %rd48, %rd24;
	sub.s64 	%rd56, %rd42, %rd24;
	max.u64 	%rd57, %rd56, %rd25;
	sub.s64 	%rd58, %rd57, %rd25;
	sub.s64 	%rd59, %rd53, %rd54;
	min.u64 	%rd26, %rd59, %rd58;
	max.u64 	%rd60, %rd53, -1281;
	not.b64 	%rd61, %rd60;
	add.s64 	%rd62, %rd53, %rd61;
	sub.s64 	%rd63, %rd62, %rd55;
	or.b64  	%rd64, %rd50, %rd4;
	setp.eq.s64 	%p38, %rd64, -1;
	min.u64 	%rd65, %rd25, %rd56;
	selp.b64 	%rd66, %rd65, %rd55, %p38;
	selp.b64 	%rd67, %rd25, %rd63, %p38;
	min.u64 	%rd68, %rd67, %rd58;
	cvt.u32.u64 	%r441, %rd54;
	cvt.u32.u64 	%r442, %rd66;
	sub.s32 	%r198, %r442, %r441;
	cvt.u32.u64 	%r443, %rd68;
	cvt.u32.u64 	%r444, %rd26;
	sub.s32 	%r199, %r443, %r444;
	// begin inline asm
	griddepcontrol.wait;
	// end inline asm
	setp.eq.s16 	%p39, %rs1, 0;
	@%p39 bra 	$L__BB13_99;
	add.s64 	%rd69, %rd24, %rd25;
	add.s64 	%rd70, %rd69, %rd26;
	add.s32 	%r200, %r199, %r198;
	setp.ge.s32 	%p40, %r1, %r200;
	cvt.u64.u32 	%rd71, %r1;
	add.s64 	%rd72, %rd23, %rd71;
	cvta.to.global.u64 	%rd73, %rd39;
	shl.b64 	%rd74, %rd72, 2;
	add.s64 	%rd27, %rd73, %rd74;
	cvta.to.global.u64 	%rd75, %rd40;
	add.s64 	%rd28, %rd75, %rd74;
	add.s64 	%rd29, %rd3, %rd74;
	sub.s32 	%r446, %r1, %r198;
	cvt.s64.s32 	%rd76, %r446;
	add.s64 	%rd77, %rd70, %rd76;
	shl.b64 	%rd78, %rd77, 2;
	add.s64 	%rd30, %rd73, %rd78;
	add.s64 	%rd31, %rd75, %rd78;
	add.s64 	%rd32, %rd3, %rd78;
	mov.b32 	%r730, 0;
	mov.u32 	%r731, %r730;
	mov.u32 	%r732, %r730;
	@%p40 bra 	$L__BB13_83;
	setp.ge.s32 	%p41, %r1, %r198;
	@%p41 bra 	$L__BB13_82;
	ld.global.u32 	%r732, [%rd27];
	ld.global.u32 	%r731, [%rd28];
	ld.global.u32 	%r730, [%rd29];
	bra.uni 	$L__BB13_83;
$L__BB13_82:
	ld.global.u32 	%r732, [%rd30];
	ld.global.u32 	%r731, [%rd31];
	ld.global.u32 	%r730, [%rd32];
$L__BB13_83:
	add.s32 	%r210, %r1, 256;
	setp.ge.s32 	%p42, %r210, %r200;
	mov.b32 	%r727, 0;
	mov.u32 	%r728, %r727;
	mov.u32 	%r729, %r727;
	@%p42 bra 	$L__BB13_87;
	setp.lt.s32 	%p43, %r210, %r198;
	@%p43 bra 	$L__BB13_86;
	ld.global.u32 	%r729, [%rd30+1024];
	ld.global.u32 	%r728, [%rd31+1024];
	ld.global.u32 	%r727, [%rd32+1024];
	bra.uni 	$L__BB13_87;
$L__BB13_86:
	ld.global.u32 	%r729, [%rd27+1024];
	ld.global.u32 	%r728, [%rd28+1024];
	ld.global.u32 	%r727, [%rd29+1024];
$L__BB13_87:
	add.s32 	%r220, %r1, 512;
	setp.ge.s32 	%p44, %r220, %r200;
	mov.b32 	%r724, 0;
	mov.u32 	%r725, %r724;
	mov.u32 	%r726, %r724;
	@%p44 bra 	$L__BB13_91;
	setp.lt.s32 	%p45, %r220, %r198;
	@%p45 bra 	$L__BB13_90;
	ld.global.u32 	%r726, [%rd30+2048];
	ld.global.u32 	%r725, [%rd31+2048];
	ld.global.u32 	%r724, [%rd32+2048];
	bra.uni 	$L__BB13_91;
$L__BB13_90:
	ld.global.u32 	%r726, [%rd27+2048];
	ld.global.u32 	%r725, [%rd28+2048];
	ld.global.u32 	%r724, [%rd29+2048];
$L__BB13_91:
	add.s32 	%r230, %r1, 768;
	setp.ge.s32 	%p46, %r230, %r200;
	mov.b32 	%r721, 0;
	mov.u32 	%r722, %r721;
	mov.u32 	%r723, %r721;
	@%p46 bra 	$L__BB13_95;
	setp.lt.s32 	%p47, %r230, %r198;
	@%p47 bra 	$L__BB13_94;
	ld.global.u32 	%r723, [%rd30+3072];
	ld.global.u32 	%r722, [%rd31+3072];
	ld.global.u32 	%r721, [%rd32+3072];
	bra.uni 	$L__BB13_95;
$L__BB13_94:
	ld.global.u32 	%r723, [%rd27+3072];
	ld.global.u32 	%r722, [%rd28+3072];
	ld.global.u32 	%r721, [%rd29+3072];
$L__BB13_95:
	or.b32  	%r240, %r1, 1024;
	setp.ge.s32 	%p48, %r240, %r200;
	mov.b32 	%r718, 0;
	mov.u32 	%r719, %r718;
	mov.u32 	%r720, %r718;
	@%p48 bra 	$L__BB13_119;
	setp.lt.s32 	%p49, %r240, %r198;
	@%p49 bra 	$L__BB13_98;
	ld.global.u32 	%r720, [%rd30+4096];
	ld.global.u32 	%r719, [%rd31+4096];
	ld.global.u32 	%r718, [%rd32+4096];
	bra.uni 	$L__BB13_119;
$L__BB13_98:
	ld.global.u32 	%r720, [%rd27+4096];
	ld.global.u32 	%r719, [%rd28+4096];
	ld.global.u32 	%r718, [%rd29+4096];
	bra.uni 	$L__BB13_119;
$L__BB13_99:
	add.s64 	%rd79, %rd24, %rd25;
	add.s64 	%rd80, %rd79, %rd26;
	add.s32 	%r247, %r199, %r198;
	setp.ge.s32 	%p50, %r1, %r247;
	cvt.u64.u32 	%rd81, %r1;
	add.s64 	%rd82, %rd23, %rd81;
	mad.lo.s64 	%rd33, %rd82, 12, %rd1;
	sub.s32 	%r452, %r1, %r198;
	cvt.s64.s32 	%rd83, %r452;
	add.s64 	%rd84, %rd80, %rd83;
	mad.lo.s64 	%rd34, %rd84, 12, %rd1;
	mov.b32 	%r730, 0;
	mov.u32 	%r731, %r730;
	mov.u32 	%r732, %r730;
	@%p50 bra 	$L__BB13_103;
	setp.ge.s32 	%p51, %r1, %r198;
	@%p51 bra 	$L__BB13_102;
	ld.global.u32 	%r732, [%rd33];
	ld.global.u32 	%r731, [%rd33+4];
	ld.global.u32 	%r730, [%rd33+8];
	bra.uni 	$L__BB13_103;
$L__BB13_102:
	ld.global.u32 	%r732, [%rd34];
	ld.global.u32 	%r731, [%rd34+4];
	ld.global.u32 	%r730, [%rd34+8];
$L__BB13_103:
	add.s32 	%r257, %r1, 256;
	setp.ge.s32 	%p52, %r257, %r247;
	mov.b32 	%r727, 0;
	mov.u32 	%r728, %r727;
	mov.u32 	%r729, %r727;
	@%p52 bra 	$L__BB13_107;
	setp.lt.s32 	%p53, %r257, %r198;
	@%p53 bra 	$L__BB13_106;
	ld.global.u32 	%r729, [%rd34+3072];
	ld.global.u32 	%r728, [%rd34+3076];
	ld.global.u32 	%r727, [%rd34+3080];
	bra.uni 	$L__BB13_107;
$L__BB13_106:
	ld.global.u32 	%r729, [%rd33+3072];
	ld.global.u32 	%r728, [%rd33+3076];
	ld.global.u32 	%r727, [%rd33+3080];
$L__BB13_107:
	add.s32 	%r267, %r1, 512;
	setp.ge.s32 	%p54, %r267, %r247;
	mov.b32 	%r724, 0;
	mov.u32 	%r725, %r724;
	mov.u32 	%r726, %r724;
	@%p54 bra 	$L__BB13_111;
	setp.lt.s32 	%p55, %r267, %r198;
	@%p55 bra 	$L__BB13_110;
	ld.global.u32 	%r726, [%rd34+6144];
	ld.global.u32 	%r725, [%rd34+6148];
	ld.global.u32 	%r724, [%rd34+6152];
	bra.uni 	$L__BB13_111;
$L__BB13_110:
	ld.global.u32 	%r726, [%rd33+6144];
	ld.global.u32 	%r725, [%rd33+6148];
	ld.global.u32 	%r724, [%rd33+6152];
$L__BB13_111:
	add.s32 	%r277, %r1, 768;
	setp.ge.s32 	%p56, %r277, %r247;
	mov.b32 	%r721, 0;
	mov.u32 	%r722, %r721;
	mov.u32 	%r723, %r721;
	@%p56 bra 	$L__BB13_115;
	setp.lt.s32 	%p57, %r277, %r198;
	@%p57 bra 	$L__BB13_114;
	ld.global.u32 	%r723, [%rd34+9216];
	ld.global.u32 	%r722, [%rd34+9220];
	ld.global.u32 	%r721, [%rd34+9224];
	bra.uni 	$L__BB13_115;
$L__BB13_114:
	ld.global.u32 	%r723, [%rd33+9216];
	ld.global.u32 	%r722, [%rd33+9220];
	ld.global.u32 	%r721, [%rd33+9224];
$L__BB13_115:
	or.b32  	%r287, %r1, 1024;
	setp.ge.s32 	%p58, %r287, %r247;
	mov.b32 	%r718, 0;
	mov.u32 	%r719, %r718;
	mov.u32 	%r720, %r718;
	@%p58 bra 	$L__BB13_119;
	setp.lt.s32 	%p59, %r287, %r198;
	@%p59 bra 	$L__BB13_118;
	ld.global.u32 	%r720, [%rd34+12288];
	ld.global.u32 	%r719, [%rd34+12292];
	ld.global.u32 	%r718, [%rd34+12296];
	bra.uni 	$L__BB13_119;
$L__BB13_118:
	ld.global.u32 	%r720, [%rd33+12288];
	ld.global.u32 	%r719, [%rd33+12292];
	ld.global.u32 	%r718, [%rd33+12296];
$L__BB13_119:
	mov.u32 	%r457, _ZZN3cub18CUB_300001_SM_10006detail10merge_sort26DeviceMergeSortMergeKernelINS2_10policy_hubIN6thrust24THRUST_300001_SM_1000_NS12zip_iteratorIN4cuda3std3__45tupleIJNS6_6detail15normal_iteratorINS6_10device_ptrIiEEEESG_SG_EEEEEE9Policy600ESI_PNS0_8NullTypeESI_SM_m3cmpNSB_IJiiiEEESL_EEvbT2_T3_T4_PT6_PT7_T5_PSR_SR_NS1_7vsmem_tEE19static_temp_storage;
	mad.lo.s32 	%r458, %r1, 12, %r457;
	st.shared.u32 	[%r458], %r732;
	st.shared.u32 	[%r458+4], %r731;
	st.shared.u32 	[%r458+8], %r730;
	st.shared.u32 	[%r458+3072], %r729;
	st.shared.u32 	[%r458+3076], %r728;
	st.shared.u32 	[%r458+3080], %r727;
	st.shared.u32 	[%r458+6144], %r726;
	st.shared.u32 	[%r458+6148], %r725;
	st.shared.u32 	[%r458+6152], %r724;
	st.shared.u32 	[%r458+9216], %r723;
	st.shared.u32 	[%r458+9220], %r722;
	st.shared.u32 	[%r458+9224], %r721;
	st.shared.u32 	[%r458+12288], %r720;
	st.shared.u32 	[%r458+12292], %r719;
	st.shared.u32 	[%r458+12296], %r718;
	bar.sync 	0;
	// begin inline asm
	griddepcontrol.launch_dependents;
	// end inline asm
	add.s32 	%r309, %r199, %r198;
	mul.lo.s32 	%r459, %r1, 5;
	min.s32 	%r310, %r459, %r309;
	setp.lt.s32 	%p60, %r310, %r199;
	sub.s32 	%r460, %r310, %r199;
	selp.b32 	%r735, 0, %r460, %p60;
	min.s32 	%r733, %r310, %r198;
	setp.ge.s32 	%p61, %r735, %r733;
	@%p61 bra 	$L__BB13_125;
	add.s32 	%r313, %r310, %r198;
$L__BB13_121:
	sub.s32 	%r461, %r733, %r735;
	shr.u32 	%r462, %r461, 31;
	add.s32 	%r463, %r461, %r462;
	shr.s32 	%r464, %r463, 1;
	add.s32 	%r316, %r464, %r735;
	mad.lo.s32 	%r317, %r316, 12, %r457;
	ld.shared.u32 	%r318, [%r317];
	not.b32 	%r466, %r316;
	add.s32 	%r467, %r313, %r466;
	mad.lo.s32 	%r319, %r467, 12, %r457;
	ld.shared.u32 	%r320, [%r319];
	setp.eq.s32 	%p62, %r320, %r318;
	@%p62 bra 	$L__BB13_123;
	setp.lt.s32 	%p158, %r320, %r318;
	bra.uni 	$L__BB13_124;
$L__BB13_123:
	ld.shared.u32 	%r468, [%r319+4];
	ld.shared.u32 	%r469, [%r317+4];
	setp.lt.s32 	%p158, %r468, %r469;
$L__BB13_124:
	add.s32 	%r470, %r316, 1;
	selp.b32 	%r735, %r735, %r470, %p158;
	selp.b32 	%r733, %r316, %r733, %p158;
	setp.lt.s32 	%p63, %r735, %r733;
	@%p63 bra 	$L__BB13_121;
$L__BB13_125:
	sub.s32 	%r471, %r310, %r735;
	add.s32 	%r324, %r471, %r198;
	mad.lo.s32 	%r325, %r324, 12, %r457;
	ld.shared.u32 	%r737, [%r325+8];
	ld.shared.u32 	%r738, [%r325+4];
	ld.shared.u32 	%r736, [%r325];
	mad.lo.s32 	%r329, %r735, 12, %r457;
	ld.shared.u32 	%r747, [%r329+8];
	ld.shared.u32 	%r746, [%r329+4];
	ld.shared.u32 	%r745, [%r329];
	setp.ge.s32 	%p65, %r324, %r309;
	mov.pred 	%p159, 0;
	@%p65 bra 	$L__BB13_130;
	setp.ge.s32 	%p67, %r735, %r198;
	mov.pred 	%p159, -1;
	@%p67 bra 	$L__BB13_130;
	setp.eq.s32 	%p68, %r736, %r745;
	@%p68 bra 	$L__BB13_129;
	setp.lt.s32 	%p159, %r736, %r745;
	bra.uni 	$L__BB13_130;
$L__BB13_129:
	setp.lt.s32 	%p159, %r738, %r746;
$L__BB13_130:
	selp.b32 	%r333, %r736, %r745, %p159;
	selp.b32 	%r334, %r738, %r746, %p159;
	selp.b32 	%r335, %r737, %r747, %p159;
	selp.u32 	%r473, 1, 0, %p159;
	add.s32 	%r336, %r324, %r473;
	not.pred 	%p69, %p159;
	selp.u32 	%r474, 1, 0, %p69;
	add.s32 	%r337, %r735, %r474;
	@%p69 bra 	$L__BB13_132;
	ld.shared.u32 	%r736, [%r325+12];
	ld.shared.u32 	%r738, [%r325+16];
	ld.shared.u32 	%r737, [%r325+20];
	bra.uni 	$L__BB13_133;
$L__BB13_132:
	ld.shared.u32 	%r745, [%r329+12];
	ld.shared.u32 	%r746, [%r329+16];
	ld.shared.u32 	%r747, [%r329+20];
$L__BB13_133:
	setp.ge.s32 	%p71, %r336, %r309;
	mov.pred 	%p160, 0;
	@%p71 bra 	$L__BB13_138;
	setp.ge.s32 	%p73, %r337, %r198;
	mov.pred 	%p160, -1;
	@%p73 bra 	$L__BB13_138;
	setp.eq.s32 	%p74, %r736, %r745;
	@%p74 bra 	$L__BB13_137;
	setp.lt.s32 	%p160, %r736, %r745;
	bra.uni 	$L__BB13_138;
$L__BB13_137:
	setp.lt.s32 	%p160, %r738, %r746;
$L__BB13_138:
	selp.b32 	%r350, %r736, %r745, %p160;
	selp.b32 	%r351, %r738, %r746, %p160;
	selp.b32 	%r352, %r737, %r747, %p160;
	selp.u32 	%r475, 1, 0, %p160;
	add.s32 	%r353, %r336, %r475;
	not.pred 	%p75, %p160;
	selp.u32 	%r476, 1, 0, %p75;
	add.s32 	%r354, %r337, %r476;
	@%p160 bra 	$L__BB13_140;
	mad.lo.s32 	%r478, %r354, 12, %r457;
	ld.shared.u32 	%r745, [%r478];
	ld.shared.u32 	%r746, [%r478+4];
	ld.shared.u32 	%r747, [%r478+8];
	bra.uni 	$L__BB13_141;
$L__BB13_140:
	mad.lo.s32 	%r480, %r353, 12, %r457;
	ld.shared.u32 	%r736, [%r480];
	ld.shared.u32 	%r738, [%r480+4];
	ld.shared.u32 	%r737, [%r480+8];
$L__BB13_141:
	setp.ge.s32 	%p77, %r353, %r309;
	mov.pred 	%p161, 0;
	@%p77 bra 	$L__BB13_146;
	setp.ge.s32 	%p79, %r354, %r198;
	mov.pred 	%p161, -1;
	@%p79 bra 	$L__BB13_146;
	setp.eq.s32 	%p80, %r736, %r745;
	@%p80 bra 	$L__BB13_145;
	setp.lt.s32 	%p161, %r736, %r745;
	bra.uni 	$L__BB13_146;
$L__BB13_145:
	setp.lt.s32 	%p161, %r738, %r746;
$L__BB13_146:
	selp.b32 	%r367, %r736, %r745, %p161;
	selp.b32 	%r368, %r738, %r746, %p161;
	selp.b32 	%r369, %r737, %r747, %p161;
	selp.u32 	%r481, 1, 0, %p161;
	add.s32 	%r370, %r353, %r481;
	not.pred 	%p81, %p161;
	selp.u32 	%r482, 1, 0, %p81;
	add.s32 	%r371, %r354, %r482;
	@%p161 bra 	$L__BB13_148;
	mov.u32 	%r483, _ZZN3cub18CUB_300001_SM_10006detail10merge_sort26DeviceMergeSortMergeKernelINS2_10policy_hubIN6thrust24THRUST_300001_SM_1000_NS12zip_iteratorIN4cuda3std3__45tupleIJNS6_6detail15normal_iteratorINS6_10device_ptrIiEEEESG_SG_EEEEEE9Policy600ESI_PNS0_8NullTypeESI_SM_m3cmpNSB_IJiiiEEESL_EEvbT2_T3_T4_PT6_PT7_T5_PSR_SR_NS1_7vsmem_tEE19static_temp_storage;
	mad.lo.s32 	%r484, %r371, 12, %r483;
	ld.shared.u32 	%r745, [%r484];
	ld.shared.u32 	%r746, [%r484+4];
	ld.shared.u32 	%r747, [%r484+8];
	bra.uni 	$L__BB13_149;
$L__BB13_148:
	mov.u32 	%r485, _ZZN3cub18CUB_300001_SM_10006detail10merge_sort26DeviceMergeSortMergeKernelINS2_10policy_hubIN6thrust24THRUST_300001_SM_1000_NS12zip_iteratorIN4cuda3std3__45tupleIJNS6_6detail15normal_iteratorINS6_10device_ptrIiEEEESG_SG_EEEEEE9Policy600ESI_PNS0_8NullTypeESI_SM_m3cmpNSB_IJiiiEEESL_EEvbT2_T3_T4_PT6_PT7_T5_PSR_SR_NS1_7vsmem_tEE19static_temp_storage;
	mad.lo.s32 	%r486, %r370, 12, %r485;
	ld.shared.u32 	%r736, [%r486];
	ld.shared.u32 	%r738, [%r486+4];
	ld.shared.u32 	%r737, [%r486+8];
$L__BB13_149:
	setp.ge.s32 	%p83, %r370, %r309;
	mov.pred 	%p162, 0;
	@%p83 bra 	$L__BB13_154;
	setp.ge.s32 	%p85, %r371, %r198;
	mov.pred 	%p162, -1;
	@%p85 bra 	$L__BB13_154;
	setp.eq.s32 	%p86, %r736, %r745;
	@%p86 bra 	$L__BB13_153;
	setp.lt.s32 	%p162, %r736, %r745;
	bra.uni 	$L__BB13_154;
$L__BB13_153:
	setp.lt.s32 	%p162, %r738, %r746;
$L__BB13_154:
	selp.b32 	%r384, %r736, %r745, %p162;
	selp.b32 	%r385, %r738, %r746, %p162;
	selp.b32 	%r386, %r737, %r747, %p162;
	selp.u32 	%r487, 1, 0, %p162;
	add.s32 	%r387, %r370, %r487;
	not.pred 	%p87, %p162;
	selp.u32 	%r488, 1, 0, %p87;
	add.s32 	%r388, %r371, %r488;
	@%p162 bra 	$L__BB13_156;
	mov.u32 	%r489, _ZZN3cub18CUB_300001_SM_10006detail10merge_sort26DeviceMergeSortMergeKernelINS2_10policy_hubIN6thrust24THRUST_300001_SM_1000_NS12zip_iteratorIN4cuda3std3__45tupleIJNS6_6detail15normal_iteratorINS6_10device_ptrIiEEEESG_SG_EEEEEE9Policy600ESI_PNS0_8NullTypeESI_SM_m3cmpNSB_IJiiiEEESL_EEvbT2_T3_T4_PT6_PT7_T5_PSR_SR_NS1_7vsmem_tEE19static_temp_storage;
	mad.lo.s32 	%r490, %r388, 12, %r489;
	ld.shared.u32 	%r745, [%r490];
	ld.shared.u32 	%r746, [%r490+4];
	ld.shared.u32 	%r747, [%r490+8];
	bra.uni 	$L__BB13_157;
$L__BB13_156:
	mov.u32 	%r491, _ZZN3cub18CUB_300001_SM_10006detail10merge_sort26DeviceMergeSortMergeKernelINS2_10policy_hubIN6thrust24THRUST_300001_SM_1000_NS12zip_iteratorIN4cuda3std3__45tupleIJNS6_6detail15normal_iteratorINS6_10device_ptrIiEEEESG_SG_EEEEEE9Policy600ESI_PNS0_8NullTypeESI_SM_m3cmpNSB_IJiiiEEESL_EEvbT2_T3_T4_PT6_PT7_T5_PSR_SR_NS1_7vsmem_tEE19static_temp_storage;
	mad.lo.s32 	%r492, %r387, 12, %r491;
	ld.shared.u32 	%r736, [%r492];
	ld.shared.u32 	%r738, [%r492+4];
	ld.shared.u32 	%r737, [%r492+8];
$L__BB13_157:
	setp.ge.s32 	%p89, %r387, %r309;
	mov.pred 	%p163, 0;
	@%p89 bra 	$L__BB13_162;
	setp.ge.s32 	%p91, %r388, %r198;
	mov.pred 	%p163, -1;
	@%p91 bra 	$L__BB13_162;
	setp.eq.s32 	%p92, %r736, %r745;
	@%p92 bra 	$L__BB13_161;
	setp.lt.s32 	%p163, %r736, %r745;
	bra.uni 	$L__BB13_162;
$L__BB13_161:
	setp.lt.s32 	%p163, %r738, %r746;
$L__BB13_162:
	setp.eq.s16 	%p93, %rs1, 0;
	selp.b32 	%r401, %r736, %r745, %p163;
	selp.b32 	%r402, %r738, %r746, %p163;
	selp.b32 	%r403, %r737, %r747, %p163;
	bar.sync 	0;
	@%p93 bra 	$L__BB13_175;
	// begin inline asm
	mov.u32 %r493, %laneid;
	// end inline asm
	shr.u32 	%r494, %r1, 5;
	mul.lo.s32 	%r495, %r494, 160;
	mad.lo.s32 	%r496, %r493, 5, %r495;
	mov.u32 	%r497, _ZZN3cub18CUB_300001_SM_10006detail10merge_sort26DeviceMergeSortMergeKernelINS2_10policy_hubIN6thrust24THRUST_300001_SM_1000_NS12zip_iteratorIN4cuda3std3__45tupleIJNS6_6detail15normal_iteratorINS6_10device_ptrIiEEEESG_SG_EEEEEE9Policy600ESI_PNS0_8NullTypeESI_SM_m3cmpNSB_IJiiiEEESL_EEvbT2_T3_T4_PT6_PT7_T5_PSR_SR_NS1_7vsmem_tEE19static_temp_storage;
	mad.lo.s32 	%r498, %r496, 12, %r497;
	st.shared.u32 	[%r498], %r333;
	st.shared.u32 	[%r498+4], %r334;
	st.shared.u32 	[%r498+8], %r335;
	st.shared.u32 	[%r498+12], %r350;
	st.shared.u32 	[%r498+16], %r351;
	st.shared.u32 	[%r498+20], %r352;
	st.shared.u32 	[%r498+24], %r367;
	st.shared.u32 	[%r498+28], %r368;
	st.shared.u32 	[%r498+32], %r369;
	st.shared.u32 	[%r498+36], %r384;
	st.shared.u32 	[%r498+40], %r385;
	st.shared.u32 	[%r498+44], %r386;
	st.shared.u32 	[%r498+48], %r401;
	st.shared.u32 	[%r498+52], %r402;
	st.shared.u32 	[%r498+56], %r403;
	bar.warp.sync 	-1;
	shl.b32 	%r499, %r493, 2;
	sub.s32 	%r500, %r496, %r499;
	mad.lo.s32 	%r501, %r500, 12, %r497;
	ld.shared.u32 	%r404, [%r501];
	ld.shared.u32 	%r405, [%r501+4];
	ld.shared.u32 	%r406, [%r501+8];
	ld.shared.u32 	%r407, [%r501+384];
	ld.shared.u32 	%r408, [%r501+388];
	ld.shared.u32 	%r409, [%r501+392];
	ld.shared.u32 	%r410, [%r501+768];
	ld.shared.u32 	%r411, [%r501+772];
	ld.shared.u32 	%r412, [%r501+776];
	ld.shared.u32 	%r413, [%r501+1152];
	ld.shared.u32 	%r414, [%r501+1156];
	ld.shared.u32 	%r415, [%r501+1160];
	ld.shared.u32 	%r416, [%r501+1536];
	ld.shared.u32 	%r417, [%r501+1540];
	ld.shared.u32 	%r418, [%r501+1544];
	setp.ne.s32 	%p94, %r1, 0;
	@%p94 bra 	$L__BB13_165;
	st.volatile.shared.u32 	[_ZZN3cub18CUB_300001_SM_10006detail10merge_sort26DeviceMergeSortMergeKernelINS2_10policy_hubIN6thrust24THRUST_300001_SM_1000_NS12zip_iteratorIN4cuda3std3__45tupleIJNS6_6detail15normal_iteratorINS6_10device_ptrIiEEEESG_SG_EEEEEE9Policy600ESI_PNS0_8NullTypeESI_SM_m3cmpNSB_IJiiiEEESL_EEvbT2_T3_T4_PT6_PT7_T5_PSR_SR_NS1_7vsmem_tEE19static_temp_storage+15360], %r309;
$L__BB13_165:
	bar.sync 	0;
	ld.volatile.shared.u32 	%r419, [_ZZN3cub18CUB_300001_SM_10006detail10merge_sort26DeviceMergeSortMergeKernelINS2_10policy_hubIN6thrust24THRUST_300001_SM_1000_NS12zip_iteratorIN4cuda3std3__45tupleIJNS6_6detail15normal_iteratorINS6_10device_ptrIiEEEESG_SG_EEEEEE9Policy600ESI_PNS0_8NullTypeESI_SM_m3cmpNSB_IJiiiEEESL_EEvbT2_T3_T4_PT6_PT7_T5_PSR_SR_NS1_7vsmem_tEE19static_temp_storage+15360];
	and.b32  	%r502, %r1, 31;
	and.b32  	%r503, %r1, 992;
	mul.lo.s32 	%r504, %r503, 5;
	or.b32  	%r420, %r504, %r502;
	setp.ge.s32 	%p95, %r420, %r419;
	cvt.u64.u32 	%rd85, %r420;
	add.s64 	%rd86, %rd5, %rd85;
	mad.lo.s64 	%rd35, %rd86, 12, %rd1;
	@%p95 bra 	$L__BB13_167;
	st.global.u32 	[%rd35], %r404;
	st.global.u32 	[%rd35+4], %r405;
	st.global.u32 	[%rd35+8], %r406;
$L__BB13_167:
	add.s32 	%r505, %r420, 32;
	setp.ge.s32 	%p96, %r505, %r419;
	@%p96 bra 	$L__BB13_169;
	st.global.u32 	[%rd35+384], %r407;
	st.global.u32 	[%rd35+388], %r408;
	st.global.u32 	[%rd35+392], %r409;
$L__BB13_169:
	add.s32 	%r506, %r420, 64;
	setp.ge.s32 	%p97, %r506, %r419;
	@%p97 bra 	$L__BB13_171;
	st.global.u32 	[%rd35+768], %r410;
	st.global.u32 	[%rd35+772], %r411;
	st.global.u32 	[%rd35+776], %r412;
$L__BB13_171:
	add.s32 	%r507, %r420, 96;
	setp.ge.s32 	%p98, %r507, %r419;
	@%p98 bra 	$L__BB13_173;
	st.global.u32 	[%rd35+1152], %r413;
	st.global.u32 	[%rd35+1156], %r414;
	st.global.u32 	[%rd35+1160], %r415;
$L__BB13_173:
	add.s32 	%r508, %r420, 128;
	setp.ge.s32 	%p99, %r508, %r419;
	@%p99 bra 	$L__BB13_187;
	st.global.u32 	[%rd35+1536], %r416;
	st.global.u32 	[%rd35+1540], %r417;
	st.global.u32 	[%rd35+1544], %r418;
	bra.uni 	$L__BB13_187;
$L__BB13_175:
	// begin inline asm
	mov.u32 %r509, %laneid;
	// end inline asm
	shr.u32 	%r510, %r1, 5;
	mul.lo.s32 	%r511, %r510, 160;
	mad.lo.s32 	%r512, %r509, 5, %r511;
	mov.u32 	%r513, _ZZN3cub18CUB_300001_SM_10006detail10merge_sort26DeviceMergeSortMergeKernelINS2_10policy_hubIN6thrust24THRUST_300001_SM_1000_NS12zip_iteratorIN4cuda3std3__45tupleIJNS6_6detail15normal_iteratorINS6_10device_ptrIiEEEESG_SG_EEEEEE9Policy600ESI_PNS0_8NullTypeESI_SM_m3cmpNSB_IJiiiEEESL_EEvbT2_T3_T4_PT6_PT7_T5_PSR_SR_NS1_7vsmem_tEE19static_temp_storage;
	mad.lo.s32 	%r514, %r512, 12, %r513;
	st.shared.u32 	[%r514], %r333;
	st.shared.u32 	[%r514+4], %r334;
	st.shared.u32 	[%r514+8], %r335;
	st.shared.u32 	[%r514+12], %r350;
	st.shared.u32 	[%r514+16], %r351;
	st.shared.u32 	[%r514+20], %r352;
	st.shared.u32 	[%r514+24], %r367;
	st.shared.u32 	[%r514+28], %r368;
	st.shared.u32 	[%r514+32], %r369;
	st.shared.u32 	[%r514+36], %r384;
	st.shared.u32 	[%r514+40], %r385;
	st.shared.u32 	[%r514+44], %r386;
	st.shared.u32 	[%r514+48], %r401;
	st.shared.u32 	[%r514+52], %r402;
	st.shared.u32 	[%r514+56], %r403;
	bar.warp.sync 	-1;
	shl.b32 	%r515, %r509, 2;
	sub.s32 	%r516, %r512, %r515;
	mad.lo.s32 	%r517, %r516, 12, %r513;
	ld.shared.u32 	%r421, [%r517];
	ld.shared.u32 	%r422, [%r517+4];
	ld.shared.u32 	%r423, [%r517+8];
	ld.shared.u32 	%r424, [%r517+384];
	ld.shared.u32 	%r425, [%r517+388];
	ld.shared.u32 	%r426, [%r517+392];
	ld.shared.u32 	%r427, [%r517+768];
	ld.shared.u32 	%r428, [%r517+772];
	ld.shared.u32 	%r429, [%r517+776];
	ld.shared.u32 	%r430, [%r517+1152];
	ld.shared.u32 	%r431, [%r517+1156];
	ld.shared.u32 	%r432, [%r517+1160];
	ld.shared.u32 	%r433, [%r517+1536];
	ld.shared.u32 	%r434, [%r517+1540];
	ld.shared.u32 	%r435, [%r517+1544];
	setp.ne.s32 	%p100, %r1, 0;
	@%p100 bra 	$L__BB13_177;
	st.volatile.shared.u32 	[_ZZN3cub18CUB_300001_SM_10006detail10merge_sort26DeviceMergeSortMergeKernelINS2_10policy_hubIN6thrust24THRUST_300001_SM_1000_NS12zip_iteratorIN4cuda3std3__45tupleIJNS6_6detail15normal_iteratorINS6_10device_ptrIiEEEESG_SG_EEEEEE9Policy600ESI_PNS0_8NullTypeESI_SM_m3cmpNSB_IJiiiEEESL_EEvbT2_T3_T4_PT6_PT7_T5_PSR_SR_NS1_7vsmem_tEE19static_temp_storage+15360], %r309;
$L__BB13_177:
	bar.sync 	0;
	ld.volatile.shared.u32 	%r436, [_ZZN3cub18CUB_300001_SM_10006detail10merge_sort26DeviceMergeSortMergeKernelINS2_10policy_hubIN6thrust24THRUST_300001_SM_1000_NS12zip_iteratorIN4cuda3std3__45tupleIJNS6_6detail15normal_iteratorINS6_10device_ptrIiEEEESG_SG_EEEEEE9Policy600ESI_PNS0_8NullTypeESI_SM_m3cmpNSB_IJiiiEEESL_EEvbT2_T3_T4_PT6_PT7_T5_PSR_SR_NS1_7vsmem_tEE19static_temp_storage+15360];
	and.b32  	%r518, %r1, 31;
	and.b32  	%r519, %r1, 992;
	mul.lo.s32 	%r520, %r519, 5;
	cvt.u64.u32 	%rd87, %r520;
	cvt.u64.u32 	%rd88, %r518;
	or.b32  	%r437, %r520, %r518;
	add.s64 	%rd89, %rd5, %rd88;
	add.s64 	%rd90, %rd89, %rd87;
	setp.ge.s32 	%p101, %r437, %r436;
	cvta.to.global.u64 	%rd91, %rd39;
	shl.b64 	%rd92, %rd90, 2;
	add.s64 	%rd36, %rd91, %rd92;
	cvta.to.global.u64 	%rd93, %rd40;
	add.s64 	%rd37, %rd93, %rd92;
	add.s64 	%rd38, %rd3, %rd92;
	@%p101 bra 	$L__BB13_179;
	st.global.u32 	[%rd36], %r421;
	st.global.u32 	[%rd37], %r422;
	st.global.u32 	[%rd38], %r423;
$L__BB13_179:
	add.s32 	%r521, %r437, 32;
	setp.ge.s32 	%p102, %r521, %r436;
	@%p102 bra 	$L__BB13_181;
	st.global.u32 	[%rd36+128], %r424;
	st.global.u32 	[%rd37+128], %r425;
	st.global.u32 	[%rd38+128], %r426;
$L__BB13_181:
	add.s32 	%r522, %r437, 64;
	setp.ge.s32 	%p103, %r522, %r436;
	@%p103 bra 	$L__BB13_183;
	st.global.u32 	[%rd36+256], %r427;
	st.global.u32 	[%rd37+256], %r428;
	st.global.u32 	[%rd38+256], %r429;
$L__BB13_183:
	add.s32 	%r523, %r437, 96;
	setp.ge.s32 	%p104, %r523, %r436;
	@%p104 bra 	$L__BB13_185;
	st.global.u32 	[%rd36+384], %r430;
	st.global.u32 	[%rd37+384], %r431;
	st.global.u32 	[%rd38+384], %r432;
$L__BB13_185:
	add.s32 	%r524, %r437, 128;
	setp.ge.s32 	%p105, %r524, %r436;
	@%p105 bra 	$L__BB13_187;
	st.global.u32 	[%rd36+512], %r433;
	st.global.u32 	[%rd37+512], %r434;
	st.global.u32 	[%rd38+512], %r435;
$L__BB13_187:
	ret;

}


// ===== COMPILED SASS (sm_100) =====

	.target	sm_100

	.elftype	@"ET_EXEC"


//--------------------- .note.nv.tkinfo           --------------------------
	.section	.note.nv.tkinfo,"",@"SHT_NOTE"
	.sectionflags	@"SHF_NOTE_NV_TKINFO"
	.tkinfo
        /*0018*/ 	.word	0x00000002
        /*0030*/ 	.string	""
        /*0030*/ 	.string	"ptxas"
        /*0030*/ 	.string	"Cuda compilation tools, release 13.0, V13.0.88"
        /*0030*/ 	.string	"Build cuda_13.0.r13.0/compiler.36424714_0"
        /*0030*/ 	.string	"-arch sm_100 -m 64 "



//--------------------- .note.nv.cuinfo           --------------------------
	.section	.note.nv.cuinfo,"",@"SHT_NOTE"
	.sectionflags	@"SHF_NOTE_NV_CUINFO"
        /*0018*/ 	.short	0x0002
        /*001a*/ 	.short	0x0064
        /*001c*/ 	.short	0x0082
	.zero		2


//--------------------- .nv.info                  --------------------------
	.section	.nv.info,"",@"SHT_CUDA_INFO"
	.align	4


	//----- nvinfo : EIATTR_REGCOUNT
	.align		4
        /*0000*/ 	.byte	0x04, 0x2f
        /*0002*/ 	.short	(.L_46 - .L_45)
	.align		4
.L_45:
        /*0004*/ 	.word	index@(_ZN3cub18CUB_300001_SM_10006detail11EmptyKernelIvEEvv)
        /*0008*/ 	.word	0x00000004


	//----- nvinfo : EIATTR_FRAME_SIZE
	.align		4
.L_46:
        /*000c*/ 	.byte	0x04, 0x11
        /*000e*/ 	.short	(.L_48 - .L_47)
	.align		4
.L_47:
        /*0010*/ 	.word	index@(_ZN3cub18CUB_300001_SM_10006detail11EmptyKernelIvEEvv)
        /*0014*/ 	.word	0x00000000


	//----- nvinfo : EIATTR_REGCOUNT
	.align		4
.L_48:
        /*0018*/ 	.byte	0x04, 0x2f
        /*001a*/ 	.short	(.L_50 - .L_49)
	.align		4
.L_49:
        /*001c*/ 	.word	index@(_ZN3cub18CUB_300001_SM_10006detail8for_each13static_kernelINS2_12policy_hub_t12policy_500_tEmN6thrust24THRUST_300001_SM_1000_NS8cuda_cub20__uninitialized_fill7functorINS7_10device_ptrIiEEiEEEEvT0_T1_)
        /*0020*/ 	.word	0x00000008


	//----- nvinfo : EIATTR_FRAME_SIZE
	.align		4
.L_50:
        /*0024*/ 	.byte	0x04, 0x11
        /*0026*/ 	.short	(.L_52 - .L_51)
	.align		4
.L_51:
        /*0028*/ 	.word	index@(_ZN3cub18CUB_300001_SM_10006detail8for_each13static_kernelINS2_12policy_hub_t12policy_500_tEmN6thrust24THRUST_300001_SM_1000_NS8cuda_cub20__uninitialized_fill7functorINS7_10device_ptrIiEEiEEEEvT0_T1_)
        /*002c*/ 	.word	0x00000000


	//----- nvinfo : EIATTR_REGCOUNT
	.align		4
.L_52:
        /*0030*/ 	.byte	0x04, 0x2f
        /*0032*/ 	.short	(.L_54 - .L_53)
	.align		4
.L_53:
        /*0034*/ 	.word	index@(_ZN3cub18CUB_300001_SM_10006detail8for_each13static_kernelINS2_12policy_hub_t12policy_500_tElN6thrust24THRUST_300001_SM_1000_NS8cuda_cub6__fill7functorINS7_6detail15normal_iteratorINS7_10device_ptrIiEEEEiEEEEvT0_T1_)
        /*0038*/ 	.word	0x00000008


	//----- nvinfo : EIATTR_FRAME_SIZE
	.align		4
.L_54:
        /*003c*/ 	.byte	0x04, 0x11
        /*003e*/ 	.short	(.L_56 - .L_55)
	.align		4
.L_55:
        /*0040*/ 	.word	index@(_ZN3cub18CUB_300001_SM_10006detail8for_each13static_kernelINS2_12policy_hub_t12policy_500_tElN6thrust24THRUST_300001_SM_1000_NS8cuda_cub6__fill7functorINS7_6detail15normal_iteratorINS7_10device_ptrIiEEEEiEEEEvT0_T1_)
        /*0044*/ 	.word	0x00000000


	//----- nvinfo : EIATTR_REGCOUNT
	.align		4
.L_56:
        /*0048*/ 	.byte	0x04, 0x2f
        /*004a*/ 	.short	(.L_58 - .L_57)
	.align		4
.L_57:
        /*004c*/ 	.word	index@(_ZN3cub18CUB_300001_SM_10006detail8for_each13static_kernelINS2_12policy_hub_t12policy_500_tElNS2_12op_wrapper_tIlN6thrust24THRUST_300001_SM_1000_NS8cuda_cub10generate_fIPDoFivEEENS8_6detail15normal_iteratorINS8_10device_ptrIiEEEEEEEEvT0_T1_)
        /*0050*/ 	.word	0x00000018


	//----- nvinfo : EIATTR_FRAME_SIZE
	.align		4
.L_58:
        /*0054*/ 	.byte	0x04, 0x11
        /*0056*/ 	.short	(.L_60 - .L_59)
	.align		4
.L_59:
        /*0058*/ 	.word	index@(_ZN3cub18CUB_300001_SM_10006detail8for_each13static_kernelINS2_12policy_hub_t12policy_500_tElNS2_12op_wrapper_tIlN6thrust24THRUST_300001_SM_1000_NS8cuda_cub10generate_fIPDoFivEEENS8_6detail15normal_iteratorINS8_10device_ptrIiEEEEEEEEvT0_T1_)
        /*005c*/ 	.word	0x00000000


	//----- nvinfo : EIATTR_REGCOUNT
	.align		4
.L_60:
        /*0060*/ 	.byte	0x04, 0x2f
        /*0062*/ 	.short	(.L_62 - .L_61)
	.align		4
.L_61:
        /*0064*/ 	.word	index@(_ZN3cub18CUB_300001_SM_10006detail9transform16transform_kernelINS2_10policy_hubILb0EN4cuda3std3__45tupleIJN6thrust24THRUST_300001_SM_1000_NS6detail15normal_iteratorINSA_10device_ptrIiEEEESF_EEEE10policy1000EiNS7_7modulusIiEESF_JPiSL_EEEvT0_iT1_T2_DpNS2_10kernel_argIT3_EE)
        /*0068*/ 	.word	0x00000020


	//----- nvinfo : EIATTR_FRAME_SIZE
	.align		4
.L_62:
        /*006c*/ 	.byte	0x04, 0x11
        /*006e*/ 	.short	(.L_64 - .L_63)
	.align		4
.L_63:
        /*0070*/ 	.word	index@($__internal_3_$__cuda_sm20_div_u64)
        /*0074*/ 	.word	0x00000000


	//----- nvinfo : EIATTR_FRAME_SIZE
	.align		4
.L_64:
        /*0078*/ 	.byte	0x04, 0x11
        /*007a*/ 	.short	(.L_66 - .L_65)
	.align		4
.L_65:
        /*007c*/ 	.word	index@(_ZN3cub18CUB_300001_SM_10006detail9transform16transform_kernelINS2_10policy_hubILb0EN4cuda3std3__45tupleIJN6thrust24THRUST_300001_SM_1000_NS6detail15normal_iteratorINSA_10device_ptrIiEEEESF_EEEE10policy1000EiNS7_7modulusIiEESF_JPiSL_EEEvT0_iT1_T2_DpNS2_10kernel_argIT3_EE)
        /*0080*/ 	.word	0x00000000


	//----- nvinfo : EIATTR_REGCOUNT
	.align		4
.L_66:
        /*0084*/ 	.byte	0x04, 0x2f
        /*0086*/ 	.short	(.L_68 - .L_67)
	.align		4
.L_67:
        /*0088*/ 	.word	index@(_ZN3cub18CUB_300001_SM_10006detail9transform16transform_kernelINS2_10policy_hubILb0EN4cuda3std3__45tupleIJN6thrust24THRUST_300001_SM_1000_NS6detail15normal_iteratorINSA_10device_ptrIiEEEESF_EEEE10policy1000ElNS7_7modulusIiEESF_JPiSL_EEEvT0_iT1_T2_DpNS2_10kernel_argIT3_EE)
        /*008c*/ 	.word	0x00000020


	//----- nvinfo : EIATTR_FRAME_SIZE
	.align		4
.L_68:
        /*0090*/ 	.byte	0x04, 0x11
        /*0092*/ 	.short	(.L_70 - .L_69)
	.align		4
.L_69:
        /*0094*/ 	.word	index@($__internal_2_$__cuda_sm20_div_u64)
        /*0098*/ 	.word	0x00000000


	//----- nvinfo : EIATTR_FRAME_SIZE
	.align		4
.L_70:
        /*009c*/ 	.byte	0x04, 0x11
        /*009e*/ 	.short	(.L_72 - .L_71)
	.align		4
.L_71:
        /*00a0*/ 	.word	index@(_ZN3cub18CUB_300001_SM_10006detail9transform16transform_kernelINS2_10policy_hubILb0EN4cuda3std3__45tupleIJN6thrust24THRUST_300001_SM_1000_NS6detail15normal_iteratorINSA_10device_ptrIiEEEESF_EEEE10policy1000ElNS7_7modulusIiEESF_JPiSL_EEEvT0_iT1_T2_DpNS2_10kernel_argIT3_EE)
        /*00a4*/ 	.word	0x00000000


	//----- nvinfo : EIATTR_REGCOUNT
	.align		4
.L_72:
        /*00a8*/ 	.byte	0x04, 0x2f
        /*00aa*/ 	.short	(.L_74 - .L_73)
	.align		4
.L_73:
        /*00ac*/ 	.word	index@(_ZN3cub18CUB_300001_SM_10006detail9transform16transform_kernelINS2_10policy_hubILb0EN4cuda3std3__45tupleIJN6thrust24THRUST_300001_SM_1000_NS6detail15normal_iteratorINSA_10device_ptrIiEEEESF_EEEE10policy1000EiNS7_4plusIiEESF_JPiSL_EEEvT0_iT1_T2_DpNS2_10kernel_argIT3_EE)
        /*00b0*/ 	.word	0x00000020


	//----- nvinfo : EIATTR_FRAME_SIZE
	.align		4
.L_74:
        /*00b4*/ 	.byte	0x04, 0x11
        /*00b6*/ 	.short	(.L_76 - .L_75)
	.align		4
.L_75:
        /*00b8*/ 	.word	index@($__internal_1_$__cuda_sm20_div_u64)
        /*00bc*/ 	.word	0x00000000


	//----- nvinfo : EIATTR_FRAME_SIZE
	.align		4
.L_76:
        /*00c0*/ 	.byte	0x04, 0x11
        /*00c2*/ 	.short	(.L_78 - .L_77)
	.align		4
.L_77:
        /*00c4*/ 	.word	index@(_ZN3cub18CUB_300001_SM_10006detail9transform16transform_kernelINS2_10policy_hubILb0EN4cuda3std3__45tupleIJN6thrust24THRUST_300001_SM_1000_NS6detail15normal_iteratorINSA_10device_ptrIiEEEESF_EEEE10policy1000EiNS7_4plusIiEESF_JPiSL_EEEvT0_iT1_T2_DpNS2_10kernel_argIT3_EE)
        /*00c8*/ 	.word	0x00000000


	//----- nvinfo : EIATTR_REGCOUNT
	.align		4
.L_78:
        /*00cc*/ 	.byte	0x04, 0x2f
        /*00ce*/ 	.short	(.L_80 - .L_79)
	.align		4
.L_79:
        /*00d0*/ 	.word	index@(_ZN3cub18CUB_300001_SM_10006detail9transform16transform_kernelINS2_10policy_hubILb0EN4cuda3std3__45tupleIJN6thrust24THRUST_300001_SM_1000_NS6detail15normal_iteratorINSA_10device_ptrIiEEEESF_EEEE10policy1000ElNS7_4plusIiEESF_JPiSL_EEEvT0_iT1_T2_DpNS2_10kernel_argIT3_EE)
        /*00d4*/ 	.word	0x00000020


	//----- nvinfo : EIATTR_FRAME_SIZE
	.align		4
.L_80:
        /*00d8*/ 	.byte	0x04, 0x11
        /*00da*/ 	.short	(.L_82 - .L_81)
	.align		4
.L_81:
        /*00dc*/ 	.word	index@($__internal_0_$__cuda_sm20_div_u64)
        /*00e0*/ 	.word	0x00000000


	//----- nvinfo : EIATTR_FRAME_SIZE
	.align		4
.L_82:
        /*00e4*/ 	.byte	0x04, 0x11
        /*00e6*/ 	.short	(.L_84 - .L_83)
	.align		4
.L_83:
        /*00e8*/ 	.word	index@(_ZN3cub18CUB_300001_SM_10006detail9transform16transform_kernelINS2_10policy_hubILb0EN4cuda3std3__45tupleIJN6thrust24THRUST_300001_SM_1000_NS6detail15normal_iteratorINSA_10device_ptrIiEEEESF_EEEE10policy1000ElNS7_4plusIiEESF_JPiSL_EEEvT0_iT1_T2_DpNS2_10kernel_argIT3_EE)
        /*00ec*/ 	.word	0x00000000


	//----- nvinfo : EIATTR_REGCOUNT
	.align		4
.L_84:
        /*00f0*/ 	.byte	0x04, 0x2f
        /*00f2*/ 	.short	(.L_86 - .L_85)
	.align		4
.L_85:
        /*00f4*/ 	.word	index@(_ZN3cub18CUB_300001_SM_10006detail10merge_sort30DeviceMergeSortBlockSortKernelINS2_10policy_hubIN6thrust24THRUST_300001_SM_1000_NS12zip_iteratorIN4cuda3std3__45tupleIJNS6_6detail15normal_iteratorINS6_10device_ptrIiEEEESG_SG_EEEEEE9Policy600ESI_PNS0_8NullTypeESI_SM_j3cmpNSB_IJiiiEEESL_EEvbT0_T1_T2_T3_T4_PT6_PT7_T5_NS1_7vsmem_tE)
        /*00f8*/ 	.word	0x00000028


	//----- nvinfo : EIATTR_FRAME_SIZE
	.align		4
.L_86:
        /*00fc*/ 	.byte	0x04, 0x11
        /*00fe*/ 	.short	(.L_88 - .L_87)
	.align		4
.L_87:
        /*0100*/ 	.word	index@(_ZN3cub18CUB_300001_SM_10006detail10merge_sort30DeviceMergeSortBlockSortKernelINS2_10policy_hubIN6thrust24THRUST_300001_SM_1000_NS12zip_iteratorIN4cuda3std3__45tupleIJNS6_6detail15normal_iteratorINS6_10device_ptrIiEEEESG_SG_EEEEEE9Policy600ESI_PNS0_8NullTypeESI_SM_j3cmpNSB_IJiiiEEESL_EEvbT0_T1_T2_T3_T4_PT6_PT7_T5_NS1_7vsmem_tE)
        /*0104*/ 	.word	0x00000000


	//----- nvinfo : EIATTR_REGCOUNT
	.align		4
.L_88:
        /*0108*/ 	.byte	0x04, 0x2f
        /*010a*/ 	.short	(.L_90 - .L_89)
	.align		4
.L_89:
        /*010c*/ 	.word	index@(_ZN3cub18CUB_300001_SM_10006detail10merge_sort30DeviceMergeSortPartitionKernelIN6thrust24THRUST_300001_SM_1000_NS12zip_iteratorIN4cuda3std3__45tupleIJNS5_6detail15normal_iteratorINS5_10device_ptrIiEEEESF_SF_EEEEEj3cmpNSA_IJiiiEEEEEvbT_PT2_T0_SN_PSN_T1_SN_i)
        /*0110*/ 	.word	0x00000013


	//----- nvinfo : EIATTR_FRAME_SIZE
	.align		4
.L_90:
        /*0114*/ 	.byte	0x04, 0x11
        /*0116*/ 	.short	(.L_92 - .L_91)
	.align		4
.L_91:
        /*0118*/ 	.word	index@(_ZN3cub18CUB_300001_SM_10006detail10merge_sort30DeviceMergeSortPartitionKernelIN6thrust24THRUST_300001_SM_1000_NS12zip_iteratorIN4cuda3std3__45tupleIJNS5_6detail15normal_iteratorINS5_10device_ptrIiEEEESF_SF_EEEEEj3cmpNSA_IJiiiEEEEEvbT_PT2_T0_SN_PSN_T1_SN_i)
        /*011c*/ 	.word	0x00000000


	//----- nvinfo : EIATTR_REGCOUNT
	.align		4
.L_92:
        /*0120*/ 	.byte	0x04, 0x2f
        /*0122*/ 	.short	(.L_94 - .L_93)
	.align		4
.L_93:
        /*0124*/ 	.word	index@(_ZN3cub18CUB_300001_SM_10006detail10merge_sort26DeviceMergeSortMergeKernelINS2_10policy_hubIN6thrust24THRUST_300001_SM_1000_NS12zip_iteratorIN4cuda3std3__45tupleIJNS6_6detail15normal_iteratorINS6_10device_ptrIiEEEESG_SG_EEEEEE9Policy600ESI_PNS0_8NullTypeESI_SM_j3cmpNSB_IJiiiEEESL_EEvbT2_T3_T4_PT6_PT7_T5_PSR_SR_NS1_7vsmem_tE)
        /*0128*/ 	.word	0x00000028


	//----- nvinfo : EIATTR_FRAME_SIZE
	.align		4
.L_94:
        /*012c*/ 	.byte	0x04, 0x11
        /*012e*/ 	.short	(.L_96 - .L_95)
	.align		4
.L_95:
        /*0130*/ 	.word	index@(_ZN3cub18CUB_300001_SM_10006detail10merge_sort26DeviceMergeSortMergeKernelINS2_10policy_hubIN6thrust24THRUST_300001_SM_1000_NS12zip_iteratorIN4cuda3std3__45tupleIJNS6_6detail15normal_iteratorINS6_10device_ptrIiEEEESG_SG_EEEEEE9Policy600ESI_PNS0_8NullTypeESI_SM_j3cmpNSB_IJiiiEEESL_EEvbT2_T3_T4_PT6_PT7_T5_PSR_SR_NS1_7vsmem_tE)
        /*0134*/ 	.word	0x00000000


	//----- nvinfo : EIATTR_REGCOUNT
	.align		4
.L_96:
        /*0138*/ 	.byte	0x04, 0x2f
        /*013a*/ 	.short	(.L_98 - .L_97)
	.align		4
.L_97:
        /*013c*/ 	.word	index@(_ZN3cub18CUB_300001_SM_10006detail10merge_sort30DeviceMergeSortBlockSortKernelINS2_10policy_hubIN6thrust24THRUST_300001_SM_1000_NS12zip_iteratorIN4cuda3std3__45tupleIJNS6_6detail15normal_iteratorINS6_10device_ptrIiEEEESG_SG_EEEEEE9Policy600ESI_PNS0_8NullTypeESI_SM_m3cmpNSB_IJiiiEEESL_EEvbT0_T1_T2_T3_T4_PT6_PT7_T5_NS1_7vsmem_tE)
        /*0140*/ 	.word	0x00000020


	//----- nvinfo : EIATTR_FRAME_SIZE
	.align		4
.L_98:
        /*0144*/ 	.byte	0x04, 0x11
        /*0146*/ 	.short	(.L_100 - .L_99)
	.align		4
.L_99:
        /*0148*/ 	.word	index@(_ZN3cub18CUB_300001_SM_10006detail10merge_sort30DeviceMergeSortBlockSortKernelINS2_10policy_hubIN6thrust24THRUST_300001_SM_1000_NS12zip_iteratorIN4cuda3std3__45tupleIJNS6_6detail15normal_iteratorINS6_10device_ptrIiEEEESG_SG_EEEEEE9Policy600ESI_PNS0_8NullTypeESI_SM_m3cmpNSB_IJiiiEEESL_EEvbT0_T1_T2_T3_T4_PT6_PT7_T5_NS1_7vsmem_tE)
        /*014c*/ 	.word	0x00000000


	//----- nvinfo : EIATTR_REGCOUNT
	.align		4
.L_100:
        /*0150*/ 	.byte	0x04, 0x2f
        /*0152*/ 	.short	(.L_102 - .L_101)
	.align		4
.L_101:
        /*0154*/ 	.word	index@(_ZN3cub18CUB_300001_SM_10006detail10merge_sort30DeviceMergeSortPartitionKernelIN6thrust24THRUST_300001_SM_1000_NS12zip_iteratorIN4cuda3std3__45tupleIJNS5_6detail15normal_iteratorINS5_10device_ptrIiEEEESF_SF_EEEEEm3cmpNSA_IJiiiEEEEEvbT_PT2_T0_SN_PSN_T1_SN_i)
        /*0158*/ 	.word	0x00000018


	//----- nvinfo : EIATTR_FRAME_SIZE
	.align		4
.L_102:
        /*015c*/ 	.byte	0x04, 0x11
        /*015e*/ 	.short	(.L_104 - .L_103)
	.align		4
.L_103:
        /*0160*/ 	.word	index@(_ZN3cub18CUB_300001_SM_10006detail10merge_sort30DeviceMergeSortPartitionKernelIN6thrust24THRUST_300001_SM_1000_NS12zip_iteratorIN4cuda3std3__45tupleIJNS5_6detail15normal_iteratorINS5_10device_ptrIiEEEESF_SF_EEEEEm3cmpNSA_IJiiiEEEEEvbT_PT2_T0_SN_PSN_T1_SN_i)
        /*0164*/ 	.word	0x00000000


	//----- nvinfo : EIATTR_REGCOUNT
	.align		4
.L_104:
        /*0168*/ 	.byte	0x04, 0x2f
        /*016a*/ 	.short	(.L_106 - .L_105)
	.align		4
.L_105:
        /*016c*/ 	.word	index@(_ZN3cub18CUB_300001_SM_10006detail10merge_sort26DeviceMergeSortMergeKernelINS2_10policy_hubIN6thrust24THRUST_300001_SM_1000_NS12zip_iteratorIN4cuda3std3__45tupleIJNS6_6detail15normal_iteratorINS6_10device_ptrIiEEEESG_SG_EEEEEE9Policy600ESI_PNS0_8NullTypeESI_SM_m3cmpNSB_IJiiiEEESL_EEvbT2_T3_T4_PT6_PT7_T5_PSR_SR_NS1_7vsmem_tE)
        /*0170*/ 	.word	0x00000028


	//----- nvinfo : EIATTR_FRAME_SIZE
	.align		4
.L_106:
        /*0174*/ 	.byte	0x04, 0x11
        /*0176*/ 	.short	(.L_108 - .L_107)
	.align		4
.L_107:
        /*0178*/ 	.word	index@(_ZN3cub18CUB_300001_SM_10006detail10merge_sort26DeviceMergeSortMergeKernelINS2_10policy_hubIN6thrust24THRUST_300001_SM_1000_NS12zip_iteratorIN4cuda3std3__45tupleIJNS6_6detail15normal_iteratorINS6_10device_ptrIiEEEESG_SG_EEEEEE9Policy600ESI_PNS0_8NullTypeESI_SM_m3cmpNSB_IJiiiEEESL_EEvbT2_T3_T4_PT6_PT7_T5_PSR_SR_NS1_7vsmem_tE)
        /*017c*/ 	.word	0x00000000


	//----- nvinfo : EIATTR_MIN_STACK_SIZE
	.align		4
.L_108:
        /*0180*/ 	.byte	0x04, 0x12
        /*0182*/ 	.short	(.L_110 - .L_109)
	.align		4
.L_109:
        /*0184*/ 	.word	index@(_ZN3cub18CUB_300001_SM_10006detail10merge_sort26DeviceMergeSortMergeKernelINS2_10policy_hubIN6thrust24THRUST_300001_SM_1000_NS12zip_iteratorIN4cuda3std3__45tupleIJNS6_6detail15normal_iteratorINS6_10device_ptrIiEEEESG_SG_EEEEEE9Policy600ESI_PNS0_8NullTypeESI_SM_m3cmpNSB_IJiiiEEESL_EEvbT2_T3_T4_PT6_PT7_T5_PSR_SR_NS1_7vsmem_tE)
        /*0188*/ 	.word	0x00000000


	//----- nvinfo : EIATTR_MIN_STACK_SIZE
	.align		4
.L_110:
        /*018c*/ 	.byte	0x04, 0x12
        /*018e*/ 	.short	(.L_112 - .L_111)
	.align		4
.L_111:
        /*0190*/ 	.word	index@(_ZN3cub18CUB_300001_SM_10006detail10merge_sort30DeviceMergeSortPartitionKernelIN6thrust24THRUST_300001_SM_1000_NS12zip_iteratorIN4cuda3std3__45tupleIJNS5_6detail15normal_iteratorINS5_10device_ptrIiEEEESF_SF_EEEEEm3cmpNSA_IJiiiEEEEEvbT_PT2_T0_SN_PSN_T1_SN_i)
        /*0194*/ 	.word	0x00000000


	//----- nvinfo : EIATTR_MIN_STACK_SIZE
	.align		4
.L_112:
        /*0198*/ 	.byte	0x04, 0x12
        /*019a*/ 	.short	(.L_114 - .L_113)
	.align		4
.L_113:
        /*019c*/ 	.word	index@(_ZN3cub18CUB_300001_SM_10006detail10merge_sort30DeviceMergeSortBlockSortKernelINS2_10policy_hubIN6thrust24THRUST_300001_SM_1000_NS12zip_iteratorIN4cuda3std3__45tupleIJNS6_6detail15normal_iteratorINS6_10device_ptrIiEEEESG_SG_EEEEEE9Policy600ESI_PNS0_8NullTypeESI_SM_m3cmpNSB_IJiiiEEESL_EEvbT0_T1_T2_T3_T4_PT6_PT7_T5_NS1_7vsmem_tE)
        /*01a0*/ 	.word	0x00000000


	//----- nvinfo : EIATTR_MIN_STACK_SIZE
	.align		4
.L_114:
        /*01a4*/ 	.byte	0x04, 0x12
        /*01a6*/ 	.short	(.L_116 - .L_115)
	.align		4
.L_115:
        /*01a8*/ 	.word	index@(_ZN3cub18CUB_300001_SM_10006detail10merge_sort26DeviceMergeSortMergeKernelINS2_10policy_hubIN6thrust24THRUST_300001_SM_1000_NS12zip_iteratorIN4cuda3std3__45tupleIJNS6_6detail15normal_iteratorINS6_10device_ptrIiEEEESG_SG_EEEEEE9Policy600ESI_PNS0_8NullTypeESI_SM_j3cmpNSB_IJiiiEEESL_EEvbT2_T3_T4_PT6_PT7_T5_PSR_SR_NS1_7vsmem_tE)
        /*01ac*/ 	.word	0x00000000


	//----- nvinfo : EIATTR_MIN_STACK_SIZE
	.align		4
.L_116:
        /*01b0*/ 	.byte	0x04, 0x12
        /*01b2*/ 	.short	(.L_118 - .L_117)
	.align		4
.L_117:
        /*01b4*/ 	.word	index@(_ZN3cub18CUB_300001_SM_10006detail10merge_sort30DeviceMergeSortPartitionKernelIN6thrust24THRUST_300001_SM_1000_NS12zip_iteratorIN4cuda3std3__45tupleIJNS5_6detail15normal_iteratorINS5_10device_ptrIiEEEESF_SF_EEEEEj3cmpNSA_IJiiiEEEEEvbT_PT2_T0_SN_PSN_T1_SN_i)
        /*01b8*/ 	.word	0x00000000


	//----- nvinfo : EIATTR_MIN_STACK_SIZE
	.align		4
.L_118:
        /*01bc*/ 	.byte	0x04, 0x12
        /*01be*/ 	.short	(.L_120 - .L_119)
	.align		4
.L_119:
        /*01c0*/ 	.word	index@(_ZN3cub18CUB_300001_SM_10006detail10merge_sort30DeviceMergeSortBlockSortKernelINS2_10policy_hubIN6thrust24THRUST_300001_SM_1000_NS12zip_iteratorIN4cuda3std3__45tupleIJNS6_6detail15normal_iteratorINS6_10device_ptrIiEEEESG_SG_EEEEEE9Policy600ESI_PNS0_8NullTypeESI_SM_j3cmpNSB_IJiiiEEESL_EEvbT0_T1_T2_T3_T4_PT6_PT7_T5_NS1_7vsmem_tE)
        /*01c4*/ 	.word	0x00000000


	//----- nvinfo : EIATTR_MIN_STACK_SIZE
	.align		4
.L_120:
        /*01c8*/ 	.byte	0x04, 0x12
        /*01ca*/ 	.short	(.L_122 - .L_121)
	.align		4
.L_121:
        /*01cc*/ 	.word	index@(_ZN3cub18CUB_300001_SM_10006detail9transform16transform_kernelINS2_10policy_hubILb0EN4cuda3std3__45tupleIJN6thrust24THRUST_300001_SM_1000_NS6detail15normal_iteratorINSA_10device_ptrIiEEEESF_EEEE10policy1000ElNS7_4plusIiEESF_JPiSL_EEEvT0_iT1_T2_DpNS2_10kernel_argIT3_EE)
        /*01d0*/ 	.word	0x00000000


	//----- nvinfo : EIATTR_MIN_STACK_SIZE
	.align		4
.L_122:
        /*01d4*/ 	.byte	0x04, 0x12
        /*01d6*/ 	.short	(.L_124 - .L_123)
	.align		4
.L_123:
        /*01d8*/ 	.word	index@(_ZN3cub18CUB_300001_SM_10006detail9transform16transform_kernelINS2_10policy_hubILb0EN4cuda3std3__45tupleIJN6thrust24THRUST_300001_SM_1000_NS6detail15normal_iteratorINSA_10device_ptrIiEEEESF_EEEE10policy1000EiNS7_4plusIiEESF_JPiSL_EEEvT0_iT1_T2_DpNS2_10kernel_argIT3_EE)
        /*01dc*/ 	.word	0x00000000


	//----- nvinfo : EIATTR_MIN_STACK_SIZE
	.align		4
.L_124:
        /*01e0*/ 	.byte	0x04, 0x12
        /*01e2*/ 	.short	(.L_126 - .L_125)
	.align		4
.L_125:
        /*01e4*/ 	.word	index@(_ZN3cub18CUB_300001_SM_10006detail9transform16transform_kernelINS2_10policy_hubILb0EN4cuda3std3__45tupleIJN6thrust24THRUST_300001_SM_1000_NS6detail15normal_iteratorINSA_10device_ptrIiEEEESF_EEEE10policy1000ElNS7_7modulusIiEESF_JPiSL_EEEvT0_iT1_T2_DpNS2_10kernel_argIT3_EE)
        /*01e8*/ 	.word	0x00000000


	//----- nvinfo : EIATTR_MIN_STACK_SIZE
	.align		4
.L_126:
        /*01ec*/ 	.byte	0x04, 0x12
        /*01ee*/ 	.short	(.L_128 - .L_127)
	.align		4
.L_127:
        /*01f0*/ 	.word	index@(_ZN3cub18CUB_300001_SM_10006detail9transform16transform_kernelINS2_10policy_hubILb0EN4cuda3std3__45tupleIJN6thrust24THRUST_300001_SM_1000_NS6detail15normal_iteratorINSA_10device_ptrIiEEEESF_EEEE10policy1000EiNS7_7modulusIiEESF_JPiSL_EEEvT0_iT1_T2_DpNS2_10kernel_argIT3_EE)
        /*01f4*/ 	.word	0x00000000


	//----- nvinfo : EIATTR_MIN_STACK_SIZE
	.align		4
.L_128:
        /*01f8*/ 	.byte	0x04, 0x12
        /*01fa*/ 	.short	(.L_130 - .L_129)
	.align		4
.L_129:
        /*01fc*/ 	.word	index@(_ZN3cub18CUB_300001_SM_10006detail8for_each13static_kernelINS2_12policy_hub_t12policy_500_tElNS2_12op_wrapper_tIlN6thrust24THRUST_300001_SM_1000_NS8cuda_cub10generate_fIPDoFivEEENS8_6detail15normal_iteratorINS8_10device_ptrIiEEEEEEEEvT0_T1_)
        /*0200*/ 	.word	0x00000000


	//----- nvinfo : EIATTR_MIN_STACK_SIZE
	.align		4
.L_130:
        /*0204*/ 	.byte	0x04, 0x12
        /*0206*/ 	.short	(.L_132 - .L_131)
	.align		4
.L_131:
        /*0208*/ 	.word	index@(_ZN3cub18CUB_300001_SM_10006detail8for_each13static_kernelINS2_12policy_hub_t12policy_500_tElN6thrust24THRUST_300001_SM_1000_NS8cuda_cub6__fill7functorINS7_6detail15normal_iteratorINS7_10device_ptrIiEEEEiEEEEvT0_T1_)
        /*020c*/ 	.word	0x00000000


	//----- nvinfo : EIATTR_MIN_STACK_SIZE
	.align		4
.L_132:
        /*0210*/ 	.byte	0x04, 0x12
        /*0212*/ 	.short	(.L_134 - .L_133)
	.align		4
.L_133:
        /*0214*/ 	.word	index@(_ZN3cub18CUB_300001_SM_10006detail8for_each13static_kernelINS2_12policy_hub_t12policy_500_tEmN6thrust24THRUST_300001_SM_1000_NS8cuda_cub20__uninitialized_fill7functorINS7_10device_ptrIiEEiEEEEvT0_T1_)
        /*0218*/ 	.word	0x00000000


	//----- nvinfo : EIATTR_MIN_STACK_SIZE
	.align		4
.L_134:
        /*021c*/ 	.byte	0x04, 0x12
        /*021e*/ 	.short	(.L_136 - .L_135)
	.align		4
.L_135:
        /*0220*/ 	.word	index@(_ZN3cub18CUB_300001_SM_10006detail11EmptyKernelIvEEvv)
        /*0224*/ 	.word	0x00000000
.L_136:


//--------------------- .nv.compat                --------------------------
	.section	.nv.compat,"",@"SHT_CUDA_COMPAT_INFO"
	.align	4
        /*0000*/ 	.byte	0x02, 0x09, 0x00, 0x00, 0x02, 0x02, 0x02, 0x00, 0x02, 0x05, 0x05, 0x00, 0x03, 0x07, 0x01, 0x01
        /*0010*/ 	.byte	0x02, 0x03, 0x00, 0x00, 0x02, 0x06, 0x01, 0x00, 0x04, 0x0b, 0x08, 0x00, 0x09, 0x00, 0x00, 0x00
        /*0020*/ 	.byte	0x00, 0x00, 0x00, 0x00


//--------------------- .nv.info._ZN3cub18CUB_300001_SM_10006detail10merge_sort26DeviceMergeSortMergeKernelINS2_10policy_hubIN6thrust24THRUST_300001_SM_1000_NS12zip_iteratorIN4cuda3std3__45tupleIJNS6_6detail15normal_iteratorINS6_10device_ptrIiEEEESG_SG_EEEEEE9Policy600ESI_PNS0_8NullTypeESI_SM_m3cmpNSB_IJiiiEEESL_EEvbT2_T3_T4_PT6_PT7_T5_PSR_SR_NS1_7vsmem_tE --------------------------
	.section	.nv.info._ZN3cub18CUB_300001_SM_10006detail10merge_sort26DeviceMergeSortMergeKernelINS2_10policy_hubIN6thrust24THRUST_300001_SM_1000_NS12zip_iteratorIN4cuda3std3__45tupleIJNS6_6detail15normal_iteratorINS6_10device_ptrIiEEEESG_SG_EEEEEE9Policy600ESI_PNS0_8NullTypeESI_SM_m3cmpNSB_IJiiiEEESL_EEvbT2_T3_T4_PT6_PT7_T5_PSR_SR_NS1_7vsmem_tE,"",@"SHT_CUDA_INFO"
	.sectionflags	@""
	.align	4


	//----- nvinfo : EIATTR_CUDA_API_VERSION
	.align		4
        /*0000*/ 	.byte	0x04, 0x37
        /*0002*/ 	.short	(.L_138 - .L_137)
.L_137:
        /*0004*/ 	.word	0x00000082


	//----- nvinfo : EIATTR_KPARAM_INFO
	.align		4
.L_138:
        /*0008*/ 	.byte	0x04, 0x17
        /*000a*/ 	.short	(.L_140 - .L_139)
.L_139:
        /*000c*/ 	.word	0x00000000
        /*0010*/ 	.short	0x0009
        /*0012*/ 	.short	0x0058
        /*0014*/ 	.byte	0x00, 0xf0, 0x21, 0x00


	//----- nvinfo : EIATTR_KPARAM_INFO
	.align		4
.L_140:
        /*0018*/ 	.byte	0x04, 0x17
        /*001a*/ 	.short	(.L_142 - .L_141)
.L_141:
        /*001c*/ 	.word	0x00000000
        /*0020*/ 	.short	0x0008
        /*0022*/ 	.short	0x0050
        /*0024*/ 	.byte	0x00, 0xf0, 0x21, 0x00


	//----- nvinfo : EIATTR_KPARAM_INFO
	.align		4
.L_142:
        /*0028*/ 	.byte	0x04, 0x17
        /*002a*/ 	.short	(.L_144 - .L_143)
.L_143:
        /*002c*/ 	.word	0x00000000
        /*0030*/ 	.short	0x0007
        /*0032*/ 	.short	0x0048
        /*0034*/ 	.byte	0x00, 0xf5, 0x21, 0x00


	//----- nvinfo : EIATTR_KPARAM_INFO
	.align		4
.L_144:
        /*0038*/ 	.byte	0x04, 0x17
        /*003a*/ 	.short	(.L_146 - .L_145)
.L_145:
        /*003c*/ 	.word	0x00000000
        /*0040*/ 	.short	0x0006
        /*0042*/ 	.short	0x0040
        /*0044*/ 	.byte	0x00, 0xf0, 0x05, 0x00


	//----- nvinfo : EIATTR_KPARAM_INFO
	.align		4
.L_146:
        /*0048*/ 	.byte	0x04, 0x17
        /*004a*/ 	.short	(.L_148 - .L_147)
.L_147:
        /*004c*/ 	.word	0x00000000
        /*0050*/ 	.short	0x0005
        /*0052*/ 	.short	0x0038
        /*0054*/ 	.byte	0x00, 0xf5, 0x21, 0x00


	//----- nvinfo : EIATTR_KPARAM_INFO
	.align		4
.L_148:
        /*0058*/ 	.byte	0x04, 0x17
        /*005a*/ 	.short	(.L_150 - .L_149)
.L_149:
        /*005c*/ 	.word	0x00000000
        /*0060*/ 	.short	0x0004
        /*0062*/ 	.short	0x0030
        /*0064*/ 	.byte	0x00, 0xf5, 0x21, 0x00


	//----- nvinfo : EIATTR_KPARAM_INFO
	.align		4
.L_150:
        /*0068*/ 	.byte	0x04, 0x17
        /*006a*/ 	.short	(.L_152 - .L_151)
.L_151:
        /*006c*/ 	.word	0x00000000
        /*0070*/ 	.short	0x0003
        /*0072*/ 	.short	0x0028
        /*0074*/ 	.byte	0x00, 0xf0, 0x21, 0x00


	//----- nvinfo : EIATTR_KPARAM_INFO
	.align		4
.L_152:
        /*0078*/ 	.byte	0x04, 0x17
        /*007a*/ 	.short	(.L_154 - .L_153)
.L_153:
        /*007c*/ 	.word	0x00000000
        /*0080*/ 	.short	0x0002
        /*0082*/ 	.short	0x0020
        /*0084*/ 	.byte	0x00, 0xf5, 0x21, 0x00


	//----- nvinfo : EIATTR_KPARAM_INFO
	.align		4
.L_154:
        /*0088*/ 	.byte	0x04, 0x17
        /*008a*/ 	.short	(.L_156 - .L_155)
.L_155:
        /*008c*/ 	.word	0x00000000
        /*0090*/ 	.short	0x0001
        /*0092*/ 	.short	0x0008
        /*0094*/ 	.byte	0x00, 0xf0, 0x61, 0x00


	//----- nvinfo : EIATTR_KPARAM_INFO
	.align		4
.L_156:
        /*0098*/ 	.byte	0x04, 0x17
        /*009a*/ 	.short	(.L_158 - .L_157)
.L_157:
        /*009c*/ 	.word	0x00000000
        /*00a0*/ 	.short	0x0000
        /*00a2*/ 	.short	0x0000
        /*00a4*/ 	.byte	0x00, 0xf0, 0x05, 0x00


	//----- nvinfo : EIATTR_SPARSE_MMA_MASK
	.align		4
.L_158:
        /*00a8*/ 	.byte	0x03, 0x50
        /*00aa*/ 	.short	0x0000


	//----- nvinfo : EIATTR_MAXREG_COUNT
	.align		4
        /*00ac*/ 	.byte	0x03, 0x1b
        /*00ae*/ 	.short	0x00ff


	//----- nvinfo : EIATTR_NUM_BARRIERS
	.align		4
        /*00b0*/ 	.byte	0x02, 0x4c
        /*00b2*/ 	.byte	0x01
	.zero		1


	//----- nvinfo : EIATTR_MERCURY_ISA_VERSION
	.align		4
        /*00b4*/ 	.byte	0x03, 0x5f
        /*00b6*/ 	.short	0x0101


	//----- nvinfo : EIATTR_COOP_GROUP_MASK_REGIDS
	.align		4
        /*00b8*/ 	.byte	0x04, 0x29
        /*00ba*/ 	.short	(.L_160 - .L_159)


	//   ....[0]....
.L_159:
        /*00bc*/ 	.word	0xffffffff


	//   ....[1]....
        /*00c0*/ 	.word	0xffffffff


	//   ....[2]....
        /*00c4*/ 	.word	0xffffffff


	//   ....[3]....
        /*00c8*/ 	.word	0xffffffff


	//----- nvinfo : EIATTR_COOP_GROUP_INSTR_OFFSETS
	.align		4
.L_160:
        /*00cc*/ 	.byte	0x04, 0x28
        /*00ce*/ 	.short	(.L_162 - .L_161)


	//   ....[0]....
.L_161:
        /*00d0*/ 	.word	0x00001a80


	//   ....[1]....
        /*00d4*/ 	.word	0x00001f00


	//   ....[2]....
        /*00d8*/ 	.word	0x00003da0


	//   ....[3]....
        /*00dc*/ 	.word	0x00004290


	//----- nvinfo : EIATTR_VRC_CTA_INIT_COUNT
	.align		4
.L_162:
        /*00e0*/ 	.byte	0x02, 0x4a
	.zero		1
	.zero		1


	//----- nvinfo : EIATTR_EXIT_INSTR_OFFSETS
	.align		4
        /*00e4*/ 	.byte	0x04, 0x1c
        /*00e6*/ 	.short	(.L_164 - .L_163)


	//   ....[0]....
.L_163:
        /*00e8*/ 	.word	0x00001c80


	//   ....[1]....
        /*00ec*/ 	.word	0x000020f0


	//   ....[2]....
        /*00f0*/ 	.word	0x000040a0


	//   ....[3]....
        /*00f4*/ 	.word	0x000040e0


	//   ....[4]....
        /*00f8*/ 	.word	0x00004600


	//   ....[5]....
        /*00fc*/ 	.word	0x00004640


	//----- nvinfo : EIATTR_MAX_THREADS
	.align		4
.L_164:
        /*0100*/ 	.byte	0x04, 0x05
        /*0102*/ 	.short	(.L_166 - .L_165)
.L_165:
        /*0104*/ 	.word	0x00000100
        /*0108*/ 	.word	0x00000001
        /*010c*/ 	.word	0x00000001


	//----- nvinfo : EIATTR_CRS_STACK_SIZE
	.align		4
.L_166:
        /*0110*/ 	.byte	0x04, 0x1e
        /*0112*/ 	.short	(.L_168 - .L_167)
.L_167:
        /*0114*/ 	.word	0x00000000


	//----- nvinfo : EIATTR_CBANK_PARAM_SIZE
	.align		4
.L_168:
        /*0118*/ 	.byte	0x03, 0x19
        /*011a*/ 	.short	0x0060


	//----- nvinfo : EIATTR_PARAM_CBANK
	.align		4
        /*011c*/ 	.byte	0x04, 0x0a
        /*011e*/ 	.short	(.L_170 - .L_169)
	.align		4
.L_169:
        /*0120*/ 	.word	index@(.nv.constant0._ZN3cub18CUB_300001_SM_10006detail10merge_sort26DeviceMergeSortMergeKernelINS2_10policy_hubIN6thrust24THRUST_300001_SM_1000_NS12zip_iteratorIN4cuda3std3__45tupleIJNS6_6detail15normal_iteratorINS6_10device_ptrIiEEEESG_SG_EEEEEE9Policy600ESI_PNS0_8NullTypeESI_SM_m3cmpNSB_IJiiiEEESL_EEvbT2_T3_T4_PT6_PT7_T5_PSR_SR_NS1_7vsmem_tE)
        /*0124*/ 	.short	0x0380
        /*0126*/ 	.short	0x0060


	//----- nvinfo : EIATTR_SW_WAR
	.align		4
.L_170:
        /*0128*/ 	.byte	0x04, 0x36
        /*012a*/ 	.short	(.L_172 - .L_171)
.L_171:
        /*012c*/ 	.word	0x00000008
.L_172:


//--------------------- .nv.info._ZN3cub18CUB_300001_SM_10006detail10merge_sort30DeviceMergeSortPartitionKernelIN6thrust24THRUST_300001_SM_1000_NS12zip_iteratorIN4cuda3std3__45tupleIJNS5_6detail15normal_iteratorINS5_10device_ptrIiEEEESF_SF_EEEEEm3cmpNSA_IJiiiEEEEEvbT_PT2_T0_SN_PSN_T1_SN_i --------------------------
	.section	.nv.info._ZN3cub18CUB_300001_SM_10006detail10merge_sort30DeviceMergeSortPartitionKernelIN6thrust24THRUST_300001_SM_1000_NS12zip_iteratorIN4cuda3std3__45tupleIJNS5_6detail15normal_iteratorINS5_10device_ptrIiEEEESF_SF_EEEEEm3cmpNSA_IJiiiEEEEEvbT_PT2_T0_SN_PSN_T1_SN_i,"",@"SHT_CUDA_INFO"
	.sectionflags	@""
	.align	4


	//----- nvinfo : EIATTR_CUDA_API_VERSION
	.align		4
        /*0000*/ 	.byte	0x04, 0x37
        /*0002*/ 	.short	(.L_174 - .L_173)
.L_173:
        /*0004*/ 	.word	0x00000082


	//----- nvinfo : EIATTR_KPARAM_INFO
	.align		4
.L_174:
        /*0008*/ 	.byte	0x04, 0x17
        /*000a*/ 	.short	(.L_176 - .L_175)
.L_175:
        /*000c*/ 	.word	0x00000000
        /*0010*/ 	.short	0x0008
        /*0012*/ 	.short	0x0050
        /*0014*/ 	.byte	0x00, 0xf0, 0x11, 0x00


	//----- nvinfo : EIATTR_KPARAM_INFO
	.align		4
.L_176:
        /*0018*/ 	.byte	0x04, 0x17
        /*001a*/ 	.short	(.L_178 - .L_177)
.L_177:
        /*001c*/ 	.word	0x00000000
        /*0020*/ 	.short	0x0007
        /*0022*/ 	.short	0x0048
        /*0024*/ 	.byte	0x00, 0xf0, 0x21, 0x00


	//----- nvinfo : EIATTR_KPARAM_INFO
	.align		4
.L_178:
        /*0028*/ 	.byte	0x04, 0x17
        /*002a*/ 	.short	(.L_180 - .L_179)
.L_179:
        /*002c*/ 	.word	0x00000000
        /*0030*/ 	.short	0x0006
        /*0032*/ 	.short	0x0040
        /*0034*/ 	.byte	0x00, 0xf0, 0x05, 0x00


	//----- nvinfo : EIATTR_KPARAM_INFO
	.align		4
.L_180:
        /*0038*/ 	.byte	0x04, 0x17
        /*003a*/ 	.short	(.L_182 - .L_181)
.L_181:
        /*003c*/ 	.word	0x00000000
        /*0040*/ 	.short	0x0005
        /*0042*/ 	.short	0x0038
        /*0044*/ 	.byte	0x00, 0xf5, 0x21, 0x00


	//----- nvinfo : EIATTR_KPARAM_INFO
	.align		4
.L_182:
        /*0048*/ 	.byte	0x04, 0x17
        /*004a*/ 	.short	(.L_184 - .L_183)
.L_183:
        /*004c*/ 	.word	0x00000000
        /*0050*/ 	.short	0x0004
        /*0052*/ 	.short	0x0030
        /*0054*/ 	.byte	0x00, 0xf0, 0x21, 0x00


	//----- nvinfo : EIATTR_KPARAM_INFO
	.align		4
.L_184:
        /*0058*/ 	.byte	0x04, 0x17
        /*005a*/ 	.short	(.L_186 - .L_185)
.L_185:
        /*005c*/ 	.word	0x00000000
        /*0060*/ 	.short	0x0003
        /*0062*/ 	.short	0x0028
        /*0064*/ 	.byte	0x00, 0xf0, 0x21, 0x00


	//----- nvinfo : EIATTR_KPARAM_INFO
	.align		4
.L_186:
        /*0068*/ 	.byte	0x04, 0x17
        /*006a*/ 	.short	(.L_188 - .L_187)
.L_187:
        /*006c*/ 	.word	0x00000000
        /*0070*/ 	.short	0x0002
        /*0072*/ 	.short	0x0020
        /*0074*/ 	.byte	0x00, 0xf5, 0x21, 0x00


	//----- nvinfo : EIATTR_KPARAM_INFO
	.align		4
.L_188:
        /*0078*/ 	.byte	0x04, 0x17
        /*007a*/ 	.short	(.L_190 - .L_189)
.L_189:
        /*007c*/ 	.word	0x00000000
        /*0080*/ 	.short	0x0001
        /*0082*/ 	.short	0x0008
        /*0084*/ 	.byte	0x00, 0xf0, 0x61, 0x00


	//----- nvinfo : EIATTR_KPARAM_INFO
	.align		4
.L_190:
        /*0088*/ 	.byte	0x04, 0x17
        /*008a*/ 	.short	(.L_192 - .L_191)
.L_191:
        /*008c*/ 	.word	0x00000000
        /*0090*/ 	.short	0x0000
        /*0092*/ 	.short	0x0000
        /*0094*/ 	.byte	0x00, 0xf0, 0x05, 0x00


	//----- nvinfo : EIATTR_SPARSE_MMA_MASK
	.align		4
.L_192:
        /*0098*/ 	.byte	0x03, 0x50
        /*009a*/ 	.short	0x0000


	//----- nvinfo : EIATTR_MAXREG_COUNT
	.align		4
        /*009c*/ 	.byte	0x03, 0x1b
        /*009e*/ 	.short	0x00ff


	//----- nvinfo : EIATTR_MERCURY_ISA_VERSION
	.align		4
        /*00a0*/ 	.byte	0x03, 0x5f
        /*00a2*/ 	.short	0x0101


	//----- nvinfo : EIATTR_VRC_CTA_INIT_COUNT
	.align		4
        /*00a4*/ 	.byte	0x02, 0x4a
	.zero		1
	.zero		1


	//----- nvinfo : EIATTR_EXIT_INSTR_OFFSETS
	.align		4
        /*00a8*/ 	.byte	0x04, 0x1c
        /*00aa*/ 	.short	(.L_194 - .L_193)


	//   ....[0]....
.L_193:
        /*00ac*/ 	.word	0x00000080


	//   ....[1]....
        /*00b0*/ 	.word	0x000003d0


	//   ....[2]....
        /*00b4*/ 	.word	0x00000cd0


	//----- nvinfo : EIATTR_CRS_STACK_SIZE
	.align		4
.L_194:
        /*00b8*/ 	.byte	0x04, 0x1e
        /*00ba*/ 	.short	(.L_196 - .L_195)
.L_195:
        /*00bc*/ 	.word	0x00000000


	//----- nvinfo : EIATTR_CBANK_PARAM_SIZE
	.align		4
.L_196:
        /*00c0*/ 	.byte	0x03, 0x19
        /*00c2*/ 	.short	0x0054


	//----- nvinfo : EIATTR_PARAM_CBANK
	.align		4
        /*00c4*/ 	.byte	0x04, 0x0a
        /*00c6*/ 	.short	(.L_198 - .L_197)
	.align		4
.L_197:
        /*00c8*/ 	.word	index@(.nv.constant0._ZN3cub18CUB_300001_SM_10006detail10merge_sort30DeviceMergeSortPartitionKernelIN6thrust24THRUST_300001_SM_1000_NS12zip_iteratorIN4cuda3std3__45tupleIJNS5_6detail15normal_iteratorINS5_10device_ptrIiEEEESF_SF_EEEEEm3cmpNSA_IJiiiEEEEEvbT_PT2_T0_SN_PSN_T1_SN_i)
        /*00cc*/ 	.short	0x0380
        /*00ce*/ 	.short	0x0054


	//----- nvinfo : EIATTR_SW_WAR
	.align		4
.L_198:
        /*00d0*/ 	.byte	0x04, 0x36
        /*00d2*/ 	.short	(.L_200 - .L_199)
.L_199:
        /*00d4*/ 	.word	0x00000008
.L_200:


//--------------------- .nv.info._ZN3cub18CUB_300001_SM_10006detail10merge_sort30DeviceMergeSortBlockSortKernelINS2_10policy_hubIN6thrust24THRUST_300001_SM_1000_NS12zip_iteratorIN4cuda3std3__45tupleIJNS6_6detail15normal_iteratorINS6_10device_ptrIiEEEESG_SG_EEEEEE9Policy600ESI_PNS0_8NullTypeESI_SM_m3cmpNSB_IJiiiEEESL_EEvbT0_T1_T2_T3_T4_PT6_PT7_T5_NS1_7vsmem_tE --------------------------
	.section	.nv.info._ZN3cub18CUB_300001_SM_10006detail10merge_sort30DeviceMergeSortBlockSortKernelINS2_10policy_hubIN6thrust24THRUST_300001_SM_1000_NS12zip_iteratorIN4cuda3std3__45tupleIJNS6_6detail15normal_iteratorINS6_10device_ptrIiEEEESG_SG_EEEEEE9Policy600ESI_PNS0_8NullTypeESI_SM_m3cmpNSB_IJiiiEEESL_EEvbT0_T1_T2_T3_T4_PT6_PT7_T5_NS1_7vsmem_tE,"",@"SHT_CUDA_INFO"
	.sectionflags	@""
	.align	4


	//----- nvinfo : EIATTR_CUDA_API_VERSION
	.align		4
        /*0000*/ 	.byte	0x04, 0x37
        /*0002*/ 	.short	(.L_202 - .L_201)
.L_201:
        /*0004*/ 	.word	0x00000082


	//----- nvinfo : EIATTR_KPARAM_INFO
	.align		4
.L_202:
        /*0008*/ 	.byte	0x04, 0x17
        /*000a*/ 	.short	(.L_204 - .L_203)
.L_203:
        /*000c*/ 	.word	0x00000000
        /*0010*/ 	.short	0x0009
        /*0012*/ 	.short	0x0068
        /*0014*/ 	.byte	0x00, 0xf0, 0x21, 0x00


	//----- nvinfo : EIATTR_KPARAM_INFO
	.align		4
.L_204:
        /*0018*/ 	.byte	0x04, 0x17
        /*001a*/ 	.short	(.L_206 - .L_205)
.L_205:
        /*001c*/ 	.word	0x00000000
        /*0020*/ 	.short	0x0008
        /*0022*/ 	.short	0x0060
        /*0024*/ 	.byte	0x00, 0xf0, 0x05, 0x00


	//----- nvinfo : EIATTR_KPARAM_INFO
	.align		4
.L_206:
        /*0028*/ 	.byte	0x04, 0x17
        /*002a*/ 	.short	(.L_208 - .L_207)
.L_207:
        /*002c*/ 	.word	0x00000000
        /*0030*/ 	.short	0x0007
        /*0032*/ 	.short	0x0058
        /*0034*/ 	.byte	0x00, 0xf5, 0x21, 0x00


	//----- nvinfo : EIATTR_KPARAM_INFO
	.align		4
.L_208:
        /*0038*/ 	.byte	0x04, 0x17
        /*003a*/ 	.short	(.L_210 - .L_209)
.L_209:
        /*003c*/ 	.word	0x00000000
        /*0040*/ 	.short	0x0006
        /*0042*/ 	.short	0x0050
        /*0044*/ 	.byte	0x00, 0xf5, 0x21, 0x00


	//----- nvinfo : EIATTR_KPARAM_INFO
	.align		4
.L_210:
        /*0048*/ 	.byte	0x04, 0x17
        /*004a*/ 	.short	(.L_212 - .L_211)
.L_211:
        /*004c*/ 	.word	0x00000000
        /*0050*/ 	.short	0x0005
        /*0052*/ 	.short	0x0048
        /*0054*/ 	.byte	0x00, 0xf0, 0x21, 0x00


	//----- nvinfo : EIATTR_KPARAM_INFO
	.align		4
.L_212:
        /*0058*/ 	.byte	0x04, 0x17
        /*005a*/ 	.short	(.L_214 - .L_213)
.L_213:
        /*005c*/ 	.word	0x00000000
        /*0060*/ 	.short	0x0004
        /*0062*/ 	.short	0x0040
        /*0064*/ 	.byte	0x00, 0xf5, 0x21, 0x00


	//----- nvinfo : EIATTR_KPARAM_INFO
	.align		4
.L_214:
        /*0068*/ 	.byte	0x04, 0x17
        /*006a*/ 	.short	(.L_216 - .L_215)
.L_215:
        /*006c*/ 	.word	0x00000000
        /*0070*/ 	.short	0x0003
        /*0072*/ 	.short	0x0028
        /*0074*/ 	.byte	0x00, 0xf0, 0x61, 0x00


	//----- nvinfo : EIATTR_KPARAM_INFO
	.align		4
.L_216:
        /*0078*/ 	.byte	0x04, 0x17
        /*007a*/ 	.short	(.L_218 - .L_217)
.L_217:
        /*007c*/ 	.word	0x00000000
        /*0080*/ 	.short	0x0002
        /*0082*/ 	.short	0x0020
        /*0084*/ 	.byte	0x00, 0xf5, 0x21, 0x00


	//----- nvinfo : EIATTR_KPARAM_INFO
	.align		4
.L_218:
        /*0088*/ 	.byte	0x04, 0x17
        /*008a*/ 	.short	(.L_220 - .L_219)
.L_219:
        /*008c*/ 	.word	0x00000000
        /*0090*/ 	.short	0x0001
        /*0092*/ 	.short	0x0008
        /*0094*/ 	.byte	0x00, 0xf0, 0x61, 0x00


	//----- nvinfo : EIATTR_KPARAM_INFO
	.align		4
.L_220:
        /*0098*/ 	.byte	0x04, 0x17
        /*009a*/ 	.short	(.L_222 - .L_221)
.L_221:
        /*009c*/ 	.word	0x00000000
        /*00a0*/ 	.short	0x0000
        /*00a2*/ 	.short	0x0000
        /*00a4*/ 	.byte	0x00, 0xf0, 0x05, 0x00


	//----- nvinfo : EIATTR_SPARSE_MMA_MASK
	.align		4
.L_222:
        /*00a8*/ 	.byte	0x03, 0x50
        /*00aa*/ 	.short	0x0000


	//----- nvinfo : EIATTR_MAXREG_COUNT
	.align		4
        /*00ac*/ 	.byte	0x03, 0x1b
        /*00ae*/ 	.short	0x00ff


	//----- nvinfo : EIATTR_NUM_BARRIERS
	.align		4
        /*00b0*/ 	.byte	0x02, 0x4c
        /*00b2*/ 	.byte	0x01
	.zero		1


	//----- nvinfo : EIATTR_MERCURY_ISA_VERSION
	.align		4
        /*00b4*/ 	.byte	0x03, 0x5f
        /*00b6*/ 	.short	0x0101


	//----- nvinfo : EIATTR_COOP_GROUP_MASK_REGIDS
	.align		4
        /*00b8*/ 	.byte	0x04, 0x29
        /*00ba*/ 	.short	(.L_224 - .L_223)


	//   ....[0]....
.L_223:
        /*00bc*/ 	.word	0xffffffff


	//   ....[1]....
        /*00c0*/ 	.word	0xffffffff


	//   ....[2]....
        /*00c4*/ 	.word	0xffffffff


	//   ....[3]....
        /*00c8*/ 	.word	0xffffffff


	//   ....[4]....
        /*00cc*/ 	.word	0xffffffff


	//   ....[5]....
        /*00d0*/ 	.word	0xffffffff


	//----- nvinfo : EIATTR_COOP_GROUP_INSTR_OFFSETS
	.align		4
.L_224:
        /*00d4*/ 	.byte	0x04, 0x28
        /*00d6*/ 	.short	(.L_226 - .L_225)


	//   ....[0]....
.L_225:
        /*00d8*/ 	.word	0x00000420


	//   ....[1]....
        /*00dc*/ 	.word	0x00002250


	//   ....[2]....
        /*00e0*/ 	.word	0x000025c0


	//   ....[3]....
        /*00e4*/ 	.word	0x00002cc0


	//   ....[4]....
        /*00e8*/ 	.word	0x00004ff0


	//   ....[5]....
        /*00ec*/ 	.word	0x00005540


	//----- nvinfo : EIATTR_VRC_CTA_INIT_COUNT
	.align		4
.L_226:
        /*00f0*/ 	.byte	0x02, 0x4a
	.zero		1
	.zero		1


	//----- nvinfo : EIATTR_EXIT_INSTR_OFFSETS
	.align		4
        /*00f4*/ 	.byte	0x04, 0x1c
        /*00f6*/ 	.short	(.L_228 - .L_227)


	//   ....[0]....
.L_227:
        /*00f8*/ 	.word	0x00002480


	//   ....[1]....
        /*00fc*/ 	.word	0x000027b0


	//   ....[2]....
        /*0100*/ 	.word	0x00005360


	//   ....[3]....
        /*0104*/ 	.word	0x000053a0


	//   ....[4]....
        /*0108*/ 	.word	0x00005850


	//   ....[5]....
        /*010c*/ 	.word	0x00005890


	//----- nvinfo : EIATTR_MAX_THREADS
	.align		4
.L_228:
        /*0110*/ 	.byte	0x04, 0x05
        /*0112*/ 	.short	(.L_230 - .L_229)
.L_229:
        /*0114*/ 	.word	0x00000100
        /*0118*/ 	.word	0x00000001
        /*011c*/ 	.word	0x00000001


	//----- nvinfo : EIATTR_CRS_STACK_SIZE
	.align		4
.L_230:
        /*0120*/ 	.byte	0x04, 0x1e
        /*0122*/ 	.short	(.L_232 - .L_231)
.L_231:
        /*0124*/ 	.word	0x00000000


	//----- nvinfo : EIATTR_CBANK_PARAM_SIZE
	.align		4
.L_232:
        /*0128*/ 	.byte	0x03, 0x19
        /*012a*/ 	.short	0x0070


	//----- nvinfo : EIATTR_PARAM_CBANK
	.align		4
        /*012c*/ 	.byte	0x04, 0x0a
        /*012e*/ 	.short	(.L_234 - .L_233)
	.align		4
.L_233:
        /*0130*/ 	.word	index@(.nv.constant0._ZN3cub18CUB_300001_SM_10006detail10merge_sort30DeviceMergeSortBlockSortKernelINS2_10policy_hubIN6thrust24THRUST_300001_SM_1000_NS12zip_iteratorIN4cuda3std3__45tupleIJNS6_6detail15normal_iteratorINS6_10device_ptrIiEEEESG_SG_EEEEEE9Policy600ESI_PNS0_8NullTypeESI_SM_m3cmpNSB_IJiiiEEESL_EEvbT0_T1_T2_T3_T4_PT6_PT7_T5_NS1_7vsmem_tE)
        /*0134*/ 	.short	0x0380
        /*0136*/ 	.short	0x0070


	//----- nvinfo : EIATTR_SW_WAR
	.align		4
.L_234:
        /*0138*/ 	.byte	0x04, 0x36
        /*013a*/ 	.short	(.L_236 - .L_235)
.L_235:
        /*013c*/ 	.word	0x00000008
.L_236:


//--------------------- .nv.info._ZN3cub18CUB_300001_SM_10006detail10merge_sort26DeviceMergeSortMergeKernelINS2_10policy_hubIN6thrust24THRUST_300001_SM_1000_NS12zip_iteratorIN4cuda3std3__45tupleIJNS6_6detail15normal_iteratorINS6_10device_ptrIiEEEESG_SG_EEEEEE9Policy600ESI_PNS0_8NullTypeESI_SM_j3cmpNSB_IJiiiEEESL_EEvbT2_T3_T4_PT6_PT7_T5_PSR_SR_NS1_7vsmem_tE --------------------------
	.section	.nv.info._ZN3cub18CUB_300001_SM_10006detail10merge_sort26DeviceMergeSortMergeKernelINS2_10policy_hubIN6thrust24THRUST_300001_SM_1000_NS12zip_iteratorIN4cuda3std3__45tupleIJNS6_6detail15normal_iteratorINS6_10device_ptrIiEEEESG_SG_EEEEEE9Policy600ESI_PNS0_8NullTypeESI_SM_j3cmpNSB_IJiiiEEESL_EEvbT2_T3_T4_PT6_PT7_T5_PSR_SR_NS1_7vsmem_tE,"",@"SHT_CUDA_INFO"
	.sectionflags	@""
	.align	4


	//----- nvinfo : EIATTR_CUDA_API_VERSION
	.align		4
        /*0000*/ 	.byte	0x04, 0x37
        /*0002*/ 	.short	(.L_238 - .L_237)
.L_237:
        /*0004*/ 	.word	0x00000082


	//----- nvinfo : EIATTR_KPARAM_INFO
	.align		4
.L_238:
        /*0008*/ 	.byte	0x04, 0x17
        /*000a*/ 	.short	(.L_240 - .L_239)
.L_239:
        /*000c*/ 	.word	0x00000000
        /*0010*/ 	.short	0x0009
        /*0012*/ 	.short	0x0058
        /*0014*/ 	.byte	0x00, 0xf0, 0x21, 0x00


	//----- nvinfo : EIATTR_KPARAM_INFO
	.align		4
.L_240:
        /*0018*/ 	.byte	0x04, 0x17
        /*001a*/ 	.short	(.L_242 - .L_241)
.L_241:
        /*001c*/ 	.word	0x00000000
        /*0020*/ 	.short	0x0008
        /*0022*/ 	.short	0x0050
        /*0024*/ 	.byte	0x00, 0xf0, 0x11, 0x00


	//----- nvinfo : EIATTR_KPARAM_INFO
	.align		4
.L_242:
        /*0028*/ 	.byte	0x04, 0x17
        /*002a*/ 	.short	(.L_244 - .L_243)
.L_243:
        /*002c*/ 	.word	0x00000000
        /*0030*/ 	.short	0x0007
        /*0032*/ 	.short	0x0048
        /*0034*/ 	.byte	0x00, 0xf5, 0x21, 0x00


	//----- nvinfo : EIATTR_KPARAM_INFO
	.align		4
.L_244:
        /*0038*/ 	.byte	0x04, 0x17
        /*003a*/ 	.short	(.L_246 - .L_245)
.L_245:
        /*003c*/ 	.word	0x00000000
        /*0040*/ 	.short	0x0006
        /*0042*/ 	.short	0x0040
        /*0044*/ 	.byte	0x00, 0xf0, 0x05, 0x00


	//----- nvinfo : EIATTR_KPARAM_INFO
	.align		4
.L_246:
        /*0048*/ 	.byte	0x04, 0x17
        /*004a*/ 	.short	(.L_248 - .L_247)
.L_247:
        /*004c*/ 	.word	0x00000000
        /*0050*/ 	.short	0x0005
        /*0052*/ 	.short	0x0038
        /*0054*/ 	.byte	0x00, 0xf5, 0x21, 0x00


	//----- nvinfo : EIATTR_KPARAM_INFO
	.align		4
.L_248:
        /*0058*/ 	.byte	0x04, 0x17
        /*005a*/ 	.short	(.L_250 - .L_249)
.L_249:
        /*005c*/ 	.word	0x00000000
        /*0060*/ 	.short	0x0004
        /*0062*/ 	.short	0x0030
        /*0064*/ 	.byte	0x00, 0xf5, 0x21, 0x00


	//----- nvinfo : EIATTR_KPARAM_INFO
	.align		4
.L_250:
        /*0068*/ 	.byte	0x04, 0x17
        /*006a*/ 	.short	(.L_252 - .L_251)
.L_251:
        /*006c*/ 	.word	0x00000000
        /*0070*/ 	.short	0x0003
        /*0072*/ 	.short	0x0028
        /*0074*/ 	.byte	0x00, 0xf0, 0x11, 0x00


	//----- nvinfo : EIATTR_KPARAM_INFO
	.align		4
.L_252:
        /*0078*/ 	.byte	0x04, 0x17
        /*007a*/ 	.short	(.L_254 - .L_253)
.L_253:
        /*007c*/ 	.word	0x00000000
        /*0080*/ 	.short	0x0002
        /*0082*/ 	.short	0x0020
        /*0084*/ 	.byte	0x00, 0xf5, 0x21, 0x00


	//----- nvinfo : EIATTR_KPARAM_INFO
	.align		4
.L_254:
        /*0088*/ 	.byte	0x04, 0x17
        /*008a*/ 	.short	(.L_256 - .L_255)
.L_255:
        /*008c*/ 	.word	0x00000000
        /*0090*/ 	.short	0x0001
        /*0092*/ 	.short	0x0008
        /*0094*/ 	.byte	0x00, 0xf0, 0x61, 0x00


	//----- nvinfo : EIATTR_KPARAM_INFO
	.align		4
.L_256:
        /*0098*/ 	.byte	0x04, 0x17
        /*009a*/ 	.short	(.L_258 - .L_257)
.L_257:
        /*009c*/ 	.word	0x00000000
        /*00a0*/ 	.short	0x0000
        /*00a2*/ 	.short	0x0000
        /*00a4*/ 	.byte	0x00, 0xf0, 0x05, 0x00


	//----- nvinfo : EIATTR_SPARSE_MMA_MASK
	.align		4
.L_258:
        /*00a8*/ 	.byte	0x03, 0x50
        /*00aa*/ 	.short	0x0000


	//----- nvinfo : EIATTR_MAXREG_COUNT
	.align		4
        /*00ac*/ 	.byte	0x03, 0x1b
        /*00ae*/ 	.short	0x00ff


	//----- nvinfo : EIATTR_NUM_BARRIERS
	.align		4
        /*00b0*/ 	.byte	0x02, 0x4c
        /*00b2*/ 	.byte	0x01
	.zero		1


	//----- nvinfo : EIATTR_MERCURY_ISA_VERSION
	.align		4
        /*00b4*/ 	.byte	0x03, 0x5f
        /*00b6*/ 	.short	0x0101


	//----- nvinfo : EIATTR_COOP_GROUP_MASK_REGIDS
	.align		4
        /*00b8*/ 	.byte	0x04, 0x29
        /*00ba*/ 	.short	(.L_260 - .L_259)


	//   ....[0]....
.L_259:
        /*00bc*/ 	.word	0xffffffff


	//   ....[1]....
        /*00c0*/ 	.word	0xffffffff


	//   ....[2]....
        /*00c4*/ 	.word	0xffffffff


	//   ....[3]....
        /*00c8*/ 	.word	0xffffffff


	//----- nvinfo : EIATTR_COOP_GROUP_INSTR_OFFSETS
	.align		4
.L_260:
        /*00cc*/ 	.byte	0x04, 0x28
        /*00ce*/ 	.short	(.L_262 - .L_261)


	//   ....[0]....
.L_261:
        /*00d0*/ 	.word	0x00001910


	//   ....[1]....
        /*00d4*/ 	.word	0x00001d50


	//   ....[2]....
        /*00d8*/ 	.word	0x00003a10


	//   ....[3]....
        /*00dc*/ 	.word	0x00003f10


	//----- nvinfo : EIATTR_VRC_CTA_INIT_COUNT
	.align		4
.L_262:
        /*00e0*/ 	.byte	0x02, 0x4a
	.zero		1
	.zero		1


	//----- nvinfo : EIATTR_EXIT_INSTR_OFFSETS
	.align		4
        /*00e4*/ 	.byte	0x04, 0x1c
        /*00e6*/ 	.short	(.L_264 - .L_263)


	//   ....[0]....
.L_263:
        /*00e8*/ 	.word	0x00001b10


	//   ....[1]....
        /*00ec*/ 	.word	0x00001f70


	//   ....[2]....
        /*00f0*/ 	.word	0x00003d10


	//   ....[3]....
        /*00f4*/ 	.word	0x00003d50


	//   ....[4]....
        /*00f8*/ 	.word	0x00004260


	//   ....[5]....
        /*00fc*/ 	.word	0x000042a0


	//----- nvinfo : EIATTR_MAX_THREADS
	.align		4
.L_264:
        /*0100*/ 	.byte	0x04, 0x05
        /*0102*/ 	.short	(.L_266 - .L_265)
.L_265:
        /*0104*/ 	.word	0x00000100
        /*0108*/ 	.word	0x00000001
        /*010c*/ 	.word	0x00000001


	//----- nvinfo : EIATTR_CRS_STACK_SIZE
	.align		4
.L_266:
        /*0110*/ 	.byte	0x04, 0x1e
        /*0112*/ 	.short	(.L_268 - .L_267)
.L_267:
        /*0114*/ 	.word	0x00000000


	//----- nvinfo : EIATTR_CBANK_PARAM_SIZE
	.align		4
.L_268:
        /*0118*/ 	.byte	0x03, 0x19
        /*011a*/ 	.short	0x0060


	//----- nvinfo : EIATTR_PARAM_CBANK
	.align		4
        /*011c*/ 	.byte	0x04, 0x0a
        /*011e*/ 	.short	(.L_270 - .L_269)
	.align		4
.L_269:
        /*0120*/ 	.word	index@(.nv.constant0._ZN3cub18CUB_300001_SM_10006detail10merge_sort26DeviceMergeSortMergeKernelINS2_10policy_hubIN6thrust24THRUST_300001_SM_1000_NS12zip_iteratorIN4cuda3std3__45tupleIJNS6_6detail15normal_iteratorINS6_10device_ptrIiEEEESG_SG_EEEEEE9Policy600ESI_PNS0_8NullTypeESI_SM_j3cmpNSB_IJiiiEEESL_EEvbT2_T3_T4_PT6_PT7_T5_PSR_SR_NS1_7vsmem_tE)
        /*0124*/ 	.short	0x0380
        /*0126*/ 	.short	0x0060


	//----- nvinfo : EIATTR_SW_WAR
	.align		4
.L_270:
        /*0128*/ 	.byte	0x04, 0x36
        /*012a*/ 	.short	(.L_272 - .L_271)
.L_271:
        /*012c*/ 	.word	0x00000008
.L_272:


//--------------------- .nv.info._ZN3cub18CUB_300001_SM_10006detail10merge_sort30DeviceMergeSortPartitionKernelIN6thrust24THRUST_300001_SM_1000_NS12zip_iteratorIN4cuda3std3__45tupleIJNS5_6detail15normal_iteratorINS5_10device_ptrIiEEEESF_SF_EEEEEj3cmpNSA_IJiiiEEEEEvbT_PT2_T0_SN_PSN_T1_SN_i --------------------------
	.section	.nv.info._ZN3cub18CUB_300001_SM_10006detail10merge_sort30DeviceMergeSortPartitionKernelIN6thrust24THRUST_300001_SM_1000_NS12zip_iteratorIN4cuda3std3__45tupleIJNS5_6detail15normal_iteratorINS5_10device_ptrIiEEEESF_SF_EEEEEj3cmpNSA_IJiiiEEEEEvbT_PT2_T0_SN_PSN_T1_SN_i,"",@"SHT_CUDA_INFO"
	.sectionflags	@""
	.align	4


	//----- nvinfo : EIATTR_CUDA_API_VERSION
	.align		4
        /*0000*/ 	.byte	0x04, 0x37
        /*0002*/ 	.short	(.L_274 - .L_273)
.L_273:
        /*0004*/ 	.word	0x00000082


	//----- nvinfo : EIATTR_KPARAM_INFO
	.align		4
.L_274:
        /*0008*/ 	.byte	0x04, 0x17
        /*000a*/ 	.short	(.L_276 - .L_275)
.L_275:
        /*000c*/ 	.word	0x00000000
        /*0010*/ 	.short	0x0008
        /*0012*/ 	.short	0x0040
        /*0014*/ 	.byte	0x00, 0xf0, 0x11, 0x00


	//----- nvinfo : EIATTR_KPARAM_INFO
	.align		4
.L_276:
        /*0018*/ 	.byte	0x04, 0x17
        /*001a*/ 	.short	(.L_278 - .L_277)
.L_277:
        /*001c*/ 	.word	0x00000000
        /*0020*/ 	.short	0x0007
        /*0022*/ 	.short	0x003c
        /*0024*/ 	.byte	0x00, 0xf0, 0x11, 0x00


	//----- nvinfo : EIATTR_KPARAM_INFO
	.align		4
.L_278:
        /*0028*/ 	.byte	0x04, 0x17
        /*002a*/ 	.short	(.L_280 - .L_279)
.L_279:
        /*002c*/ 	.word	0x00000000
        /*0030*/ 	.short	0x0006
        /*0032*/ 	.short	0x0038
        /*0034*/ 	.byte	0x00, 0xf0, 0x05, 0x00


	//----- nvinfo : EIATTR_KPARAM_INFO
	.align		4
.L_280:
        /*0038*/ 	.byte	0x04, 0x17
        /*003a*/ 	.short	(.L_282 - .L_281)
.L_281:
        /*003c*/ 	.word	0x00000000
        /*0040*/ 	.short	0x0005
        /*0042*/ 	.short	0x0030
        /*0044*/ 	.byte	0x00, 0xf5, 0x21, 0x00


	//----- nvinfo : EIATTR_KPARAM_INFO
	.align		4
.L_282:
        /*0048*/ 	.byte	0x04, 0x17
        /*004a*/ 	.short	(.L_284 - .L_283)
.L_283:
        /*004c*/ 	.word	0x00000000
        /*0050*/ 	.short	0x0004
        /*0052*/ 	.short	0x002c
        /*0054*/ 	.byte	0x00, 0xf0, 0x11, 0x00


	//----- nvinfo : EIATTR_KPARAM_INFO
	.align		4
.L_284:
        /*0058*/ 	.byte	0x04, 0x17
        /*005a*/ 	.short	(.L_286 - .L_285)
.L_285:
        /*005c*/ 	.word	0x00000000
        /*0060*/ 	.short	0x0003
        /*0062*/ 	.short	0x0028
        /*0064*/ 	.byte	0x00, 0xf0, 0x11, 0x00


	//----- nvinfo : EIATTR_KPARAM_INFO
	.align		4
.L_286:
        /*0068*/ 	.byte	0x04, 0x17
        /*006a*/ 	.short	(.L_288 - .L_287)
.L_287:
        /*006c*/ 	.word	0x00000000
        /*0070*/ 	.short	0x0002
        /*0072*/ 	.short	0x0020
        /*0074*/ 	.byte	0x00, 0xf5, 0x21, 0x00


	//----- nvinfo : EIATTR_KPARAM_INFO
	.align		4
.L_288:
        /*0078*/ 	.byte	0x04, 0x17
        /*007a*/ 	.short	(.L_290 - .L_289)
.L_289:
        /*007c*/ 	.word	0x00000000
        /*0080*/ 	.short	0x0001
        /*0082*/ 	.short	0x0008
        /*0084*/ 	.byte	0x00, 0xf0, 0x61, 0x00


	//----- nvinfo : EIATTR_KPARAM_INFO
	.align		4
.L_290:
        /*0088*/ 	.byte	0x04, 0x17
        /*008a*/ 	.short	(.L_292 - .L_291)
.L_291:
        /*008c*/ 	.word	0x00000000
        /*0090*/ 	.short	0x0000
        /*0092*/ 	.short	0x0000
        /*0094*/ 	.byte	0x00, 0xf0, 0x05, 0x00


	//----- nvinfo : EIATTR_SPARSE_MMA_MASK
	.align		4
.L_292:
        /*0098*/ 	.byte	0x03, 0x50
        /*009a*/ 	.short	0x0000


	//----- nvinfo : EIATTR_MAXREG_COUNT
	.align		4
        /*009c*/ 	.byte	0x03, 0x1b
        /*009e*/ 	.short	0x00ff


	//----- nvinfo : EIATTR_MERCURY_ISA_VERSION
	.align		4
        /*00a0*/ 	.byte	0x03, 0x5f
        /*00a2*/ 	.short	0x0101


	//----- nvinfo : EIATTR_VRC_CTA_INIT_COUNT
	.align		4
        /*00a4*/ 	.byte	0x02, 0x4a
	.zero		1
	.zero		1


	//----- nvinfo : EIATTR_EXIT_INSTR_OFFSETS
	.align		4
        /*00a8*/ 	.byte	0x04, 0x1c
        /*00aa*/ 	.short	(.L_294 - .L_293)


	//   ....[0]....
.L_293:
        /*00ac*/ 	.word	0x00000070


	//   ....[1]....
        /*00b0*/ 	.word	0x000001e0


	//   ....[2]....
        /*00b4*/ 	.word	0x00000800


	//----- nvinfo : EIATTR_CRS_STACK_SIZE
	.align		4
.L_294:
        /*00b8*/ 	.byte	0x04, 0x1e
        /*00ba*/ 	.short	(.L_296 - .L_295)
.L_295:
        /*00bc*/ 	.word	0x00000000


	//----- nvinfo : EIATTR_CBANK_PARAM_SIZE
	.align		4
.L_296:
        /*00c0*/ 	.byte	0x03, 0x19
        /*00c2*/ 	.short	0x0044


	//----- nvinfo : EIATTR_PARAM_CBANK
	.align		4
        /*00c4*/ 	.byte	0x04, 0x0a
        /*00c6*/ 	.short	(.L_298 - .L_297)
	.align		4
.L_297:
        /*00c8*/ 	.word	index@(.nv.constant0._ZN3cub18CUB_300001_SM_10006detail10merge_sort30DeviceMergeSortPartitionKernelIN6thrust24THRUST_300001_SM_1000_NS12zip_iteratorIN4cuda3std3__45tupleIJNS5_6detail15normal_iteratorINS5_10device_ptrIiEEEESF_SF_EEEEEj3cmpNSA_IJiiiEEEEEvbT_PT2_T0_SN_PSN_T1_SN_i)
        /*00cc*/ 	.short	0x0380
        /*00ce*/ 	.short	0x0044


	//----- nvinfo : EIATTR_SW_WAR
	.align		4
.L_298:
        /*00d0*/ 	.byte	0x04, 0x36
        /*00d2*/ 	.short	(.L_300 - .L_299)
.L_299:
        /*00d4*/ 	.word	0x00000008
.L_300:


//--------------------- .nv.info._ZN3cub18CUB_300001_SM_10006detail10merge_sort30DeviceMergeSortBlockSortKernelINS2_10policy_hubIN6thrust24THRUST_300001_SM_1000_NS12zip_iteratorIN4cuda3std3__45tupleIJNS6_6detail15normal_iteratorINS6_10device_ptrIiEEEESG_SG_EEEEEE9Policy600ESI_PNS0_8NullTypeESI_SM_j3cmpNSB_IJiiiEEESL_EEvbT0_T1_T2_T3_T4_PT6_PT7_T5_NS1_7vsmem_tE --------------------------
	.section	.nv.info._ZN3cub18CUB_300001_SM_10006detail10merge_sort30DeviceMergeSortBlockSortKernelINS2_10policy_hubIN6thrust24THRUST_300001_SM_1000_NS12zip_iteratorIN4cuda3std3__45tupleIJNS6_6detail15normal_iteratorINS6_10device_ptrIiEEEESG_SG_EEEEEE9Policy600ESI_PNS0_8NullTypeESI_SM_j3cmpNSB_IJiiiEEESL_EEvbT0_T1_T2_T3_T4_PT6_PT7_T5_NS1_7vsmem_tE,"",@"SHT_CUDA_INFO"
	.sectionflags	@""
	.align	4


	//----- nvinfo : EIATTR_CUDA_API_VERSION
	.align		4
        /*0000*/ 	.byte	0x04, 0x37
        /*0002*/ 	.short	(.L_302 - .L_301)
.L_301:
        /*0004*/ 	.word	0x00000082


	//----- nvinfo : EIATTR_KPARAM_INFO
	.align		4
.L_302:
        /*0008*/ 	.byte	0x04, 0x17
        /*000a*/ 	.short	(.L_304 - .L_303)
.L_303:
        /*000c*/ 	.word	0x00000000
        /*0010*/ 	.short	0x0009
        /*0012*/ 	.short	0x0068
        /*0014*/ 	.byte	0x00, 0xf0, 0x21, 0x00


	//----- nvinfo : EIATTR_KPARAM_INFO
	.align		4
.L_304:
        /*0018*/ 	.byte	0x04, 0x17
        /*001a*/ 	.short	(.L_306 - .L_305)
.L_305:
        /*001c*/ 	.word	0x00000000
        /*0020*/ 	.short	0x0008
        /*0022*/ 	.short	0x0060
        /*0024*/ 	.byte	0x00, 0xf0, 0x05, 0x00


	//----- nvinfo : EIATTR_KPARAM_INFO
	.align		4
.L_306:
        /*0028*/ 	.byte	0x04, 0x17
        /*002a*/ 	.short	(.L_308 - .L_307)
.L_307:
        /*002c*/ 	.word	0x00000000
        /*0030*/ 	.short	0x0007
        /*0032*/ 	.short	0x0058
        /*0034*/ 	.byte	0x00, 0xf5, 0x21, 0x00


	//----- nvinfo : EIATTR_KPARAM_INFO
	.align		4
.L_308:
        /*0038*/ 	.byte	0x04, 0x17
        /*003a*/ 	.short	(.L_310 - .L_309)
.L_309:
        /*003c*/ 	.word	0x00000000
        /*0040*/ 	.short	0x0006
        /*0042*/ 	.short	0x0050
        /*0044*/ 	.byte	0x00, 0xf5, 0x21, 0x00


	//----- nvinfo : EIATTR_KPARAM_INFO
	.align		4
.L_310:
        /*0048*/ 	.byte	0x04, 0x17
        /*004a*/ 	.short	(.L_312 - .L_311)
.L_311:
        /*004c*/ 	.word	0x00000000
        /*0050*/ 	.short	0x0005
        /*0052*/ 	.short	0x0048
        /*0054*/ 	.byte	0x00, 0xf0, 0x11, 0x00


	//----- nvinfo : EIATTR_KPARAM_INFO
	.align		4
.L_312:
        /*0058*/ 	.byte	0x04, 0x17
        /*005a*/ 	.short	(.L_314 - .L_313)
.L_313:
        /*005c*/ 	.word	0x00000000
        /*0060*/ 	.short	0x0004
        /*0062*/ 	.short	0x0040
        /*0064*/ 	.byte	0x00, 0xf5, 0x21, 0x00


	//----- nvinfo : EIATTR_KPARAM_INFO
	.align		4
.L_314:
        /*0068*/ 	.byte	0x04, 0x17
        /*006a*/ 	.short	(.L_316 - .L_315)
.L_315:
        /*006c*/ 	.word	0x00000000
        /*0070*/ 	.short	0x0003
        /*0072*/ 	.short	0x0028
        /*0074*/ 	.byte	0x00, 0xf0, 0x61, 0x00


	//----- nvinfo : EIATTR_KPARAM_INFO
	.align		4
.L_316:
        /*0078*/ 	.byte	0x04, 0x17
        /*007a*/ 	.short	(.L_318 - .L_317)
.L_317:
        /*007c*/ 	.word	0x00000000
        /*0080*/ 	.short	0x0002
        /*0082*/ 	.short	0x0020
        /*0084*/ 	.byte	0x00, 0xf5, 0x21, 0x00


	//----- nvinfo : EIATTR_KPARAM_INFO
	.align		4
.L_318:
        /*0088*/ 	.byte	0x04, 0x17
        /*008a*/ 	.short	(.L_320 - .L_319)
.L_319:
        /*008c*/ 	.word	0x00000000
        /*0090*/ 	.short	0x0001
        /*0092*/ 	.short	0x0008
        /*0094*/ 	.byte	0x00, 0xf0, 0x61, 0x00


	//----- nvinfo : EIATTR_KPARAM_INFO
	.align		4
.L_320:
        /*0098*/ 	.byte	0x04, 0x17
        /*009a*/ 	.short	(.L_322 - .L_321)
.L_321:
        /*009c*/ 	.word	0x00000000
        /*00a0*/ 	.short	0x0000
        /*00a2*/ 	.short	0x0000
        /*00a4*/ 	.byte	0x00, 0xf0, 0x05, 0x00


	//----- nvinfo : EIATTR_SPARSE_MMA_MASK
	.align		4
.L_322:
        /*00a8*/ 	.byte	0x03, 0x50
        /*00aa*/ 	.short	0x0000


	//----- nvinfo : EIATTR_MAXREG_COUNT
	.align		4
        /*00ac*/ 	.byte	0x03, 0x1b
        /*00ae*/ 	.short	0x00ff


	//----- nvinfo : EIATTR_NUM_BARRIERS
	.align		4
        /*00b0*/ 	.byte	0x02, 0x4c
        /*00b2*/ 	.byte	0x01
	.zero		1


	//----- nvinfo : EIATTR_MERCURY_ISA_VERSION
	.align		4
        /*00b4*/ 	.byte	0x03, 0x5f
        /*00b6*/ 	.short	0x0101


	//----- nvinfo : EIATTR_COOP_GROUP_MASK_REGIDS
	.align		4
        /*00b8*/ 	.byte	0x04, 0x29
        /*00ba*/ 	.short	(.L_324 - .L_323)


	//   ....[0]....
.L_323:
        /*00bc*/ 	.word	0xffffffff


	//   ....[1]....
        /*00c0*/ 	.word	0xffffffff


	//   ....[2]....
        /*00c4*/ 	.word	0xffffffff


	//   ....[3]....
        /*00c8*/ 	.word	0xffffffff


	//   ....[4]....
        /*00cc*/ 	.word	0xffffffff


	//   ....[5]....
        /*00d0*/ 	.word	0xffffffff


	//----- nvinfo : EIATTR_COOP_GROUP_INSTR_OFFSETS
	.align		4
.L_324:
        /*00d4*/ 	.byte	0x04, 0x28
        /*00d6*/ 	.short	(.L_326 - .L_325)


	//   ....[0]....
.L_325:
        /*00d8*/ 	.word	0x000003f0


	//   ....[1]....
        /*00dc*/ 	.word	0x00002130


	//   ....[2]....
        /*00e0*/ 	.word	0x000024c0


	//   ....[3]....
        /*00e4*/ 	.word	0x00002bb0


	//   ....[4]....
        /*00e8*/ 	.word	0x00004f50


	//   ....[5]....
        /*00ec*/ 	.word	0x00005450


	//----- nvinfo : EIATTR_VRC_CTA_INIT_COUNT
	.align		4
.L_326:
        /*00f0*/ 	.byte	0x02, 0x4a
	.zero		1
	.zero		1


	//----- nvinfo : EIATTR_EXIT_INSTR_OFFSETS
	.align		4
        /*00f4*/ 	.byte	0x04, 0x1c
        /*00f6*/ 	.short	(.L_328 - .L_327)


	//   ....[0]....
.L_327:
        /*00f8*/ 	.word	0x00002370


	//   ....[1]....
        /*00fc*/ 	.word	0x000026b0


	//   ....[2]....
        /*0100*/ 	.word	0x00005270


	//   ....[3]....
        /*0104*/ 	.word	0x000052b0


	//   ....[4]....
        /*0108*/ 	.word	0x00005750


	//   ....[5]....
        /*010c*/ 	.word	0x00005790


	//----- nvinfo : EIATTR_MAX_THREADS
	.align		4
.L_328:
        /*0110*/ 	.byte	0x04, 0x05
        /*0112*/ 	.short	(.L_330 - .L_329)
.L_329:
        /*0114*/ 	.word	0x00000100
        /*0118*/ 	.word	0x00000001
        /*011c*/ 	.word	0x00000001


	//----- nvinfo : EIATTR_CRS_STACK_SIZE
	.align		4
.L_330:
        /*0120*/ 	.byte	0x04, 0x1e
        /*0122*/ 	.short	(.L_332 - .L_331)
.L_331:
        /*0124*/ 	.word	0x00000000


	//----- nvinfo : EIATTR_CBANK_PARAM_SIZE
	.align		4
.L_332:
        /*0128*/ 	.byte	0x03, 0x19
        /*012a*/ 	.short	0x0070


	//----- nvinfo : EIATTR_PARAM_CBANK
	.align		4
        /*012c*/ 	.byte	0x04, 0x0a
        /*012e*/ 	.short	(.L_334 - .L_333)
	.align		4
.L_333:
        /*0130*/ 	.word	index@(.nv.constant0._ZN3cub18CUB_300001_SM_10006detail10merge_sort30DeviceMergeSortBlockSortKernelINS2_10policy_hubIN6thrust24THRUST_300001_SM_1000_NS12zip_iteratorIN4cuda3std3__45tupleIJNS6_6detail15normal_iteratorINS6_10device_ptrIiEEEESG_SG_EEEEEE9Policy600ESI_PNS0_8NullTypeESI_SM_j3cmpNSB_IJiiiEEESL_EEvbT0_T1_T2_T3_T4_PT6_PT7_T5_NS1_7vsmem_tE)
        /*0134*/ 	.short	0x0380
        /*0136*/ 	.short	0x0070


	//----- nvinfo : EIATTR_SW_WAR
	.align		4
.L_334:
        /*0138*/ 	.byte	0x04, 0x36
        /*013a*/ 	.short	(.L_336 - .L_335)
.L_335:
        /*013c*/ 	.word	0x00000008
.L_336:


//--------------------- .nv.info._ZN3cub18CUB_300001_SM_10006detail9transform16transform_kernelINS2_10policy_hubILb0EN4cuda3std3__45tupleIJN6thrust24THRUST_300001_SM_1000_NS6detail15normal_iteratorINSA_10device_ptrIiEEEESF_EEEE10policy1000ElNS7_4plusIiEESF_JPiSL_EEEvT0_iT1_T2_DpNS2_10kernel_argIT3_EE --------------------------
	.section	.nv.info._ZN3cub18CUB_300001_SM_10006detail9transform16transform_kernelINS2_10policy_hubILb0EN4cuda3std3__45tupleIJN6thrust24THRUST_300001_SM_1000_NS6detail15normal_iteratorINSA_10device_ptrIiEEEESF_EEEE10policy1000ElNS7_4plusIiEESF_JPiSL_EEEvT0_iT1_T2_DpNS2_10kernel_argIT3_EE,"",@"SHT_CUDA_INFO"
	.sectionflags	@""
	.align	4


	//----- nvinfo : EIATTR_CUDA_API_VERSION
	.align		4
        /*0000*/ 	.byte	0x04, 0x37
        /*0002*/ 	.short	(.L_338 - .L_337)
.L_337:
        /*0004*/ 	.word	0x00000082


	//----- nvinfo : EIATTR_KPARAM_INFO
	.align		4
.L_338:
        /*0008*/ 	.byte	0x04, 0x17
        /*000a*/ 	.short	(.L_340 - .L_339)
.L_339:
        /*000c*/ 	.word	0x00000000
        /*0010*/ 	.short	0x0005
        /*0012*/ 	.short	0x0028
        /*0014*/ 	.byte	0x00, 0xf0, 0x41, 0x00


	//----- nvinfo : EIATTR_KPARAM_INFO
	.align		4
.L_340:
        /*0018*/ 	.byte	0x04, 0x17
        /*001a*/ 	.short	(.L_342 - .L_341)
.L_341:
        /*001c*/ 	.word	0x00000000
        /*0020*/ 	.short	0x0004
        /*0022*/ 	.short	0x0018
        /*0024*/ 	.byte	0x00, 0xf0, 0x41, 0x00


	//----- nvinfo : EIATTR_KPARAM_INFO
	.align		4
.L_342:
        /*0028*/ 	.byte	0x04, 0x17
        /*002a*/ 	.short	(.L_344 - .L_343)
.L_343:
        /*002c*/ 	.word	0x00000000
        /*0030*/ 	.short	0x0003
        /*0032*/ 	.short	0x0010
        /*0034*/ 	.byte	0x00, 0xf0, 0x21, 0x00


	//----- nvinfo : EIATTR_KPARAM_INFO
	.align		4
.L_344:
        /*0038*/ 	.byte	0x04, 0x17
        /*003a*/ 	.short	(.L_346 - .L_345)
.L_345:
        /*003c*/ 	.word	0x00000000
        /*0040*/ 	.short	0x0002
        /*0042*/ 	.short	0x000c
        /*0044*/ 	.byte	0x00, 0xf0, 0x05, 0x00


	//----- nvinfo : EIATTR_KPARAM_INFO
	.align		4
.L_346:
        /*0048*/ 	.byte	0x04, 0x17
        /*004a*/ 	.short	(.L_348 - .L_347)
.L_347:
        /*004c*/ 	.word	0x00000000
        /*0050*/ 	.short	0x0001
        /*0052*/ 	.short	0x0008
        /*0054*/ 	.byte	0x00, 0xf0, 0x11, 0x00


	//----- nvinfo : EIATTR_KPARAM_INFO
	.align		4
.L_348:
        /*0058*/ 	.byte	0x04, 0x17
        /*005a*/ 	.short	(.L_350 - .L_349)
.L_349:
        /*005c*/ 	.word	0x00000000
        /*0060*/ 	.short	0x0000
        /*0062*/ 	.short	0x0000
        /*0064*/ 	.byte	0x00, 0xf0, 0x21, 0x00


	//----- nvinfo : EIATTR_SPARSE_MMA_MASK
	.align		4
.L_350:
        /*0068*/ 	.byte	0x03, 0x50
        /*006a*/ 	.short	0x0000


	//----- nvinfo : EIATTR_MAXREG_COUNT
	.align		4
        /*006c*/ 	.byte	0x03, 0x1b
        /*006e*/ 	.short	0x00ff


	//----- nvinfo : EIATTR_NUM_BARRIERS
	.align		4
        /*0070*/ 	.byte	0x02, 0x4c
        /*0072*/ 	.byte	0x01
	.zero		1


	//----- nvinfo : EIATTR_MERCURY_ISA_VERSION
	.align		4
        /*0074*/ 	.byte	0x03, 0x5f
        /*0076*/ 	.short	0x0101


	//----- nvinfo : EIATTR_COOP_GROUP_MASK_REGIDS
	.align		4
        /*0078*/ 	.byte	0x04, 0x29
        /*007a*/ 	.short	(.L_352 - .L_351)


	//   ....[0]....
.L_351:
        /*007c*/ 	.word	0xffffffff


	//----- nvinfo : EIATTR_COOP_GROUP_INSTR_OFFSETS
	.align		4
.L_352:
        /*0080*/ 	.byte	0x04, 0x28
        /*0082*/ 	.short	(.L_354 - .L_353)


	//   ....[0]....
.L_353:
        /*0084*/ 	.word	0x000019c0


	//----- nvinfo : EIATTR_VRC_CTA_INIT_COUNT
	.align		4
.L_354:
        /*0088*/ 	.byte	0x02, 0x4a
	.zero		1
	.zero		1


	//----- nvinfo : EIATTR_MBARRIER_INSTR_OFFSETS
	.align		4
        /*008c*/ 	.byte	0x04, 0x39
        /*008e*/ 	.short	(.L_356 - .L_355)


	//   ....[0]....
.L_355:
        /*0090*/ 	.word	0x000002d0
        /*0094*/ 	.word	0x000000ff
        /*0098*/ 	.word	0x00000000
        /*009c*/ 	.short	0x0100
        /*009e*/ 	.byte	0x11
	.zero		1


	//   ....[1]....
        /*00a0*/ 	.word	0x000004a0
        /*00a4*/ 	.word	0x000000ff
        /*00a8*/ 	.word	0x00000000
        /*00ac*/ 	.short	0x010a
        /*00ae*/ 	.byte	0x04
	.zero		1


	//----- nvinfo : EIATTR_NUM_MBARRIERS
	.align		4
.L_356:
        /*00b0*/ 	.byte	0x03, 0x38
        /*00b2*/ 	.short	0x0001


	//----- nvinfo : EIATTR_EXIT_INSTR_OFFSETS
	.align		4
        /*00b4*/ 	.byte	0x04, 0x1c
        /*00b6*/ 	.short	(.L_358 - .L_357)


	//   ....[0]....
.L_357:
        /*00b8*/ 	.word	0x00001a10


	//   ....[1]....
        /*00bc*/ 	.word	0x00001c00


	//   ....[2]....
        /*00c0*/ 	.word	0x00001c30


	//   ....[3]....
        /*00c4*/ 	.word	0x00001dd0


	//----- nvinfo : EIATTR_MAX_THREADS
	.align		4
.L_358:
        /*00c8*/ 	.byte	0x04, 0x05
        /*00ca*/ 	.short	(.L_360 - .L_359)
.L_359:
        /*00cc*/ 	.word	0x00000080
        /*00d0*/ 	.word	0x00000001
        /*00d4*/ 	.word	0x00000001


	//----- nvinfo : EIATTR_CRS_STACK_SIZE
	.align		4
.L_360:
        /*00d8*/ 	.byte	0x04, 0x1e
        /*00da*/ 	.short	(.L_362 - .L_361)
.L_361:
        /*00dc*/ 	.word	0x00000000


	//----- nvinfo : EIATTR_CBANK_PARAM_SIZE
	.align		4
.L_362:
        /*00e0*/ 	.byte	0x03, 0x19
        /*00e2*/ 	.short	0x0038


	//----- nvinfo : EIATTR_PARAM_CBANK
	.align		4
        /*00e4*/ 	.byte	0x04, 0x0a
        /*00e6*/ 	.short	(.L_364 - .L_363)
	.align		4
.L_363:
        /*00e8*/ 	.word	index@(.nv.constant0._ZN3cub18CUB_300001_SM_10006detail9transform16transform_kernelINS2_10policy_hubILb0EN4cuda3std3__45tupleIJN6thrust24THRUST_300001_SM_1000_NS6detail15normal_iteratorINSA_10device_ptrIiEEEESF_EEEE10policy1000ElNS7_4plusIiEESF_JPiSL_EEEvT0_iT1_T2_DpNS2_10kernel_argIT3_EE)
        /*00ec*/ 	.short	0x0380
        /*00ee*/ 	.short	0x0038


	//----- nvinfo : EIATTR_SW_WAR
	.align		4
.L_364:
        /*00f0*/ 	.byte	0x04, 0x36
        /*00f2*/ 	.short	(.L_366 - .L_365)
.L_365:
        /*00f4*/ 	.word	0x00000008
.L_366:


//--------------------- .nv.info._ZN3cub18CUB_300001_SM_10006detail9transform16transform_kernelINS2_10policy_hubILb0EN4cuda3std3__45tupleIJN6thrust24THRUST_300001_SM_1000_NS6detail15normal_iteratorINSA_10device_ptrIiEEEESF_EEEE10policy1000EiNS7_4plusIiEESF_JPiSL_EEEvT0_iT1_T2_DpNS2_10kernel_argIT3_EE --------------------------
	.section	.nv.info._ZN3cub18CUB_300001_SM_10006detail9transform16transform_kernelINS2_10policy_hubILb0EN4cuda3std3__45tupleIJN6thrust24THRUST_300001_SM_1000_NS6detail15normal_iteratorINSA_10device_ptrIiEEEESF_EEEE10policy1000EiNS7_4plusIiEESF_JPiSL_EEEvT0_iT1_T2_DpNS2_10kernel_argIT3_EE,"",@"SHT_CUDA_INFO"
	.sectionflags	@""
	.align	4


	//----- nvinfo : EIATTR_CUDA_API_VERSION
	.align		4
        /*0000*/ 	.byte	0x04, 0x37
        /*0002*/ 	.short	(.L_368 - .L_367)
.L_367:
        /*0004*/ 	.word	0x00000082


	//----- nvinfo : EIATTR_KPARAM_INFO
	.align		4
.L_368:
        /*0008*/ 	.byte	0x04, 0x17
        /*000a*/ 	.short	(.L_370 - .L_369)
.L_369:
        /*000c*/ 	.word	0x00000000
        /*0010*/ 	.short	0x0005
        /*0012*/ 	.short	0x0028
        /*0014*/ 	.byte	0x00, 0xf0, 0x41, 0x00


	//----- nvinfo : EIATTR_KPARAM_INFO
	.align		4
.L_370:
        /*0018*/ 	.byte	0x04, 0x17
        /*001a*/ 	.short	(.L_372 - .L_371)
.L_371:
        /*001c*/ 	.word	0x00000000
        /*0020*/ 	.short	0x0004
        /*0022*/ 	.short	0x0018
        /*0024*/ 	.byte	0x00, 0xf0, 0x41, 0x00


	//----- nvinfo : EIATTR_KPARAM_INFO
	.align		4
.L_372:
        /*0028*/ 	.byte	0x04, 0x17
        /*002a*/ 	.short	(.L_374 - .L_373)
.L_373:
        /*002c*/ 	.word	0x00000000
        /*0030*/ 	.short	0x0003
        /*0032*/ 	.short	0x0010
        /*0034*/ 	.byte	0x00, 0xf0, 0x21, 0x00


	//----- nvinfo : EIATTR_KPARAM_INFO
	.align		4
.L_374:
        /*0038*/ 	.byte	0x04, 0x17
        /*003a*/ 	.short	(.L_376 - .L_375)
.L_375:
        /*003c*/ 	.word	0x00000000
        /*0040*/ 	.short	0x0002
        /*0042*/ 	.short	0x0008
        /*0044*/ 	.byte	0x00, 0xf0, 0x05, 0x00


	//----- nvinfo : EIATTR_KPARAM_INFO
	.align		4
.L_376:
        /*0048*/ 	.byte	0x04, 0x17
        /*004a*/ 	.short	(.L_378 - .L_377)
.L_377:
        /*004c*/ 	.word	0x00000000
        /*0050*/ 	.short	0x0001
        /*0052*/ 	.short	0x0004
        /*0054*/ 	.byte	0x00, 0xf0, 0x11, 0x00


	//----- nvinfo : EIATTR_KPARAM_INFO
	.align		4
.L_378:
        /*0058*/ 	.byte	0x04, 0x17
        /*005a*/ 	.short	(.L_380 - .L_379)
.L_379:
        /*005c*/ 	.word	0x00000000
        /*0060*/ 	.short	0x0000
        /*0062*/ 	.short	0x0000
        /*0064*/ 	.byte	0x00, 0xf0, 0x11, 0x00


	//----- nvinfo : EIATTR_SPARSE_MMA_MASK
	.align		4
.L_380:
        /*0068*/ 	.byte	0x03, 0x50
        /*006a*/ 	.short	0x0000


	//----- nvinfo : EIATTR_MAXREG_COUNT
	.align		4
        /*006c*/ 	.byte	0x03, 0x1b
        /*006e*/ 	.short	0x00ff


	//----- nvinfo : EIATTR_NUM_BARRIERS
	.align		4
        /*0070*/ 	.byte	0x02, 0x4c
        /*0072*/ 	.byte	0x01
	.zero		1


	//----- nvinfo : EIATTR_MERCURY_ISA_VERSION
	.align		4
        /*0074*/ 	.byte	0x03, 0x5f
        /*0076*/ 	.short	0x0101


	//----- nvinfo : EIATTR_COOP_GROUP_MASK_REGIDS
	.align		4
        /*0078*/ 	.byte	0x04, 0x29
        /*007a*/ 	.short	(.L_382 - .L_381)


	//   ....[0]....
.L_381:
        /*007c*/ 	.word	0xffffffff


	//----- nvinfo : EIATTR_COOP_GROUP_INSTR_OFFSETS
	.align		4
.L_382:
        /*0080*/ 	.byte	0x04, 0x28
        /*0082*/ 	.short	(.L_384 - .L_383)


	//   ....[0]....
.L_383:
        /*0084*/ 	.word	0x000019e0


	//----- nvinfo : EIATTR_VRC_CTA_INIT_COUNT
	.align		4
.L_384:
        /*0088*/ 	.byte	0x02, 0x4a
	.zero		1
	.zero		1


	//----- nvinfo : EIATTR_MBARRIER_INSTR_OFFSETS
	.align		4
        /*008c*/ 	.byte	0x04, 0x39
        /*008e*/ 	.short	(.L_386 - .L_385)


	//   ....[0]....
.L_385:
        /*0090*/ 	.word	0x00000270
        /*0094*/ 	.word	0x000000ff
        /*0098*/ 	.word	0x00000000
        /*009c*/ 	.short	0x0100
        /*009e*/ 	.byte	0x0f
	.zero		1


	//   ....[1]....
        /*00a0*/ 	.word	0x00000420
        /*00a4*/ 	.word	0x000000ff
        /*00a8*/ 	.word	0x00000000
        /*00ac*/ 	.short	0x010a
        /*00ae*/ 	.byte	0x04
	.zero		1


	//----- nvinfo : EIATTR_NUM_MBARRIERS
	.align		4
.L_386:
        /*00b0*/ 	.byte	0x03, 0x38
        /*00b2*/ 	.short	0x0001


	//----- nvinfo : EIATTR_EXIT_INSTR_OFFSETS
	.align		4
        /*00b4*/ 	.byte	0x04, 0x1c
        /*00b6*/ 	.short	(.L_388 - .L_387)


	//   ....[0]....
.L_387:
        /*00b8*/ 	.word	0x00001a30


	//   ....[1]....
        /*00bc*/ 	.word	0x00001bc0


	//   ....[2]....
        /*00c0*/ 	.word	0x00001c30


	//   ....[3]....
        /*00c4*/ 	.word	0x00001e10


	//----- nvinfo : EIATTR_MAX_THREADS
	.align		4
.L_388:
        /*00c8*/ 	.byte	0x04, 0x05
        /*00ca*/ 	.short	(.L_390 - .L_389)
.L_389:
        /*00cc*/ 	.word	0x00000080
        /*00d0*/ 	.word	0x00000001
        /*00d4*/ 	.word	0x00000001


	//----- nvinfo : EIATTR_CRS_STACK_SIZE
	.align		4
.L_390:
        /*00d8*/ 	.byte	0x04, 0x1e
        /*00da*/ 	.short	(.L_392 - .L_391)
.L_391:
        /*00dc*/ 	.word	0x00000000


	//----- nvinfo : EIATTR_CBANK_PARAM_SIZE
	.align		4
.L_392:
        /*00e0*/ 	.byte	0x03, 0x19
        /*00e2*/ 	.short	0x0038


	//----- nvinfo : EIATTR_PARAM_CBANK
	.align		4
        /*00e4*/ 	.byte	0x04, 0x0a
        /*00e6*/ 	.short	(.L_394 - .L_393)
	.align		4
.L_393:
        /*00e8*/ 	.word	index@(.nv.constant0._ZN3cub18CUB_300001_SM_10006detail9transform16transform_kernelINS2_10policy_hubILb0EN4cuda3std3__45tupleIJN6thrust24THRUST_300001_SM_1000_NS6detail15normal_iteratorINSA_10device_ptrIiEEEESF_EEEE10policy1000EiNS7_4plusIiEESF_JPiSL_EEEvT0_iT1_T2_DpNS2_10kernel_argIT3_EE)
        /*00ec*/ 	.short	0x0380
        /*00ee*/ 	.short	0x0038


	//----- nvinfo : EIATTR_SW_WAR
	.align		4
.L_394:
        /*00f0*/ 	.byte	0x04, 0x36
        /*00f2*/ 	.short	(.L_396 - .L_395)
.L_395:
        /*00f4*/ 	.word	0x00000008
.L_396:


//--------------------- .nv.info._ZN3cub18CUB_300001_SM_10006detail9transform16transform_kernelINS2_10policy_hubILb0EN4cuda3std3__45tupleIJN6thrust24THRUST_300001_SM_1000_NS6detail15normal_iteratorINSA_10device_ptrIiEEEESF_EEEE10policy1000ElNS7_7modulusIiEESF_JPiSL_EEEvT0_iT1_T2_DpNS2_10kernel_argIT3_EE --------------------------
	.section	.nv.info._ZN3cub18CUB_300001_SM_10006detail9transform16transform_kernelINS2_10policy_hubILb0EN4cuda3std3__45tupleIJN6thrust24THRUST_300001_SM_1000_NS6detail15normal_iteratorINSA_10device_ptrIiEEEESF_EEEE10policy1000ElNS7_7modulusIiEESF_JPiSL_EEEvT0_iT1_T2_DpNS2_10kernel_argIT3_EE,"",@"SHT_CUDA_INFO"
	.sectionflags	@""
	.align	4


	//----- nvinfo : EIATTR_CUDA_API_VERSION
	.align		4
        /*0000*/ 	.byte	0x04, 0x37
        /*0002*/ 	.short	(.L_398 - .L_397)
.L_397:
        /*0004*/ 	.word	0x00000082


	//----- nvinfo : EIATTR_KPARAM_INFO
	.align		4
.L_398:
        /*0008*/ 	.byte	0x04, 0x17
        /*000a*/ 	.short	(.L_400 - .L_399)
.L_399:
        /*000c*/ 	.word	0x00000000
        /*0010*/ 	.short	0x0005
        /*0012*/ 	.short	0x0028
        /*0014*/ 	.byte	0x00, 0xf0, 0x41, 0x00


	//----- nvinfo : EIATTR_KPARAM_INFO
	.align		4
.L_400:
        /*0018*/ 	.byte	0x04, 0x17
        /*001a*/ 	.short	(.L_402 - .L_401)
.L_401:
        /*001c*/ 	.word	0x00000000
        /*0020*/ 	.short	0x0004
        /*0022*/ 	.short	0x0018
        /*0024*/ 	.byte	0x00, 0xf0, 0x41, 0x00


	//----- nvinfo : EIATTR_KPARAM_INFO
	.align		4
.L_402:
        /*0028*/ 	.byte	0x04, 0x17
        /*002a*/ 	.short	(.L_404 - .L_403)
.L_403:
        /*002c*/ 	.word	0x00000000
        /*0030*/ 	.short	0x0003
        /*0032*/ 	.short	0x0010
        /*0034*/ 	.byte	0x00, 0xf0, 0x21, 0x00


	//----- nvinfo : EIATTR_KPARAM_INFO
	.align		4
.L_404:
        /*0038*/ 	.byte	0x04, 0x17
        /*003a*/ 	.short	(.L_406 - .L_405)
.L_405:
        /*003c*/ 	.word	0x00000000
        /*0040*/ 	.short	0x0002
        /*0042*/ 	.short	0x000c
        /*0044*/ 	.byte	0x00, 0xf0, 0x05, 0x00


	//----- nvinfo : EIATTR_KPARAM_INFO
	.align		4
.L_406:
        /*0048*/ 	.byte	0x04, 0x17
        /*004a*/ 	.short	(.L_408 - .L_407)
.L_407:
        /*004c*/ 	.word	0x00000000
        /*0050*/ 	.short	0x0001
        /*0052*/ 	.short	0x0008
        /*0054*/ 	.byte	0x00, 0xf0, 0x11, 0x00


	//----- nvinfo : EIATTR_KPARAM_INFO
	.align		4
.L_408:
        /*0058*/ 	.byte	0x04, 0x17
        /*005a*/ 	.short	(.L_410 - .L_409)
.L_409:
        /*005c*/ 	.word	0x00000000
        /*0060*/ 	.short	0x0000
        /*0062*/ 	.short	0x0000
        /*0064*/ 	.byte	0x00, 0xf0, 0x21, 0x00


	//----- nvinfo : EIATTR_SPARSE_MMA_MASK
	.align		4
.L_410:
        /*0068*/ 	.byte	0x03, 0x50
        /*006a*/ 	.short	0x0000


	//----- nvinfo : EIATTR_MAXREG_COUNT
	.align		4
        /*006c*/ 	.byte	0x03, 0x1b
        /*006e*/ 	.short	0x00ff


	//----- nvinfo : EIATTR_NUM_BARRIERS
	.align		4
        /*0070*/ 	.byte	0x02, 0x4c
        /*0072*/ 	.byte	0x01
	.zero		1


	//----- nvinfo : EIATTR_MERCURY_ISA_VERSION
	.align		4
        /*0074*/ 	.byte	0x03, 0x5f
        /*0076*/ 	.short	0x0101


	//----- nvinfo : EIATTR_COOP_GROUP_MASK_REGIDS
	.align		4
        /*0078*/ 	.byte	0x04, 0x29
        /*007a*/ 	.short	(.L_412 - .L_411)


	//   ....[0]....
.L_411:
        /*007c*/ 	.word	0xffffffff


	//----- nvinfo : EIATTR_COOP_GROUP_INSTR_OFFSETS
	.align		4
.L_412:
        /*0080*/ 	.byte	0x04, 0x28
        /*0082*/ 	.short	(.L_414 - .L_413)


	//   ....[0]....
.L_413:
        /*0084*/ 	.word	0x000019c0


	//----- nvinfo : EIATTR_VRC_CTA_INIT_COUNT
	.align		4
.L_414:
        /*0088*/ 	.byte	0x02, 0x4a
	.zero		1
	.zero		1


	//----- nvinfo : EIATTR_MBARRIER_INSTR_OFFSETS
	.align		4
        /*008c*/ 	.byte	0x04, 0x39
        /*008e*/ 	.short	(.L_416 - .L_415)


	//   ....[0]....
.L_415:
        /*0090*/ 	.word	0x000002d0
        /*0094*/ 	.word	0x000000ff
        /*0098*/ 	.word	0x00000000
        /*009c*/ 	.short	0x0100
        /*009e*/ 	.byte	0x11
	.zero		1


	//   ....[1]....
        /*00a0*/ 	.word	0x000004a0
        /*00a4*/ 	.word	0x000000ff
        /*00a8*/ 	.word	0x00000000
        /*00ac*/ 	.short	0x010a
        /*00ae*/ 	.byte	0x04
	.zero		1


	//----- nvinfo : EIATTR_NUM_MBARRIERS
	.align		4
.L_416:
        /*00b0*/ 	.byte	0x03, 0x38
        /*00b2*/ 	.short	0x0001


	//----- nvinfo : EIATTR_EXIT_INSTR_OFFSETS
	.align		4
        /*00b4*/ 	.byte	0x04, 0x1c
        /*00b6*/ 	.short	(.L_418 - .L_417)


	//   ....[0]....
.L_417:
        /*00b8*/ 	.word	0x00001a10


	//   ....[1]....
        /*00bc*/ 	.word	0x00001d90


	//   ....[2]....
        /*00c0*/ 	.word	0x00001dc0


	//   ....[3]....
        /*00c4*/ 	.word	0x000020c0


	//----- nvinfo : EIATTR_MAX_THREADS
	.align		4
.L_418:
        /*00c8*/ 	.byte	0x04, 0x05
        /*00ca*/ 	.short	(.L_420 - .L_419)
.L_419:
        /*00cc*/ 	.word	0x00000080
        /*00d0*/ 	.word	0x00000001
        /*00d4*/ 	.word	0x00000001


	//----- nvinfo : EIATTR_CRS_STACK_SIZE
	.align		4
.L_420:
        /*00d8*/ 	.byte	0x04, 0x1e
        /*00da*/ 	.short	(.L_422 - .L_421)
.L_421:
        /*00dc*/ 	.word	0x00000000


	//----- nvinfo : EIATTR_CBANK_PARAM_SIZE
	.align		4
.L_422:
        /*00e0*/ 	.byte	0x03, 0x19
        /*00e2*/ 	.short	0x0038


	//----- nvinfo : EIATTR_PARAM_CBANK
	.align		4
        /*00e4*/ 	.byte	0x04, 0x0a
        /*00e6*/ 	.short	(.L_424 - .L_423)
	.align		4
.L_423:
        /*00e8*/ 	.word	index@(.nv.constant0._ZN3cub18CUB_300001_SM_10006detail9transform16transform_kernelINS2_10policy_hubILb0EN4cuda3std3__45tupleIJN6thrust24THRUST_300001_SM_1000_NS6detail15normal_iteratorINSA_10device_ptrIiEEEESF_EEEE10policy1000ElNS7_7modulusIiEESF_JPiSL_EEEvT0_iT1_T2_DpNS2_10kernel_argIT3_EE)
        /*00ec*/ 	.short	0x0380
        /*00ee*/ 	.short	0x0038


	//----- nvinfo : EIATTR_SW_WAR
	.align		4
.L_424:
        /*00f0*/ 	.byte	0x04, 0x36
        /*00f2*/ 	.short	(.L_426 - .L_425)
.L_425:
        /*00f4*/ 	.word	0x00000008
.L_426:


//--------------------- .nv.info._ZN3cub18CUB_300001_SM_10006detail9transform16transform_kernelINS2_10policy_hubILb0EN4cuda3std3__45tupleIJN6thrust24THRUST_300001_SM_1000_NS6detail15normal_iteratorINSA_10device_ptrIiEEEESF_EEEE10policy1000EiNS7_7modulusIiEESF_JPiSL_EEEvT0_iT1_T2_DpNS2_10kernel_argIT3_EE --------------------------
	.section	.nv.info._ZN3cub18CUB_300001_SM_10006detail9transform16transform_kernelINS2_10policy_hubILb0EN4cuda3std3__45tupleIJN6thrust24THRUST_300001_SM_1000_NS6detail15normal_iteratorINSA_10device_ptrIiEEEESF_EEEE10policy1000EiNS7_7modulusIiEESF_JPiSL_EEEvT0_iT1_T2_DpNS2_10kernel_argIT3_EE,"",@"SHT_CUDA_INFO"
	.sectionflags	@""
	.align	4


	//----- nvinfo : EIATTR_CUDA_API_VERSION
	.align		4
        /*0000*/ 	.byte	0x04, 0x37
        /*0002*/ 	.short	(.L_428 - .L_427)
.L_427:
        /*0004*/ 	.word	0x00000082


	//----- nvinfo : EIATTR_KPARAM_INFO
	.align		4
.L_428:
        /*0008*/ 	.byte	0x04, 0x17
        /*000a*/ 	.short	(.L_430 - .L_429)
.L_429:
        /*000c*/ 	.word	0x00000000
        /*0010*/ 	.short	0x0005
        /*0012*/ 	.short	0x0028
        /*0014*/ 	.byte	0x00, 0xf0, 0x41, 0x00


	//----- nvinfo : EIATTR_KPARAM_INFO
	.align		4
.L_430:
        /*0018*/ 	.byte	0x04, 0x17
        /*001a*/ 	.short	(.L_432 - .L_431)
.L_431:
        /*001c*/ 	.word	0x00000000
        /*0020*/ 	.short	0x0004
        /*0022*/ 	.short	0x0018
        /*0024*/ 	.byte	0x00, 0xf0, 0x41, 0x00


	//----- nvinfo : EIATTR_KPARAM_INFO
	.align		4
.L_432:
        /*0028*/ 	.byte	0x04, 0x17
        /*002a*/ 	.short	(.L_434 - .L_433)
.L_433:
        /*002c*/ 	.word	0x00000000
        /*0030*/ 	.short	0x0003
        /*0032*/ 	.short	0x0010
        /*0034*/ 	.byte	0x00, 0xf0, 0x21, 0x00


	//----- nvinfo : EIATTR_KPARAM_INFO
	.align		4
.L_434:
        /*0038*/ 	.byte	0x04, 0x17
        /*003a*/ 	.short	(.L_436 - .L_435)
.L_435:
        /*003c*/ 	.word	0x00000000
        /*0040*/ 	.short	0x0002
        /*0042*/ 	.short	0x0008
        /*0044*/ 	.byte	0x00, 0xf0, 0x05, 0x00


	//----- nvinfo : EIATTR_KPARAM_INFO
	.align		4
.L_436:
        /*0048*/ 	.byte	0x04, 0x17
        /*004a*/ 	.short	(.L_438 - .L_437)
.L_437:
        /*004c*/ 	.word	0x00000000
        /*0050*/ 	.short	0x0001
        /*0052*/ 	.short	0x0004
        /*0054*/ 	.byte	0x00, 0xf0, 0x11, 0x00


	//----- nvinfo : EIATTR_KPARAM_INFO
	.align		4
.L_438:
        /*0058*/ 	.byte	0x04, 0x17
        /*005a*/ 	.short	(.L_440 - .L_439)
.L_439:
        /*005c*/ 	.word	0x00000000
        /*0060*/ 	.short	0x0000
        /*0062*/ 	.short	0x0000
        /*0064*/ 	.byte	0x00, 0xf0, 0x11, 0x00


	//----- nvinfo : EIATTR_SPARSE_MMA_MASK
	.align		4
.L_440:
        /*0068*/ 	.byte	0x03, 0x50
        /*006a*/ 	.short	0x0000


	//----- nvinfo : EIATTR_MAXREG_COUNT
	.align		4
        /*006c*/ 	.byte	0x03, 0x1b
        /*006e*/ 	.short	0x00ff


	//----- nvinfo : EIATTR_NUM_BARRIERS
	.align		4
        /*0070*/ 	.byte	0x02, 0x4c
        /*0072*/ 	.byte	0x01
	.zero		1


	//----- nvinfo : EIATTR_MERCURY_ISA_VERSION
	.align		4
        /*0074*/ 	.byte	0x03, 0x5f
        /*0076*/ 	.short	0x0101


	//----- nvinfo : EIATTR_COOP_GROUP_MASK_REGIDS
	.align		4
        /*0078*/ 	.byte	0x04, 0x29
        /*007a*/ 	.short	(.L_442 - .L_441)


	//   ....[0]....
.L_441:
        /*007c*/ 	.word	0xffffffff


	//----- nvinfo : EIATTR_COOP_GROUP_INSTR_OFFSETS
	.align		4
.L_442:
        /*0080*/ 	.byte	0x04, 0x28
        /*0082*/ 	.short	(.L_444 - .L_443)


	//   ....[0]....
.L_443:
        /*0084*/ 	.word	0x000019e0


	//----- nvinfo : EIATTR_VRC_CTA_INIT_COUNT
	.align		4
.L_444:
        /*0088*/ 	.byte	0x02, 0x4a
	.zero		1
	.zero		1


	//----- nvinfo : EIATTR_MBARRIER_INSTR_OFFSETS
	.align		4
        /*008c*/ 	.byte	0x04, 0x39
        /*008e*/ 	.short	(.L_446 - .L_445)


	//   ....[0]....
.L_445:
        /*0090*/ 	.word	0x00000270
        /*0094*/ 	.word	0x000000ff
        /*0098*/ 	.word	0x00000000
        /*009c*/ 	.short	0x0100
        /*009e*/ 	.byte	0x0f
	.zero		1


	//   ....[1]....
        /*00a0*/ 	.word	0x00000420
        /*00a4*/ 	.word	0x000000ff
        /*00a8*/ 	.word	0x00000000
        /*00ac*/ 	.short	0x010a
        /*00ae*/ 	.byte	0x04
	.zero		1


	//----- nvinfo : EIATTR_NUM_MBARRIERS
	.align		4
.L_446:
        /*00b0*/ 	.byte	0x03, 0x38
        /*00b2*/ 	.short	0x0001


	//----- nvinfo : EIATTR_EXIT_INSTR_OFFSETS
	.align		4
        /*00b4*/ 	.byte	0x04, 0x1c
        /*00b6*/ 	.short	(.L_448 - .L_447)


	//   ....[0]....
.L_447:
        /*00b8*/ 	.word	0x00001a30


	//   ....[1]....
        /*00bc*/ 	.word	0x00001d20


	//   ....[2]....
        /*00c0*/ 	.word	0x00001d90


	//   ....[3]....
        /*00c4*/ 	.word	0x00002100


	//----- nvinfo : EIATTR_MAX_THREADS
	.align		4
.L_448:
        /*00c8*/ 	.byte	0x04, 0x05
        /*00ca*/ 	.short	(.L_450 - .L_449)
.L_449:
        /*00cc*/ 	.word	0x00000080
        /*00d0*/ 	.word	0x00000001
        /*00d4*/ 	.word	0x00000001


	//----- nvinfo : EIATTR_CRS_STACK_SIZE
	.align		4
.L_450:
        /*00d8*/ 	.byte	0x04, 0x1e
        /*00da*/ 	.short	(.L_452 - .L_451)
.L_451:
        /*00dc*/ 	.word	0x00000000


	//----- nvinfo : EIATTR_CBANK_PARAM_SIZE
	.align		4
.L_452:
        /*00e0*/ 	.byte	0x03, 0x19
        /*00e2*/ 	.short	0x0038


	//----- nvinfo : EIATTR_PARAM_CBANK
	.align		4
        /*00e4*/ 	.byte	0x04, 0x0a
        /*00e6*/ 	.short	(.L_454 - .L_453)
	.align		4
.L_453:
        /*00e8*/ 	.word	index@(.nv.constant0._ZN3cub18CUB_300001_SM_10006detail9transform16transform_kernelINS2_10policy_hubILb0EN4cuda3std3__45tupleIJN6thrust24THRUST_300001_SM_1000_NS6detail15normal_iteratorINSA_10device_ptrIiEEEESF_EEEE10policy1000EiNS7_7modulusIiEESF_JPiSL_EEEvT0_iT1_T2_DpNS2_10kernel_argIT3_EE)
        /*00ec*/ 	.short	0x0380
        /*00ee*/ 	.short	0x0038


	//----- nvinfo : EIATTR_SW_WAR
	.align		4
.L_454:
        /*00f0*/ 	.byte	0x04, 0x36
        /*00f2*/ 	.short	(.L_456 - .L_455)
.L_455:
        /*00f4*/ 	.word	0x00000008
.L_456:


//--------------------- .nv.info._ZN3cub18CUB_300001_SM_10006detail8for_each13static_kernelINS2_12policy_hub_t12policy_500_tElNS2_12op_wrapper_tIlN6thrust24THRUST_300001_SM_1000_NS8cuda_cub10generate_fIPDoFivEEENS8_6detail15normal_iteratorINS8_10device_ptrIiEEEEEEEEvT0_T1_ --------------------------
	.section	.nv.info._ZN3cub18CUB_300001_SM_10006detail8for_each13static_kernelINS2_12policy_hub_t12policy_500_tElNS2_12op_wrapper_tIlN6thrust24THRUST_300001_SM_1000_NS8cuda_cub10generate_fIPDoFivEEENS8_6detail15normal_iteratorINS8_10device_ptrIiEEEEEEEEvT0_T1_,"",@"SHT_CUDA_INFO"
	.sectionflags	@""
	.align	4


	//----- nvinfo : EIATTR_CUDA_API_VERSION
	.align		4
        /*0000*/ 	.byte	0x04, 0x37
        /*0002*/ 	.short	(.L_458 - .L_457)
.L_457:
        /*0004*/ 	.word	0x00000082


	//----- nvinfo : EIATTR_KPARAM_INFO
	.align		4
.L_458:
        /*0008*/ 	.byte	0x04, 0x17
        /*000a*/ 	.short	(.L_460 - .L_459)
.L_459:
        /*000c*/ 	.word	0x00000000
        /*0010*/ 	.short	0x0001
        /*0012*/ 	.short	0x0008
        /*0014*/ 	.byte	0x00, 0xf0, 0x41, 0x00


	//----- nvinfo : EIATTR_KPARAM_INFO
	.align		4
.L_460:
        /*0018*/ 	.byte	0x04, 0x17
        /*001a*/ 	.short	(.L_462 - .L_461)
.L_461:
        /*001c*/ 	.word	0x00000000
        /*0020*/ 	.short	0x0000
        /*0022*/ 	.short	0x0000
        /*0024*/ 	.byte	0x00, 0xf0, 0x21, 0x00


	//----- nvinfo : EIATTR_SPARSE_MMA_MASK
	.align		4
.L_462:
        /*0028*/ 	.byte	0x03, 0x50
        /*002a*/ 	.short	0x0000


	//----- nvinfo : EIATTR_MAXREG_COUNT
	.align		4
        /*002c*/ 	.byte	0x03, 0x1b
        /*002e*/ 	.short	0x00ff


	//----- nvinfo : EIATTR_MERCURY_ISA_VERSION
	.align		4
        /*0030*/ 	.byte	0x03, 0x5f
        /*0032*/ 	.short	0x0101


	//----- nvinfo : EIATTR_VRC_CTA_INIT_COUNT
	.align		4
        /*0034*/ 	.byte	0x02, 0x4a
	.zero		1
	.zero		1


	//----- nvinfo : EIATTR_EXIT_INSTR_OFFSETS
	.align		4
        /*0038*/ 	.byte	0x04, 0x1c
        /*003a*/ 	.short	(.L_464 - .L_463)


	//   ....[0]....
.L_463:
        /*003c*/ 	.word	0x000001a0


	//   ....[1]....
        /*0040*/ 	.word	0x00000310


	//   ....[2]....
        /*0044*/ 	.word	0x00000370


	//----- nvinfo : EIATTR_MAX_THREADS
	.align		4
.L_464:
        /*0048*/ 	.byte	0x04, 0x05
        /*004a*/ 	.short	(.L_466 - .L_465)
.L_465:
        /*004c*/ 	.word	0x00000100
        /*0050*/ 	.word	0x00000001
        /*0054*/ 	.word	0x00000001


	//----- nvinfo : EIATTR_CRS_STACK_SIZE
	.align		4
.L_466:
        /*0058*/ 	.byte	0x04, 0x1e
        /*005a*/ 	.short	(.L_468 - .L_467)
.L_467:
        /*005c*/ 	.word	0x00000000


	//----- nvinfo : EIATTR_CBANK_PARAM_SIZE
	.align		4
.L_468:
        /*0060*/ 	.byte	0x03, 0x19
        /*0062*/ 	.short	0x0018


	//----- nvinfo : EIATTR_PARAM_CBANK
	.align		4
        /*0064*/ 	.byte	0x04, 0x0a
        /*0066*/ 	.short	(.L_470 - .L_469)
	.align		4
.L_469:
        /*0068*/ 	.word	index@(.nv.constant0._ZN3cub18CUB_300001_SM_10006detail8for_each13static_kernelINS2_12policy_hub_t12policy_500_tElNS2_12op_wrapper_tIlN6thrust24THRUST_300001_SM_1000_NS8cuda_cub10generate_fIPDoFivEEENS8_6detail15normal_iteratorINS8_10device_ptrIiEEEEEEEEvT0_T1_)
        /*006c*/ 	.short	0x0380
        /*006e*/ 	.short	0x0018


	//----- nvinfo : EIATTR_SW_WAR
	.align		4
.L_470:
        /*0070*/ 	.byte	0x04, 0x36
        /*0072*/ 	.short	(.L_472 - .L_471)
.L_471:
        /*0074*/ 	.word	0x00000008
.L_472:


//--------------------- .nv.info._ZN3cub18CUB_300001_SM_10006detail8for_each13static_kernelINS2_12policy_hub_t12policy_500_tElN6thrust24THRUST_300001_SM_1000_NS8cuda_cub6__fill7functorINS7_6detail15normal_iteratorINS7_10device_ptrIiEEEEiEEEEvT0_T1_ --------------------------
	.section	.nv.info._ZN3cub18CUB_300001_SM_10006detail8for_each13static_kernelINS2_12policy_hub_t12policy_500_tElN6thrust24THRUST_300001_SM_1000_NS8cuda_cub6__fill7functorINS7_6detail15normal_iteratorINS7_10device_ptrIiEEEEiEEEEvT0_T1_,"",@"SHT_CUDA_INFO"
	.sectionflags	@""
	.align	4


	//----- nvinfo : EIATTR_CUDA_API_VERSION
	.align		4
        /*0000*/ 	.byte	0x04, 0x37
        /*0002*/ 	.short	(.L_474 - .L_473)
.L_473:
        /*0004*/ 	.word	0x00000082


	//----- nvinfo : EIATTR_KPARAM_INFO
	.align		4
.L_474:
        /*0008*/ 	.byte	0x04, 0x17
        /*000a*/ 	.short	(.L_476 - .L_475)
.L_475:
        /*000c*/ 	.word	0x00000000
        /*0010*/ 	.short	0x0001
        /*0012*/ 	.short	0x0008
        /*0014*/ 	.byte	0x00, 0xf0, 0x41, 0x00


	//----- nvinfo : EIATTR_KPARAM_INFO
	.align		4
.L_476:
        /*0018*/ 	.byte	0x04, 0x17
        /*001a*/ 	.short	(.L_478 - .L_477)
.L_477:
        /*001c*/ 	.word	0x00000000
        /*0020*/ 	.short	0x0000
        /*0022*/ 	.short	0x0000
        /*0024*/ 	.byte	0x00, 0xf0, 0x21, 0x00


	//----- nvinfo : EIATTR_SPARSE_MMA_MASK
	.align		4
.L_478:
        /*0028*/ 	.byte	0x03, 0x50
        /*002a*/ 	.short	0x0000


	//----- nvinfo : EIATTR_MAXREG_COUNT
	.align		4
        /*002c*/ 	.byte	0x03, 0x1b
        /*002e*/ 	.short	0x00ff


	//----- nvinfo : EIATTR_MERCURY_ISA_VERSION
	.align		4
        /*0030*/ 	.byte	0x03, 0x5f
        /*0032*/ 	.short	0x0101


	//----- nvinfo : EIATTR_VRC_CTA_INIT_COUNT
	.align		4
        /*0034*/ 	.byte	0x02, 0x4a
	.zero		1
	.zero		1


	//----- nvinfo : EIATTR_EXIT_INSTR_OFFSETS
	.align		4
        /*0038*/ 	.byte	0x04, 0x1c
        /*003a*/ 	.short	(.L_480 - .L_479)


	//   ....[0]....
.L_479:
        /*003c*/ 	.word	0x00000130


	//   ....[1]....
        /*0040*/ 	.word	0x00000240


	//   ....[2]....
        /*0044*/ 	.word	0x00000270


	//----- nvinfo : EIATTR_MAX_THREADS
	.align		4
.L_480:
        /*0048*/ 	.byte	0x04, 0x05
        /*004a*/ 	.short	(.L_482 - .L_481)
.L_481:
        /*004c*/ 	.word	0x00000100
        /*0050*/ 	.word	0x00000001
        /*0054*/ 	.word	0x00000001


	//----- nvinfo : EIATTR_CBANK_PARAM_SIZE
	.align		4
.L_482:
        /*0058*/ 	.byte	0x03, 0x19
        /*005a*/ 	.short	0x0018


	//----- nvinfo : EIATTR_PARAM_CBANK
	.align		4
        /*005c*/ 	.byte	0x04, 0x0a
        /*005e*/ 	.short	(.L_484 - .L_483)
	.align		4
.L_483:
        /*0060*/ 	.word	index@(.nv.constant0._ZN3cub18CUB_300001_SM_10006detail8for_each13static_kernelINS2_12policy_hub_t12policy_500_tElN6thrust24THRUST_300001_SM_1000_NS8cuda_cub6__fill7functorINS7_6detail15normal_iteratorINS7_10device_ptrIiEEEEiEEEEvT0_T1_)
        /*0064*/ 	.short	0x0380
        /*0066*/ 	.short	0x0018


	//----- nvinfo : EIATTR_SW_WAR
	.align		4
.L_484:
        /*0068*/ 	.byte	0x04, 0x36
        /*006a*/ 	.short	(.L_486 - .L_485)
.L_485:
        /*006c*/ 	.word	0x00000008
.L_486:


//--------------------- .nv.info._ZN3cub18CUB_300001_SM_10006detail8for_each13static_kernelINS2_12policy_hub_t12policy_500_tEmN6thrust24THRUST_300001_SM_1000_NS8cuda_cub20__uninitialized_fill7functorINS7_10device_ptrIiEEiEEEEvT0_T1_ --------------------------
	.section	.nv.info._ZN3cub18CUB_300001_SM_10006detail8for_each13static_kernelINS2_12policy_hub_t12policy_500_tEmN6thrust24THRUST_300001_SM_1000_NS8cuda_cub20__uninitialized_fill7functorINS7_10device_ptrIiEEiEEEEvT0_T1_,"",@"SHT_CUDA_INFO"
	.sectionflags	@""
	.align	4


	//----- nvinfo : EIATTR_CUDA_API_VERSION
	.align		4
        /*0000*/ 	.byte	0x04, 0x37
        /*0002*/ 	.short	(.L_488 - .L_487)
.L_487:
        /*0004*/ 	.word	0x00000082


	//----- nvinfo : EIATTR_KPARAM_INFO
	.align		4
.L_488:
        /*0008*/ 	.byte	0x04, 0x17
        /*000a*/ 	.short	(.L_490 - .L_489)
.L_489:
        /*000c*/ 	.word	0x00000000
        /*0010*/ 	.short	0x0001
        /*0012*/ 	.short	0x0008
        /*0014*/ 	.byte	0x00, 0xf0, 0x41, 0x00


	//----- nvinfo : EIATTR_KPARAM_INFO
	.align		4
.L_490:
        /*0018*/ 	.byte	0x04, 0x17
        /*001a*/ 	.short	(.L_492 - .L_491)
.L_491:
        /*001c*/ 	.word	0x00000000
        /*0020*/ 	.short	0x0000
        /*0022*/ 	.short	0x0000
        /*0024*/ 	.byte	0x00, 0xf0, 0x21, 0x00


	//----- nvinfo : EIATTR_SPARSE_MMA_MASK
	.align		4
.L_492:
        /*0028*/ 	.byte	0x03, 0x50
        /*002a*/ 	.short	0x0000


	//----- nvinfo : EIATTR_MAXREG_COUNT
	.align		4
        /*002c*/ 	.byte	0x03, 0x1b
        /*002e*/ 	.short	0x00ff


	//----- nvinfo : EIATTR_MERCURY_ISA_VERSION
	.align		4
        /*0030*/ 	.byte	0x03, 0x5f
        /*0032*/ 	.short	0x0101


	//----- nvinfo : EIATTR_VRC_CTA_INIT_COUNT
	.align		4
        /*0034*/ 	.byte	0x02, 0x4a
	.zero		1
	.zero		1


	//----- nvinfo : EIATTR_EXIT_INSTR_OFFSETS
	.align		4
        /*0038*/ 	.byte	0x04, 0x1c
        /*003a*/ 	.short	(.L_494 - .L_493)


	//   ....[0]....
.L_493:
        /*003c*/ 	.word	0x00000130


	//   ....[1]....
        /*0040*/ 	.word	0x00000230


	//   ....[2]....
        /*0044*/ 	.word	0x00000260


	//----- nvinfo : EIATTR_MAX_THREADS
	.align		4
.L_494:
        /*0048*/ 	.byte	0x04, 0x05
        /*004a*/ 	.short	(.L_496 - .L_495)
.L_495:
        /*004c*/ 	.word	0x00000100
        /*0050*/ 	.word	0x00000001
        /*0054*/ 	.word	0x00000001


	//----- nvinfo : EIATTR_CBANK_PARAM_SIZE
	.align		4
.L_496:
        /*0058*/ 	.byte	0x03, 0x19
        /*005a*/ 	.short	0x0018


	//----- nvinfo : EIATTR_PARAM_CBANK
	.align		4
        /*005c*/ 	.byte	0x04, 0x0a
        /*005e*/ 	.short	(.L_498 - .L_497)
	.align		4
.L_497:
        /*0060*/ 	.word	index@(.nv.constant0._ZN3cub18CUB_300001_SM_10006detail8for_each13static_kernelINS2_12policy_hub_t12policy_500_tEmN6thrust24THRUST_300001_SM_1000_NS8cuda_cub20__uninitialized_fill7functorINS7_10device_ptrIiEEiEEEEvT0_T1_)
        /*0064*/ 	.short	0x0380
        /*0066*/ 	.short	0x0018


	//----- nvinfo : EIATTR_SW_WAR
	.align		4
.L_498:
        /*0068*/ 	.byte	0x04, 0x36
        /*006a*/ 	.short	(.L_500 - .L_499)
.L_499:
        /*006c*/ 	.word	0x00000008
.L_500:


//--------------------- .nv.info._ZN3cub18CUB_300001_SM_10006detail11EmptyKernelIvEEvv --------------------------
	.section	.nv.info._ZN3cub18CUB_300001_SM_10006detail11EmptyKernelIvEEvv,"",@"SHT_CUDA_INFO"
	.sectionflags	@""
	.align	4


	//----- nvinfo : EIATTR_CUDA_API_VERSION
	.align		4
        /*0000*/ 	.byte	0x04, 0x37
        /*0002*/ 	.short	(.L_502 - .L_501)
.L_501:
        /*0004*/ 	.word	0x00000082


	//----- nvinfo : EIATTR_SPARSE_MMA_MASK
	.align		4
.L_502:
        /*0008*/ 	.byte	0x03, 0x50
        /*000a*/ 	.short	0x0000


	//----- nvinfo : EIATTR_MAXREG_COUNT
	.align		4
        /*000c*/ 	.byte	0x03, 0x1b
        /*000e*/ 	.short	0x00ff


	//----- nvinfo : EIATTR_MERCURY_ISA_VERSION
	.align		4
        /*0010*/ 	.byte	0x03, 0x5f
        /*0012*/ 	.short	0x0101


	//----- nvinfo : EIATTR_VRC_CTA_INIT_COUNT
	.align		4
        /*0014*/ 	.byte	0x02, 0x4a
	.zero		1
	.zero		1


	//----- nvinfo : EIATTR_EXIT_INSTR_OFFSETS
	.align		4
        /*0018*/ 	.byte	0x04, 0x1c
        /*001a*/ 	.short	(.L_504 - .L_503)


	//   ....[0]....
.L_503:
        /*001c*/ 	.word	0x00000010


	//----- nvinfo : EIATTR_SW_WAR
	.align		4
.L_504:
        /*0020*/ 	.byte	0x04, 0x36
        /*0022*/ 	.short	(.L_506 - .L_505)
.L_505:
        /*0024*/ 	.word	0x00000008
.L_506:


//--------------------- .nv.callgraph             --------------------------
	.section	.nv.callgraph,"",@"SHT_CUDA_CALLGRAPH"
	.align	4
	.sectionentsize	8
	.align		4
        /*0000*/ 	.word	0x00000000
	.align		4
        /*0004*/ 	.word	0xffffffff
	.align		4
        /*0008*/ 	.word	0x00000000
	.align		4
        /*000c*/ 	.word	0xfffffffe
	.align		4
        /*0010*/ 	.word	0x00000000
	.align		4
        /*0014*/ 	.word	0xfffffffd
	.align		4
        /*0018*/ 	.word	0x00000000
	.align		4
        /*001c*/ 	.word	0xfffffffc


//--------------------- .nv.constant4             --------------------------
	.section	.nv.constant4,"a",@progbits
	.align	8
	.align		8
.nv.constant4:
        /*0000*/ 	.dword	_ZN30_INTERNAL_c7ae590d_4_k_cu_main4cuda3std3__45__cpo5beginE
	.align		8
        /*0008*/ 	.dword	_ZN30_INTERNAL_c7ae590d_4_k_cu_main4cuda3std3__45__cpo3endE
	.align		8
        /*0010*/ 	.dword	_ZN30_INTERNAL_c7ae590d_4_k_cu_main4cuda3std3__45__cpo6cbeginE
	.align		8
        /*0018*/ 	.dword	_ZN30_INTERNAL_c7ae590d_4_k_cu_main4cuda3std3__45__cpo4cendE
	.align		8
        /*0020*/ 	.dword	_ZN30_INTERNAL_c7ae590d_4_k_cu_main4cuda3std3__45__cpo6rbeginE
	.align		8
        /*0028*/ 	.dword	_ZN30_INTERNAL_c7ae590d_4_k_cu_main4cuda3std3__45__cpo4rendE
	.align		8
        /*0030*/ 	.dword	_ZN30_INTERNAL_c7ae590d_4_k_cu_main4cuda3std3__45__cpo7crbeginE
	.align		8
        /*0038*/ 	.dword	_ZN30_INTERNAL_c7ae590d_4_k_cu_main4cuda3std3__45__cpo5crendE
	.align		8
        /*0040*/ 	.dword	_ZN30_INTERNAL_c7ae590d_4_k_cu_main4cuda3std3__432_GLOBAL__N__c7ae590d_4_k_cu_main6ignoreE
	.align		8
        /*0048*/ 	.dword	_ZN30_INTERNAL_c7ae590d_4_k_cu_main4cuda3std3__419piecewise_constructE
	.align		8
        /*0050*/ 	.dword	_ZN30_INTERNAL_c7ae590d_4_k_cu_main4cuda3std3__48in_placeE
	.align		8
        /*0058*/ 	.dword	_ZN30_INTERNAL_c7ae590d_4_k_cu_main4cuda3std3__420unreachable_sentinelE
	.align		8
        /*0060*/ 	.dword	_ZN30_INTERNAL_c7ae590d_4_k_cu_main4cuda3std3__47nulloptE
	.align		8
        /*0068*/ 	.dword	_ZN30_INTERNAL_c7ae590d_4_k_cu_main4cuda3std3__48unexpectE
	.align		8
        /*0070*/ 	.dword	_ZN30_INTERNAL_c7ae590d_4_k_cu_main4cuda3std6ranges3__45__cpo4swapE
	.align		8
        /*0078*/ 	.dword	_ZN30_INTERNAL_c7ae590d_4_k_cu_main4cuda3std6ranges3__45__cpo9iter_moveE
	.align		8
        /*0080*/ 	.dword	_ZN30_INTERNAL_c7ae590d_4_k_cu_main4cuda3std6ranges3__45__cpo5beginE
	.align		8
        /*0088*/ 	.dword	_ZN30_INTERNAL_c7ae590d_4_k_cu_main4cuda3std6ranges3__45__cpo3endE
	.align		8
        /*0090*/ 	.dword	_ZN30_INTERNAL_c7ae590d_4_k_cu_main4cuda3std6ranges3__45__cpo6cbeginE
	.align		8
        /*0098*/ 	.dword	_ZN30_INTERNAL_c7ae590d_4_k_cu_main4cuda3std6ranges3__45__cpo4cendE
	.align		8
        /*00a0*/ 	.dword	_ZN30_INTERNAL_c7ae590d_4_k_cu_main4cuda3std6ranges3__45__cpo7advanceE
	.align		8
        /*00a8*/ 	.dword	_ZN30_INTERNAL_c7ae590d_4_k_cu_main4cuda3std6ranges3__45__cpo9iter_swapE
	.align		8
        /*00b0*/ 	.dword	_ZN30_INTERNAL_c7ae590d_4_k_cu_main4cuda3std6ranges3__45__cpo4nextE
	.align		8
        /*00b8*/ 	.dword	_ZN30_INTERNAL_c7ae590d_4_k_cu_main4cuda3std6ranges3__45__cpo4prevE
	.align		8
        /*00c0*/ 	.dword	_ZN30_INTERNAL_c7ae590d_4_k_cu_main4cuda3std6ranges3__45__cpo4dataE
	.align		8
        /*00c8*/ 	.dword	_ZN30_INTERNAL_c7ae590d_4_k_cu_main4cuda3std6ranges3__45__cpo5cdataE
	.align		8
        /*00d0*/ 	.dword	_ZN30_INTERNAL_c7ae590d_4_k_cu_main4cuda3std6ranges3__45__cpo4sizeE
	.align		8
        /*00d8*/ 	.dword	_ZN30_INTERNAL_c7ae590d_4_k_cu_main4cuda3std6ranges3__45__cpo5ssizeE
	.align		8
        /*00e0*/ 	.dword	_ZN30_INTERNAL_c7ae590d_4_k_cu_main4cuda3std6ranges3__45__cpo8distanceE
	.align		8
        /*00e8*/ 	.dword	_ZN30_INTERNAL_c7ae590d_4_k_cu_main6thrust24THRUST_300001_SM_1000_NS8cuda_cub3parE
	.align		8
        /*00f0*/ 	.dword	_ZN30_INTERNAL_c7ae590d_4_k_cu_main6thrust24THRUST_300001_SM_1000_NS8cuda_cub10par_nosyncE
	.align		8
        /*00f8*/ 	.dword	_ZN30_INTERNAL_c7ae590d_4_k_cu_main6thrust24THRUST_300001_SM_1000_NS6system6detail10sequential3seqE
	.align		8
        /*0100*/ 	.dword	_ZN30_INTERNAL_c7ae590d_4_k_cu_main6thrust24THRUST_300001_SM_1000_NS6system3cpp3parE
	.align		8
        /*0108*/ 	.dword	_ZN30_INTERNAL_c7ae590d_4_k_cu_main6thrust24THRUST_300001_SM_1000_NS12placeholders2_1E
	.align		8
        /*0110*/ 	.dword	_ZN30_INTERNAL_c7ae590d_4_k_cu_main6thrust24THRUST_300001_SM_1000_NS12placeholders2_2E
	.align		8
        /*0118*/ 	.dword	_ZN30_INTERNAL_c7ae590d_4_k_cu_main6thrust24THRUST_300001_SM_1000_NS12placeholders2_3E
	.align		8
        /*0120*/ 	.dword	_ZN30_INTERNAL_c7ae590d_4_k_cu_main6thrust24THRUST_300001_SM_1000_NS12placeholders2_4E
	.align		8
        /*0128*/ 	.dword	_ZN30_INTERNAL_c7ae590d_4_k_cu_main6thrust24THRUST_300001_SM_1000_NS12placeholders2_5E
	.align		8
        /*0130*/ 	.dword	_ZN30_INTERNAL_c7ae590d_4_k_cu_main6thrust24THRUST_300001_SM_1000_NS12placeholders2_6E
	.align		8
        /*0138*/ 	.dword	_ZN30_INTERNAL_c7ae590d_4_k_cu_main6thrust24THRUST_300001_SM_1000_NS12placeholders2_7E
	.align		8
        /*0140*/ 	.dword	_ZN30_INTERNAL_c7ae590d_4_k_cu_main6thrust24THRUST_300001_SM_1000_NS12placeholders2_8E
	.align		8
        /*0148*/ 	.dword	_ZN30_INTERNAL_c7ae590d_4_k_cu_main6thrust24THRUST_300001_SM_1000_NS12placeholders2_9E
	.align		8
        /*0150*/ 	.dword	_ZN30_INTERNAL_c7ae590d_4_k_cu_main6thrust24THRUST_300001_SM_1000_NS12placeholders3_10E
	.align		8
        /*0158*/ 	.dword	_ZN30_INTERNAL_c7ae590d_4_k_cu_main6thrust24THRUST_300001_SM_1000_NS3seqE
	.align		8
        /*0160*/ 	.dword	_ZN30_INTERNAL_c7ae590d_4_k_cu_main6thrust24THRUST_300001_SM_1000_NS6deviceE


//--------------------- .text._ZN3cub18CUB_300001_SM_10006detail10merge_sort26DeviceMergeSortMergeKernelINS2_10policy_hubIN6thrust24THRUST_300001_SM_1000_NS12zip_iteratorIN4cuda3std3__45tupleIJNS6_6detail15normal_iteratorINS6_10device_ptrIiEEEESG_SG_EEEEEE9Policy600ESI_PNS0_8NullTypeESI_SM_m3cmpNSB_IJiiiEEESL_EEvbT2_T3_T4_PT6_PT7_T5_PSR_SR_NS1_7vsmem_tE --------------------------
	.section	.text._ZN3cub18CUB_300001_SM_10006detail10merge_sort26DeviceMergeSortMergeKernelINS2_10policy_hubIN6thrust24THRUST_300001_SM_1000_NS12zip_iteratorIN4cuda3std3__45tupleIJNS6_6detail15normal_iteratorINS6_10device_ptrIiEEEESG_SG_EEEEEE9Policy600ESI_PNS0_8NullTypeESI_SM_m3cmpNSB_IJiiiEEESL_EEvbT2_T3_T4_PT6_PT7_T5_PSR_SR_NS1_7vsmem_tE,"ax",@progbits
	.align	128
        .global         _ZN3cub18CUB_300001_SM_10006detail10merge_sort26DeviceMergeSortMergeKernelINS2_10policy_hubIN6thrust24THRUST_300001_SM_1000_NS12zip_iteratorIN4cuda3std3__45tupleIJNS6_6detail15normal_iteratorINS6_10device_ptrIiEEEESG_SG_EEEEEE9Policy600ESI_PNS0_8NullTypeESI_SM_m3cmpNSB_IJiiiEEESL_EEvbT2_T3_T4_PT6_PT7_T5_PSR_SR_NS1_7vsmem_tE
        .type           _ZN3cub18CUB_300001_SM_10006detail10merge_sort26DeviceMergeSortMergeKernelINS2_10policy_hubIN6thrust24THRUST_300001_SM_1000_NS12zip_iteratorIN4cuda3std3__45tupleIJNS6_6detail15normal_iteratorINS6_10device_ptrIiEEEESG_SG_EEEEEE9Policy600ESI_PNS0_8NullTypeESI_SM_m3cmpNSB_IJiiiEEESL_EEvbT2_T3_T4_PT6_PT7_T5_PSR_SR_NS1_7vsmem_tE,@function
        .size           _ZN3cub18CUB_300001_SM_10006detail10merge_sort26DeviceMergeSortMergeKernelINS2_10policy_hubIN6thrust24THRUST_300001_SM_1000_NS12zip_iteratorIN4cuda3std3__45tupleIJNS6_6detail15normal_iteratorINS6_10device_ptrIiEEEESG_SG_EEEEEE9Policy600ESI_PNS0_8NullTypeESI_SM_m3cmpNSB_IJiiiEEESL_EEvbT2_T3_T4_PT6_PT7_T5_PSR_SR_NS1_7vsmem_tE,(.L_x_497 - _ZN3cub18CUB_300001_SM_10006detail10merge_sort26DeviceMergeSortMergeKernelINS2_10policy_hubIN6thrust24THRUST_300001_SM_1000_NS12zip_iteratorIN4cuda3std3__45tupleIJNS6_6detail15normal_iteratorINS6_10device_ptrIiEEEESG_SG_EEEEEE9Policy600ESI_PNS0_8NullTypeESI_SM_m3cmpNSB_IJiiiEEESL_EEvbT2_T3_T4_PT6_PT7_T5_PSR_SR_NS1_7vsmem_tE)
        .other          _ZN3cub18CUB_300001_SM_10006detail10merge_sort26DeviceMergeSortMergeKernelINS2_10policy_hubIN6thrust24THRUST_300001_SM_1000_NS12zip_iteratorIN4cuda3std3__45tupleIJNS6_6detail15normal_iteratorINS6_10device_ptrIiEEEESG_SG_EEEEEE9Policy600ESI_PNS0_8NullTypeESI_SM_m3cmpNSB_IJiiiEEESL_EEvbT2_T3_T4_PT6_PT7_T5_PSR_SR_NS1_7vsmem_tE,@"STO_CUDA_ENTRY STV_DEFAULT"
_ZN3cub18CUB_300001_SM_10006detail10merge_sort26DeviceMergeSortMergeKernelINS2_10policy_hubIN6thrust24THRUST_300001_SM_1000_NS12zip_iteratorIN4cuda3std3__45tupleIJNS6_6detail15normal_iteratorINS6_10device_ptrIiEEEESG_SG_EEEEEE9Policy600ESI_PNS0_8NullTypeESI_SM_m3cmpNSB_IJiiiEEESL_EEvbT2_T3_T4_PT6_PT7_T5_PSR_SR_NS1_7vsmem_tE:
.text._ZN3cub18CUB_300001_SM_10006detail10merge_sort26DeviceMergeSortMergeKernelINS2_10policy_hubIN6thrust24THRUST_300001_SM_1000_NS12zip_iteratorIN4cuda3std3__45tupleIJNS6_6detail15normal_iteratorINS6_10device_ptrIiEEEESG_SG_EEEEEE9Policy600ESI_PNS0_8NullTypeESI_SM_m3cmpNSB_IJiiiEEESL_EEvbT2_T3_T4_PT6_PT7_T5_PSR_SR_NS1_7vsmem_tE:
[----:B------:R-:W-:Y:S01]  /*0000*/  LDC R1, c[0x0][0x37c] ;  /* 0x0000df00ff017b82 */ /* 0x000fe20000000800 */
[----:B------:R-:W0:Y:S01]  /*0010*/  S2R R28, SR_CTAID.X ;  /* 0x00000000001c7919 */ /* 0x000e220000002500 */
[----:B------:R-:W1:Y:S01]  /*0020*/  LDCU UR4, c[0x0][0x370] ;  /* 0x00006e00ff0477ac */ /* 0x000e620008000800 */
[----:B------:R-:W2:Y:S01]  /*0030*/  S2R R27, SR_TID.X ;  /* 0x00000000001b7919 */ /* 0x000ea20000002100 */
[----:B------:R-:W3:Y:S01]  /*0040*/  LDCU.64 UR6, c[0x0][0x358] ;  /* 0x00006b00ff0677ac */ /* 0x000ee20008000a00 */
[----:B-1----:R-:W-:-:S06]  /*0050*/  UIADD3 UR4, UPT, UPT, UR4, -0x1, URZ ;  /* 0xffffffff04047890 */ /* 0x002fcc000fffe0ff */
[----:B0-----:R-:W-:-:S13]  /*0060*/  ISETP.GE.U32.AND P0, PT, R28, UR4, PT ;  /* 0x000000041c007c0c */ /* 0x001fda000bf06070 */
[----:B--23--:R-:W-:Y:S05]  /*0070*/  @P0 BRA `(.L_x_0) ;  /* 0x0000002000200947 */ /* 0x00cfea0003800000 */
[----:B------:R-:W0:Y:S01]  /*0080*/  LDC.64 R4, c[0x0][0x3c8] ;  /* 0x0000f200ff047b82 */ /* 0x000e220000000a00 */
[----:B------:R-:W1:Y:S07]  /*0090*/  LDCU.U8 UR4, c[0x0][0x380] ;  /* 0x00007000ff0477ac */ /* 0x000e6e0008000000 */
[----:B------:R-:W2:Y:S08]  /*00a0*/  LDC.64 R16, c[0x0][0x3d0] ;  /* 0x0000f400ff107b82 */ /* 0x000eb00000000a00 */
[----:B------:R-:W3:Y:S01]  /*00b0*/  LDC.64 R12, c[0x0][0x3a8] ;  /* 0x0000ea00ff0c7b82 */ /* 0x000ee20000000a00 */
[----:B0-----:R-:W-:-:S04]  /*00c0*/  LEA R4, P0, R28, R4, 0x3 ;  /* 0x000000041c047211 */ /* 0x001fc800078018ff */
[----:B------:R-:W-:-:S05]  /*00d0*/  LEA.HI.X R5, R28, R5, RZ, 0x3, P0 ;  /* 0x000000051c057211 */ /* 0x000fca00000f1cff */
[----:B------:R-:W4:Y:S04]  /*00e0*/  LDG.E.64 R2, desc[UR6][R4.64] ;  /* 0x0000000604027981 */ /* 0x000f28000c1e1b00 */
[----:B------:R0:W5:Y:S01]  /*00f0*/  LDG.E.64 R14, desc[UR6][R4.64+0x8] ;  /* 0x00000806040e7981 */ /* 0x000162000c1e1b00 */
[----:B--2---:R-:W-:Y:S01]  /*0100*/  IADD3 R7, P1, PT, RZ, -R16, RZ ;  /* 0x80000010ff077210 */ /* 0x004fe20007f3e0ff */
[----:B-1----:R-:W-:Y:S01]  /*0110*/  UPRMT UR4, UR4, 0x8880, URZ ;  /* 0x0000888004047896 */ /* 0x002fe200080000ff */
[----:B------:R-:W-:Y:S02]  /*0120*/  ACQBULK ;  /* 0x000000000000782e */ /* 0x000fe40000000000 */
[CC--:B------:R-:W-:Y:S01]  /*0130*/  LOP3.LUT R11, R7.reuse, R28.reuse, RZ, 0xc0, !PT ;  /* 0x0000001c070b7212 */ /* 0x0c0fe200078ec0ff */
[----:B------:R-:W-:Y:S01]  /*0140*/  UISETP.NE.AND UP0, UPT, UR4, URZ, UPT ;  /* 0x000000ff0400728c */ /* 0x000fe2000bf05270 */
[----:B------:R-:W-:-:S02]  /*0150*/  LOP3.LUT R0, R7, R28, RZ, 0xfc, !PT ;  /* 0x0000001c07007212 */ /* 0x000fc400078efcff */
[----:B------:R-:W-:Y:S01]  /*0160*/  IADD3 R6, P0, PT, R28, -R11, RZ ;  /* 0x8000000b1c067210 */ /* 0x000fe20007f1e0ff */
[----:B---3--:R-:W-:Y:S01]  /*0170*/  IMAD.WIDE.U32 R12, R11, -0x500, R12 ;  /* 0xfffffb000b0c7825 */ /* 0x008fe200078e000c */
[----:B0-----:R-:W-:-:S03]  /*0180*/  SHF.R.U64 R4, R16, 0x1, R17 ;  /* 0x0000000110047819 */ /* 0x001fc60000001211 */
[----:B------:R-:W-:Y:S01]  /*0190*/  IMAD.X R8, RZ, RZ, -0x1, P0 ;  /* 0xffffffffff087424 */ /* 0x000fe200000e06ff */
[----:B------:R-:W-:Y:S01]  /*01a0*/  ISETP.NE.U32.AND P0, PT, R0, -0x1, PT ;  /* 0xffffffff0000780c */ /* 0x000fe20003f05070 */
[----:B------:R-:W-:Y:S01]  /*01b0*/  IMAD.WIDE.U32 R6, R6, 0x500, RZ ;  /* 0x0000050006067825 */ /* 0x000fe200078e00ff */
[----:B------:R-:W-:-:S03]  /*01c0*/  SHF.R.U32.HI R0, RZ, 0x1, R17 ;  /* 0x00000001ff007819 */ /* 0x000fc60000011611 */
[----:B------:R-:W-:Y:S01]  /*01d0*/  IMAD R5, R8, 0x500, RZ ;  /* 0x0000050008057824 */ /* 0x000fe200078e02ff */
[----:B------:R-:W-:Y:S01]  /*01e0*/  ISETP.GT.U32.AND P2, PT, R6, -0x501, PT ;  /* 0xfffffaff0600780c */ /* 0x000fe20003f44070 */
[----:B------:R-:W-:Y:S02]  /*01f0*/  IMAD R9, R0, 0x500, RZ ;  /* 0x0000050000097824 */ /* 0x000fe400078e02ff */
[----:B------:R-:W-:Y:S02]  /*0200*/  IMAD.IADD R0, R7, 0x1, R5 ;  /* 0x0000000107007824 */ /* 0x000fe400078e0205 */
[----:B------:R-:W-:-:S03]  /*0210*/  IMAD.WIDE.U32 R4, R4, 0x500, RZ ;  /* 0x0000050004047825 */ /* 0x000fc600078e00ff */
[----:B------:R-:W-:Y:S01]  /*0220*/  ISETP.GT.U32.AND.EX P2, PT, R0, -0x1, PT, P2 ;  /* 0xffffffff0000780c */ /* 0x000fe20003f44120 */
[----:B------:R-:W-:Y:S01]  /*0230*/  IMAD.X R8, RZ, RZ, ~R17, P1 ;  /* 0x000000ffff087224 */ /* 0x000fe200008e0e11 */
[----:B------:R-:W-:Y:S01]  /*0240*/  ISETP.GT.U32.AND P1, PT, R12, R4, PT ;  /* 0x000000040c00720c */ /* 0x000fe20003f24070 */
[----:B------:R-:W-:Y:S01]  /*0250*/  IMAD.IADD R7, R5, 0x1, R9 ;  /* 0x0000000105077824 */ /* 0x000fe200078e0209 */
[----:B------:R-:W-:Y:S01]  /*0260*/  SEL R25, R6, 0xfffffaff, P2 ;  /* 0xfffffaff06197807 */ /* 0x000fe20001000000 */
[----:B------:R-:W-:Y:S01]  /*0270*/  IMAD.IADD R19, R13, 0x1, -R11 ;  /* 0x000000010d137824 */ /* 0x000fe200078e0a0b */
[----:B------:R-:W-:Y:S02]  /*0280*/  ISETP.NE.AND.EX P0, PT, R8, -0x1, PT, P0 ;  /* 0xffffffff0800780c */ /* 0x000fe40003f05300 */
[----:B------:R-:W-:Y:S02]  /*0290*/  LOP3.LUT R25, RZ, R25, RZ, 0x33, !PT ;  /* 0x00000019ff197212 */ /* 0x000fe400078e33ff */
[----:B------:R-:W-:-:S02]  /*02a0*/  ISETP.GT.U32.AND.EX P1, PT, R19, R7, PT, P1 ;  /* 0x000000071300720c */ /* 0x000fc40003f24110 */
[----:B------:R-:W-:Y:S02]  /*02b0*/  SEL R10, R0, 0xffffffff, P2 ;  /* 0xffffffff000a7807 */ /* 0x000fe40001000000 */
[----:B------:R-:W-:Y:S02]  /*02c0*/  SEL R17, R12, R4, P1 ;  /* 0x000000040c117207 */ /* 0x000fe40000800000 */
[----:B------:R-:W-:-:S04]  /*02d0*/  ISETP.LT.U32.AND P3, PT, R4, R12, PT ;  /* 0x0000000c0400720c */ /* 0x000fc80003f61070 */
[----:B------:R-:W-:Y:S01]  /*02e0*/  ISETP.LT.U32.AND.EX P3, PT, R7, R19, PT, P3 ;  /* 0x000000130700720c */ /* 0x000fe20003f61130 */
[----:B----4-:R-:W-:-:S04]  /*02f0*/  IMAD.WIDE.U32 R8, R11, -0x500, R2 ;  /* 0xfffffb000b087825 */ /* 0x010fc800078e0002 */
[----:B-----5:R-:W-:Y:S01]  /*0300*/  IMAD.WIDE.U32 R14, R11, -0x500, R14 ;  /* 0xfffffb000b0e7825 */ /* 0x020fe200078e000e */
[----:B------:R-:W-:-:S03]  /*0310*/  IADD3 R13, P4, PT, R6, -R8, RZ ;  /* 0x80000008060d7210 */ /* 0x000fc60007f9e0ff */
[----:B------:R-:W-:Y:S01]  /*0320*/  IMAD.IADD R21, R9, 0x1, -R11 ;  /* 0x0000000109157824 */ /* 0x000fe200078e0a0b */
[----:B------:R-:W-:Y:S01]  /*0330*/  IADD3 R25, P5, P6, -R14, R6, R25 ;  /* 0x000000060e197210 */ /* 0x000fe20007ebe119 */
[----:B------:R-:W-:Y:S01]  /*0340*/  IMAD.IADD R18, R15, 0x1, -R11 ;  /* 0x000000010f127824 */ /* 0x000fe200078e0a0b */
[----:B------:R-:W-:Y:S01]  /*0350*/  LOP3.LUT R9, RZ, R10, RZ, 0x33, !PT ;  /* 0x0000000aff097212 */ /* 0x000fe200078e33ff */
[----:B------:R-:W-:Y:S01]  /*0360*/  IMAD.X R10, R0, 0x1, ~R21, P4 ;  /* 0x00000001000a7824 */ /* 0x000fe200020e0e15 */
[----:B------:R-:W-:Y:S02]  /*0370*/  SEL R15, R19, R7, P1 ;  /* 0x00000007130f7207 */ /* 0x000fe40000800000 */
[----:B------:R-:W-:Y:S02]  /*0380*/  IADD3 R16, P1, PT, R17, -R4, RZ ;  /* 0x8000000411107210 */ /* 0x000fe40007f3e0ff */
[----:B------:R-:W-:Y:S02]  /*0390*/  IADD3.X R9, PT, PT, ~R18, R0, R9, P5, P6 ;  /* 0x0000000012097210 */ /* 0x000fe40002fec509 */
[----:B------:R-:W-:Y:S01]  /*03a0*/  SEL R25, R4, R25, !P0 ;  /* 0x0000001904197207 */ /* 0x000fe20004000000 */
[----:B------:R-:W-:Y:S01]  /*03b0*/  IMAD.X R17, R15, 0x1, ~R7, P1 ;  /* 0x000000010f117824 */ /* 0x000fe200008e0e07 */
[----:B------:R-:W-:-:S02]  /*03c0*/  ISETP.LT.U32.AND P1, PT, R13, R16, PT ;  /* 0x000000100d00720c */ /* 0x000fc40003f21070 */
[----:B------:R-:W-:Y:S02]  /*03d0*/  SEL R0, R7, R9, !P0 ;  /* 0x0000000907007207 */ /* 0x000fe40004000000 */
[----:B------:R-:W-:Y:S02]  /*03e0*/  ISETP.LT.U32.AND P2, PT, R25, R16, PT ;  /* 0x000000101900720c */ /* 0x000fe40003f41070 */
[----:B------:R-:W-:Y:S02]  /*03f0*/  SEL R15, R4, R12, P3 ;  /* 0x0000000c040f7207 */ /* 0x000fe40001800000 */
[-C--:B------:R-:W-:Y:S02]  /*0400*/  ISETP.LT.U32.AND.EX P1, PT, R10, R17.reuse, PT, P1 ;  /* 0x000000110a00720c */ /* 0x080fe40003f21110 */
[----:B------:R-:W-:Y:S02]  /*0410*/  ISETP.LT.U32.AND.EX P2, PT, R0, R17, PT, P2 ;  /* 0x000000110000720c */ /* 0x000fe40003f41120 */
[----:B------:R-:W-:-:S02]  /*0420*/  SEL R15, R15, R14, !P0 ;  /* 0x0000000e0f0f7207 */ /* 0x000fc40004000000 */
[-C--:B------:R-:W-:Y:S02]  /*0430*/  SEL R13, R13, R16.reuse, P1 ;  /* 0x000000100d0d7207 */ /* 0x080fe40000800000 */
[----:B------:R-:W-:Y:S01]  /*0440*/  SEL R25, R25, R16, P2 ;  /* 0x0000001019197207 */ /* 0x000fe20001000000 */
[----:B------:R-:W-:Y:S01]  /*0450*/  IMAD.IADD R26, R15, 0x1, -R8 ;  /* 0x000000010f1a7824 */ /* 0x000fe200078e0a08 */
[----:B------:R-:W-:-:S03]  /*0460*/  SEL R0, R10, R17, P1 ;  /* 0x000000110a007207 */ /* 0x000fc60000800000 */
[----:B------:R-:W-:Y:S01]  /*0470*/  IMAD.IADD R25, R25, 0x1, -R13 ;  /* 0x0000000119197824 */ /* 0x000fe200078e0a0d */
[----:B------:R-:W-:Y:S06]  /*0480*/  BRA.U !UP0, `(.L_x_1) ;  /* 0x00000005083c7547 */ /* 0x000fec000b800000 */
[----:B------:R-:W0:Y:S01]  /*0490*/  LDCU.64 UR4, c[0x0][0x388] ;  /* 0x00007100ff0477ac */ /* 0x000e220008000a00 */
[----:B------:R-:W-:Y:S01]  /*04a0*/  IMAD.MOV.U32 R6, RZ, RZ, R4 ;  /* 0x000000ffff067224 */ /* 0x000fe200078e0004 */
[----:B------:R-:W-:Y:S01]  /*04b0*/  IADD3 R2, P0, PT, R2, R27, RZ ;  /* 0x0000001b02027210 */ /* 0x000fe20007f1e0ff */
[----:B------:R-:W-:Y:S01]  /*04c0*/  VIADD R9, R27, 0x300 ;  /* 0x000003001b097836 */ /* 0x000fe20000000000 */
[----:B------:R-:W1:Y:S01]  /*04d0*/  LDCU.128 UR8, c[0x0][0x390] ;  /* 0x00007200ff0877ac */ /* 0x000e620008000c00 */
[----:B------:R-:W-:Y:S01]  /*04e0*/  IMAD.WIDE.U32 R6, R11, 0x500, R6 ;  /* 0x000005000b067825 */ /* 0x000fe200078e0006 */
[-C--:B------:R-:W-:Y:S02]  /*04f0*/  ISETP.GE.AND P4, PT, R27, R26.reuse, PT ;  /* 0x0000001a1b00720c */ /* 0x080fe40003f86270 */
[----:B------:R-:W-:Y:S01]  /*0500*/  ISETP.GE.AND P1, PT, R9, R26, PT ;  /* 0x0000001a0900720c */ /* 0x000fe20003f26270 */
[----:B------:R-:W-:Y:S01]  /*0510*/  IMAD.X R11, RZ, RZ, R3, P0 ;  /* 0x000000ffff0b7224 */ /* 0x000fe200000e0603 */
[----:B------:R-:W-:Y:S01]  /*0520*/  IADD3 R8, P0, PT, R13, R6, RZ ;  /* 0x000000060d087210 */ /* 0x000fe20007f1e0ff */
[----:B------:R-:W-:-:S02]  /*0530*/  IMAD.MOV.U32 R15, RZ, RZ, RZ ;  /* 0x000000ffff0f7224 */ /* 0x000fc400078e00ff */
[C---:B------:R-:W-:Y:S02]  /*0540*/  VIADD R5, R27.reuse, 0x200 ;  /* 0x000002001b057836 */ /* 0x040fe40000000000 */
[----:B------:R-:W-:Y:S01]  /*0550*/  IMAD.SHL.U32 R6, R2, 0x4, RZ ;  /* 0x0000000402067824 */ /* 0x000fe200078e00ff */
[----:B------:R-:W-:Y:S01]  /*0560*/  IADD3.X R9, PT, PT, R0, R7, R15, P0, !PT ;  /* 0x0000000700097210 */ /* 0x000fe200007fe40f */
[----:B------:R-:W-:Y:S01]  /*0570*/  VIADD R3, R27, 0x100 ;  /* 0x000001001b037836 */ /* 0x000fe20000000000 */
[----:B------:R-:W-:Y:S02]  /*0580*/  SHF.L.U64.HI R7, R2, 0x2, R11 ;  /* 0x0000000202077819 */ /* 0x000fe4000001020b */
[--C-:B------:R-:W-:Y:S02]  /*0590*/  SHF.R.S32.HI R0, RZ, 0x1f, R26.reuse ;  /* 0x0000001fff007819 */ /* 0x100fe4000001141a */
[----:B------:R-:W-:Y:S02]  /*05a0*/  IADD3 R11, P5, P6, R8, R27, -R26 ;  /* 0x0000001b080b7210 */ /* 0x000fe40007ebe81a */
[----:B------:R-:W-:-:S02]  /*05b0*/  ISETP.GE.AND P2, PT, R5, R26, PT ;  /* 0x0000001a0500720c */ /* 0x000fc40003f46270 */
[C---:B0-----:R-:W-:Y:S01]  /*05c0*/  IADD3 R2, P0, PT, R6.reuse, UR4, RZ ;  /* 0x0000000406027c10 */ /* 0x041fe2000ff1e0ff */
[----:B------:R-:W-:Y:S01]  /*05d0*/  IMAD.SHL.U32 R10, R11, 0x4, RZ ;  /* 0x000000040b0a7824 */ /* 0x000fe200078e00ff */
[----:B------:R-:W-:Y:S02]  /*05e0*/  LOP3.LUT R5, R27, 0x400, RZ, 0xfc, !PT ;  /* 0x000004001b057812 */ /* 0x000fe400078efcff */
[----:B------:R-:W-:Y:S02]  /*05f0*/  IADD3.X R0, PT, PT, R9, RZ, ~R0, P5, P6 ;  /* 0x000000ff09007210 */ /* 0x000fe40002fecc00 */
[C---:B-1----:R-:W-:Y:S02]  /*0600*/  IADD3 R4, P5, PT, R6.reuse, UR8, RZ ;  /* 0x0000000806047c10 */ /* 0x042fe4000ffbe0ff */
[----:B------:R-:W-:Y:S02]  /*0610*/  ISETP.GE.AND P3, PT, R3, R26, PT ;  /* 0x0000001a0300720c */ /* 0x000fe40003f66270 */
[----:B------:R-:W-:-:S02]  /*0620*/  IADD3 R6, P6, PT, R6, UR10, RZ ;  /* 0x0000000a06067c10 */ /* 0x000fc4000ffde0ff */
[----:B------:R-:W-:Y:S02]  /*0630*/  IADD3.X R3, PT, PT, R7, UR5, RZ, P0, !PT ;  /* 0x0000000507037c10 */ /* 0x000fe400087fe4ff */
[----:B------:R-:W-:Y:S02]  /*0640*/  ISETP.GE.AND P0, PT, R5, R26, PT ;  /* 0x0000001a0500720c */ /* 0x000fe40003f06270 */
[C---:B------:R-:W-:Y:S01]  /*0650*/  IADD3.X R5, PT, PT, R7.reuse, UR9, RZ, P5, !PT ;  /* 0x0000000907057c10 */ /* 0x040fe2000affe4ff */
[----:B------:R-:W5:Y:S01]  /*0660*/  @!P4 LDG.E R24, desc[UR6][R2.64] ;  /* 0x000000060218c981 */ /* 0x000f62000c1e1900 */
[----:B------:R-:W-:Y:S02]  /*0670*/  IADD3.X R7, PT, PT, R7, UR11, RZ, P6, !PT ;  /* 0x0000000b07077c10 */ /* 0x000fe4000b7fe4ff */
[----:B------:R-:W-:Y:S01]  /*0680*/  SHF.L.U64.HI R0, R11, 0x2, R0 ;  /* 0x000000020b007819 */ /* 0x000fe20000010200 */
[----:B------:R-:W5:Y:S01]  /*0690*/  @!P4 LDG.E R23, desc[UR6][R4.64] ;  /* 0x000000060417c981 */ /* 0x000f62000c1e1900 */
[----:B------:R-:W-:-:S02]  /*06a0*/  IADD3 R12, P6, PT, R10, UR8, RZ ;  /* 0x000000080a0c7c10 */ /* 0x000fc4000ffde0ff */
[----:B------:R-:W-:Y:S01]  /*06b0*/  IADD3 R14, P5, PT, R10, UR10, RZ ;  /* 0x0000000a0a0e7c10 */ /* 0x000fe2000ffbe0ff */
[----:B------:R-:W5:Y:S01]  /*06c0*/  @!P4 LDG.E R22, desc[UR6][R6.64] ;  /* 0x000000060616c981 */ /* 0x000f62000c1e1900 */
[----:B------:R-:W-:Y:S02]  /*06d0*/  IADD3.X R13, PT, PT, R0, UR9, RZ, P6, !PT ;  /* 0x00000009000d7c10 */ /* 0x000fe4000b7fe4ff */
[----:B------:R-:W-:Y:S02]  /*06e0*/  IADD3 R10, P6, PT, R10, UR4, RZ ;  /* 0x000000040a0a7c10 */ /* 0x000fe4000ffde0ff */
[C---:B------:R-:W-:Y:S01]  /*06f0*/  IADD3.X R15, PT, PT, R0.reuse, UR11, RZ, P5, !PT ;  /* 0x0000000b000f7c10 */ /* 0x040fe2000affe4ff */
[----:B------:R-:W5:Y:S01]  /*0700*/  @P3 LDG.E R21, desc[UR6][R12.64+0x400] ;  /* 0x000400060c153981 */ /* 0x000f62000c1e1900 */
[----:B------:R-:W-:-:S03]  /*0710*/  IADD3.X R11, PT, PT, R0, UR5, RZ, P6, !PT ;  /* 0x00000005000b7c10 */ /* 0x000fc6000b7fe4ff */
[----:B------:R-:W5:Y:S04]  /*0720*/  @P2 LDG.E R20, desc[UR6][R12.64+0x800] ;  /* 0x000800060c142981 */ /* 0x000f68000c1e1900 */
[----:B------:R-:W5:Y:S04]  /*0730*/  @P1 LDG.E R19, desc[UR6][R12.64+0xc00] ;  /* 0x000c00060c131981 */ /* 0x000f68000c1e1900 */
[----:B------:R0:W5:Y:S04]  /*0740*/  @P0 LDG.E R18, desc[UR6][R12.64+0x1000] ;  /* 0x001000060c120981 */ /* 0x000168000c1e1900 */
[----:B------:R-:W5:Y:S04]  /*0750*/  @P3 LDG.E R17, desc[UR6][R10.64+0x400] ;  /* 0x000400060a113981 */ /* 0x000f68000c1e1900 */
[----:B------:R-:W5:Y:S04]  /*0760*/  @P2 LDG.E R16, desc[UR6][R10.64+0x800] ;  /* 0x000800060a102981 */ /* 0x000f68000c1e1900 */
[----:B------:R-:W5:Y:S04]  /*0770*/  @P1 LDG.E R0, desc[UR6][R10.64+0xc00] ;  /* 0x000c00060a001981 */ /* 0x000f68000c1e1900 */
[----:B------:R1:W5:Y:S04]  /*0780*/  @P0 LDG.E R32, desc[UR6][R10.64+0x1000] ;  /* 0x001000060a200981 */ /* 0x000368000c1e1900 */
[----:B------:R2:W5:Y:S04]  /*0790*/  @P3 LDG.E R31, desc[UR6][R14.64+0x400] ;  /* 0x000400060e1f3981 */ /* 0x000568000c1e1900 */
[----:B------:R2:W5:Y:S04]  /*07a0*/  @P2 LDG.E R30, desc[UR6][R14.64+0x800] ;  /* 0x000800060e1e2981 */ /* 0x000568000c1e1900 */
[----:B------:R2:W5:Y:S04]  /*07b0*/  @P1 LDG.E R29, desc[UR6][R14.64+0xc00] ;  /* 0x000c00060e1d1981 */ /* 0x000568000c1e1900 */
[----:B------:R2:W5:Y:S01]  /*07c0*/  @P0 LDG.E R33, desc[UR6][R14.64+0x1000] ;  /* 0x001000060e210981 */ /* 0x000562000c1e1900 */
[----:B------:R-:W-:-:S05]  /*07d0*/  @P4 IMAD.IADD R34, R27, 0x1, -R26 ;  /* 0x000000011b224824 */ /* 0x000fca00078e0a1a */
[----:B------:R-:W-:-:S04]  /*07e0*/  @P4 IADD3 R8, P5, PT, R34, R8, RZ ;  /* 0x0000000822084210 */ /* 0x000fc80007fbe0ff */
[----:B0-----:R-:W-:Y:S01]  /*07f0*/  @P4 LEA.HI.X.SX32 R13, R34, R9, 0x1, P5 ;  /* 0x00000009220d4211 */ /* 0x001fe200028f0eff */
[----:B------:R-:W-:-:S03]  /*0800*/  @P4 IMAD.SHL.U32 R12, R8, 0x4, RZ ;  /* 0x00000004080c4824 */ /* 0x000fc600078e00ff */
[----:B------:R-:W-:Y:S02]  /*0810*/  @P4 SHF.L.U64.HI R13, R8, 0x2, R13 ;  /* 0x00000002080d4819 */ /* 0x000fe4000001020d */
[C---:B------:R-:W-:Y:S02]  /*0820*/  @P4 IADD3 R8, P6, PT, R12.reuse, UR4, RZ ;  /* 0x000000040c084c10 */ /* 0x040fe4000ffde0ff */
[C---:B-1----:R-:W-:Y:S02]  /*0830*/  @P4 IADD3 R10, P5, PT, R12.reuse, UR8, RZ ;  /* 0x000000080c0a4c10 */ /* 0x042fe4000ffbe0ff */
[C---:B------:R-:W-:Y:S02]  /*0840*/  @P4 IADD3.X R9, PT, PT, R13.reuse, UR5, RZ, P6, !PT ;  /* 0x000000050d094c10 */ /* 0x040fe4000b7fe4ff */
[----:B------:R-:W-:Y:S02]  /*0850*/  @P4 IADD3 R12, P6, PT, R12, UR10, RZ ;  /* 0x0000000a0c0c4c10 */ /* 0x000fe4000ffde0ff */
[----:B------:R-:W-:-:S02]  /*0860*/  @P4 IADD3.X R11, PT, PT, R13, UR9, RZ, P5, !PT ;  /* 0x000000090d0b4c10 */ /* 0x000fc4000affe4ff */
[----:B------:R-:W-:Y:S01]  /*0870*/  @P4 IADD3.X R13, PT, PT, R13, UR11, RZ, P6, !PT ;  /* 0x0000000b0d0d4c10 */ /* 0x000fe2000b7fe4ff */
[----:B------:R2:W5:Y:S04]  /*0880*/  @P4 LDG.E R24, desc[UR6][R8.64] ;  /* 0x0000000608184981 */ /* 0x000568000c1e1900 */
[----:B------:R2:W5:Y:S04]  /*0890*/  @P4 LDG.E R23, desc[UR6][R10.64] ;  /* 0x000000060a174981 */ /* 0x000568000c1e1900 */
[----:B------:R2:W5:Y:S04]  /*08a0*/  @P4 LDG.E R22, desc[UR6][R12.64] ;  /* 0x000000060c164981 */ /* 0x000568000c1e1900 */
[----:B------:R2:W5:Y:S04]  /*08b0*/  @!P3 LDG.E R21, desc[UR6][R4.64+0x400] ;  /* 0x000400060415b981 */ /* 0x000568000c1e1900 */
        /* <DEDUP_REMOVED lines=10> */
[----:B------:R2:W5:Y:S01]  /*0960*/  @!P0 LDG.E R33, desc[UR6][R6.64+0x1000] ;  /* 0x0010000606218981 */ /* 0x000562000c1e1900 */
[----:B------:R-:W-:Y:S05]  /*0970*/  BRA `(.L_x_2) ;  /* 0x0000000000e07947 */ /* 0x000fea0003800000 */
.L_x_1:
[----:B------:R-:W0:Y:S01]  /*0980*/  LDC.64 R8, c[0x0][0x3b0] ;  /* 0x0000ec00ff087b82 */ /* 0x000e220000000a00 */
[----:B------:R-:W-:Y:S01]  /*0990*/  IMAD.MOV.U32 R5, RZ, RZ, R7 ;  /* 0x000000ffff057224 */ /* 0x000fe200078e0007 */
[----:B------:R-:W-:Y:S01]  /*09a0*/  UMOV UR4, URZ ;  /* 0x000000ff00047c82 */ /* 0x000fe20008000000 */
[----:B------:R-:W-:Y:S02]  /*09b0*/  IMAD.IADD R6, R27, 0x1, -R26 ;  /* 0x000000011b067824 */ /* 0x000fe400078e0a1a */
[----:B------:R-:W-:Y:S01]  /*09c0*/  IMAD.WIDE.U32 R4, R11, 0x500, R4 ;  /* 0x000005000b047825 */ /* 0x000fe200078e0004 */
[----:B------:R-:W-:Y:S02]  /*09d0*/  IADD3 R11, P2, PT, R2, R27, RZ ;  /* 0x0000001b020b7210 */ /* 0x000fe40007f5e0ff */
[----:B------:R-:W-:Y:S01]  /*09e0*/  SHF.R.S32.HI R2, RZ, 0x1f, R6 ;  /* 0x0000001fff027819 */ /* 0x000fe20000011406 */
[----:B------:R-:W-:Y:S01]  /*09f0*/  VIADD R5, R5, UR4 ;  /* 0x0000000405057c36 */ /* 0x000fe20008000000 */
[----:B------:R-:W-:Y:S01]  /*0a00*/  IADD3 R7, P0, P1, R6, R4, R13 ;  /* 0x0000000406077210 */ /* 0x000fe2000791e00d */
[----:B------:R-:W-:-:S02]  /*0a10*/  IMAD.X R6, RZ, RZ, R3, P2 ;  /* 0x000000ffff067224 */ /* 0x000fc400010e0603 */
[C---:B------:R-:W-:Y:S01]  /*0a20*/  VIADD R13, R27.reuse, 0x100 ;  /* 0x000001001b0d7836 */ /* 0x040fe20000000000 */
[----:B------:R-:W-:Y:S02]  /*0a30*/  IADD3.X R0, PT, PT, R2, R5, R0, P0, P1 ;  /* 0x0000000502007210 */ /* 0x000fe400007e2400 */
[-C--:B------:R-:W-:Y:S02]  /*0a40*/  ISETP.GE.AND P0, PT, R27, R26.reuse, PT ;  /* 0x0000001a1b00720c */ /* 0x080fe40003f06270 */
[----:B------:R-:W-:Y:S02]  /*0a50*/  ISETP.GE.AND P2, PT, R13, R26, PT ;  /* 0x0000001a0d00720c */ /* 0x000fe40003f46270 */
[----:B------:R-:W-:Y:S01]  /*0a60*/  LOP3.LUT R13, R27, 0x400, RZ, 0xfc, !PT ;  /* 0x000004001b0d7812 */ /* 0x000fe200078efcff */
[----:B0-----:R-:W-:-:S03]  /*0a70*/  IMAD.WIDE.U32 R2, R11, 0xc, R8 ;  /* 0x0000000c0b027825 */ /* 0x001fc600078e0008 */
[----:B------:R-:W-:Y:S01]  /*0a80*/  ISETP.GE.AND P4, PT, R13, R26, PT ;  /* 0x0000001a0d00720c */ /* 0x000fe20003f86270 */
[----:B------:R-:W-:Y:S02]  /*0a90*/  VIADD R11, R27, 0x200 ;  /* 0x000002001b0b7836 */ /* 0x000fe40000000000 */
[----:B------:R-:W-:-:S03]  /*0aa0*/  IMAD.WIDE.U32 R4, R7, 0xc, R8 ;  /* 0x0000000c07047825 */ /* 0x000fc600078e0008 */
[-C--:B------:R-:W-:Y:S01]  /*0ab0*/  ISETP.GE.AND P1, PT, R11, R26.reuse, PT ;  /* 0x0000001a0b00720c */ /* 0x080fe20003f26270 */
[----:B------:R-:W-:Y:S02]  /*0ac0*/  VIADD R11, R27, 0x300 ;  /* 0x000003001b0b7836 */ /* 0x000fe40000000000 */
[----:B------:R-:W-:Y:S02]  /*0ad0*/  IMAD R7, R6, 0xc, RZ ;  /* 0x0000000c06077824 */ /* 0x000fe400078e02ff */
[----:B------:R-:W-:Y:S01]  /*0ae0*/  IMAD R9, R0, 0xc, RZ ;  /* 0x0000000c00097824 */ /* 0x000fe200078e02ff */
[----:B------:R-:W-:Y:S01]  /*0af0*/  ISETP.GE.AND P3, PT, R11, R26, PT ;  /* 0x0000001a0b00720c */ /* 0x000fe20003f66270 */
[----:B------:R-:W-:Y:S02]  /*0b00*/  IMAD.IADD R3, R3, 0x1, R7 ;  /* 0x0000000103037824 */ /* 0x000fe400078e0207 */
[----:B------:R-:W-:-:S03]  /*0b10*/  IMAD.IADD R5, R5, 0x1, R9 ;  /* 0x0000000105057824 */ /* 0x000fc600078e0209 */
[----:B------:R0:W5:Y:S04]  /*0b20*/  @!P0 LDG.E R24, desc[UR6][R2.64] ;  /* 0x0000000602188981 */ /* 0x000168000c1e1900 */
[----:B------:R0:W5:Y:S04]  /*0b30*/  @!P0 LDG.E R23, desc[UR6][R2.64+0x4] ;  /* 0x0000040602178981 */ /* 0x000168000c1e1900 */
[----:B------:R0:W5:Y:S04]  /*0b40*/  @!P0 LDG.E R22, desc[UR6][R2.64+0x8] ;  /* 0x0000080602168981 */ /* 0x000168000c1e1900 */
[----:B------:R0:W5:Y:S04]  /*0b50*/  @P2 LDG.E R17, desc[UR6][R4.64+0xc00] ;  /* 0x000c000604112981 */ /* 0x000168000c1e1900 */
        /* <DEDUP_REMOVED lines=25> */
[----:B------:R0:W5:Y:S02]  /*0cf0*/  @!P4 LDG.E R33, desc[UR6][R2.64+0x3008] ;  /* 0x003008060221c981 */ /* 0x000164000c1e1900 */
.L_x_2:
[----:B0-2---:R-:W0:Y:S01]  /*0d00*/  S2R R3, SR_CgaCtaId ;  /* 0x0000000000037919 */ /* 0x005e220000008800 */
[----:B------:R-:W-:-:S04]  /*0d10*/  MOV R2, 0x400 ;  /* 0x0000040000027802 */ /* 0x000fc80000000f00 */
[----:B0-----:R-:W-:-:S05]  /*0d20*/  LEA R2, R3, R2, 0x18 ;  /* 0x0000000203027211 */ /* 0x001fca00078ec0ff */
[----:B------:R-:W-:-:S05]  /*0d30*/  IMAD R3, R27, 0xc, R2 ;  /* 0x0000000c1b037824 */ /* 0x000fca00078e0202 */
[----:B-----5:R-:W-:Y:S04]  /*0d40*/  STS [R3], R24 ;  /* 0x0000001803007388 */ /* 0x020fe80000000800 */
[----:B------:R-:W-:Y:S04]  /*0d50*/  STS [R3+0x4], R23 ;  /* 0x0000041703007388 */ /* 0x000fe80000000800 */
        /* <DEDUP_REMOVED lines=12> */
[----:B------:R0:W-:Y:S01]  /*0e20*/  STS [R3+0x3008], R33 ;  /* 0x0030082103007388 */ /* 0x0001e20000000800 */
[----:B------:R-:W-:Y:S01]  /*0e30*/  BAR.SYNC.DEFER_BLOCKING 0x0 ;  /* 0x0000000000007b1d */ /* 0x000fe20000010000 */
[----:B0-----:R-:W-:-:S07]  /*0e40*/  IMAD R3, R27, 0x5, RZ ;  /* 0x000000051b037824 */ /* 0x001fce00078e02ff */
[----:B------:R-:W-:Y:S01]  /*0e50*/  PREEXIT ;  /* 0x000000000000782d */ /* 0x000fe20000000000 */
[----:B------:R-:W-:Y:S01]  /*0e60*/  IMAD.IADD R0, R25, 0x1, R26 ;  /* 0x0000000119007824 */ /* 0x000fe200078e021a */
[----:B------:R-:W-:Y:S04]  /*0e70*/  BSSY.RECONVERGENT B0, `(.L_x_3) ;  /* 0x000001b000007945 */ /* 0x000fe80003800200 */
[----:B------:R-:W-:-:S04]  /*0e80*/  VIMNMX R3, PT, PT, R0, R3, PT ;  /* 0x0000000300037248 */ /* 0x000fc80003fe0100 */
[C---:B------:R-:W-:Y:S01]  /*0e90*/  ISETP.GE.AND P0, PT, R3.reuse, R25, PT ;  /* 0x000000190300720c */ /* 0x040fe20003f06270 */
[C---:B------:R-:W-:Y:S01]  /*0ea0*/  IMAD.IADD R25, R3.reuse, 0x1, -R25 ;  /* 0x0000000103197824 */ /* 0x040fe200078e0a19 */
[----:B------:R-:W-:-:S04]  /*0eb0*/  VIMNMX R4, PT, PT, R3, R26, PT ;  /* 0x0000001a03047248 */ /* 0x000fc80003fe0100 */
[----:B------:R-:W-:-:S04]  /*0ec0*/  SEL R25, R25, RZ, P0 ;  /* 0x000000ff19197207 */ /* 0x000fc80000000000 */
[----:B------:R-:W-:-:S13]  /*0ed0*/  ISETP.GE.AND P0, PT, R25, R4, PT ;  /* 0x000000041900720c */ /* 0x000fda0003f06270 */
[----:B------:R-:W-:Y:S05]  /*0ee0*/  @P0 BRA `(.L_x_4) ;  /* 0x00000000004c0947 */ /* 0x000fea0003800000 */
[----:B------:R-:W-:-:S07]  /*0ef0*/  IMAD.IADD R5, R3, 0x1, R26 ;  /* 0x0000000103057824 */ /* 0x000fce00078e021a */
.L_x_5:
[----:B------:R-:W-:-:S05]  /*0f00*/  IMAD.IADD R6, R4, 0x1, -R25 ;  /* 0x0000000104067824 */ /* 0x000fca00078e0a19 */
[----:B------:R-:W-:-:S04]  /*0f10*/  LEA.HI R6, R6, R6, RZ, 0x1 ;  /* 0x0000000606067211 */ /* 0x000fc800078f08ff */
[----:B------:R-:W-:-:S04]  /*0f20*/  LEA.HI.SX32 R9, R6, R25, 0x1f ;  /* 0x0000001906097211 */ /* 0x000fc800078ffaff */
[----:B------:R-:W-:Y:S01]  /*0f30*/  LOP3.LUT R6, RZ, R9, RZ, 0x33, !PT ;  /* 0x00000009ff067212 */ /* 0x000fe200078e33ff */
[----:B------:R-:W-:-:S04]  /*0f40*/  IMAD R8, R9, 0xc, R2 ;  /* 0x0000000c09087824 */ /* 0x000fc800078e0202 */
[----:B------:R-:W-:Y:S01]  /*0f50*/  IMAD.IADD R7, R5, 0x1, R6 ;  /* 0x0000000105077824 */ /* 0x000fe200078e0206 */
[----:B------:R-:W-:Y:S03]  /*0f60*/  LDS R10, [R8] ;  /* 0x00000000080a7984 */ /* 0x000fe60000000800 */
[----:B------:R-:W-:-:S05]  /*0f70*/  IMAD R11, R7, 0xc, R2 ;  /* 0x0000000c070b7824 */ /* 0x000fca00078e0202 */
[----:B------:R-:W0:Y:S02]  /*0f80*/  LDS R13, [R11] ;  /* 0x000000000b0d7984 */ /* 0x000e240000000800 */
[----:B0-----:R-:W-:-:S13]  /*0f90*/  ISETP.NE.AND P1, PT, R13, R10, PT ;  /* 0x0000000a0d00720c */ /* 0x001fda0003f25270 */
[----:B------:R-:W-:Y:S01]  /*0fa0*/  @!P1 LDS R6, [R11+0x4] ;  /* 0x000004000b069984 */ /* 0x000fe20000000800 */
[----:B------:R-:W-:-:S03]  /*0fb0*/  @P1 ISETP.LT.AND P0, PT, R13, R10, PT ;  /* 0x0000000a0d00120c */ /* 0x000fc60003f01270 */
[----:B------:R-:W0:Y:S02]  /*0fc0*/  @!P1 LDS R7, [R8+0x4] ;  /* 0x0000040008079984 */ /* 0x000e240000000800 */
[----:B0-----:R-:W-:-:S04]  /*0fd0*/  @!P1 ISETP.LT.AND P0, PT, R6, R7, PT ;  /* 0x000000070600920c */ /* 0x001fc80003f01270 */
[----:B------:R-:W-:-:S09]  /*0fe0*/  SEL R4, R9, R4, P0 ;  /* 0x0000000409047207 */ /* 0x000fd20000000000 */
[----:B------:R-:W-:-:S05]  /*0ff0*/  @!P0 VIADD R25, R9, 0x1 ;  /* 0x0000000109198836 */ /* 0x000fca0000000000 */
[----:B------:R-:W-:-:S13]  /*1000*/  ISETP.GE.AND P0, PT, R25, R4, PT ;  /* 0x000000041900720c */ /* 0x000fda0003f06270 */
[----:B------:R-:W-:Y:S05]  /*1010*/  @!P0 BRA `(.L_x_5) ;  /* 0xfffffffc00b88947 */ /* 0x000fea000383ffff */
.L_x_4:
[----:B------:R-:W-:Y:S05]  /*1020*/  BSYNC.RECONVERGENT B0 ;  /* 0x0000000000007941 */ /* 0x000fea0003800200 */
.L_x_3:
[----:B------:R-:W-:Y:S01]  /*1030*/  IADD3 R15, PT, PT, R26, R3, -R25 ;  /* 0x000000031a0f7210 */ /* 0x000fe20007ffe819 */
[--C-:B------:R-:W-:Y:S01]  /*1040*/  IMAD R14, R25, 0xc, R2.reuse ;  /* 0x0000000c190e7824 */ /* 0x100fe200078e0202 */
[----:B------:R-:W-:Y:S01]  /*1050*/  BSSY.RECONVERGENT B0, `(.L_x_6) ;  /* 0x0000011000007945 */ /* 0x000fe20003800200 */
[----:B------:R-:W-:Y:S02]  /*1060*/  PLOP3.LUT P0, PT, PT, PT, PT, 0x8, 0x80 ;  /* 0x000000000080781c */ /* 0x000fe40003f0e170 */
[C---:B------:R-:W-:Y:S01]  /*1070*/  IMAD R6, R15.reuse, 0xc, R2 ;  /* 0x0000000c0f067824 */ /* 0x040fe200078e0202 */
[----:B------:R0:W1:Y:S01]  /*1080*/  LDS R11, [R14+0x8] ;  /* 0x000008000e0b7984 */ /* 0x0000620000000800 */
[----:B------:R-:W-:-:S03]  /*1090*/  ISETP.GE.AND P1, PT, R15, R0, PT ;  /* 0x000000000f00720c */ /* 0x000fc60003f26270 */
[----:B------:R0:W2:Y:S04]  /*10a0*/  LDS R10, [R6+0x8] ;  /* 0x00000800060a7984 */ /* 0x0000a80000000800 */
[----:B------:R0:W3:Y:S04]  /*10b0*/  LDS R9, [R14+0x4] ;  /* 0x000004000e097984 */ /* 0x0000e80000000800 */
[----:B------:R0:W4:Y:S04]  /*10c0*/  LDS R12, [R14] ;  /* 0x000000000e0c7984 */ /* 0x0001280000000800 */
[----:B------:R0:W0:Y:S04]  /*10d0*/  LDS R13, [R6] ;  /* 0x00000000060d7984 */ /* 0x0000280000000800 */
[----:B------:R0:W0:Y:S01]  /*10e0*/  LDS R8, [R6+0x4] ;  /* 0x0000040006087984 */ /* 0x0000220000000800 */
[----:B------:R-:W-:Y:S05]  /*10f0*/  @P1 BRA `(.L_x_7) ;  /* 0x0000000000181947 */ /* 0x000fea0003800000 */
[----:B------:R-:W-:Y:S02]  /*1100*/  ISETP.GE.AND P1, PT, R25, R26, PT ;  /* 0x0000001a1900720c */ /* 0x000fe40003f26270 */
[----:B------:R-:W-:-:S11]  /*1110*/  PLOP3.LUT P0, PT, PT, PT, PT, 0x80, 0x8 ;  /* 0x000000000008781c */ /* 0x000fd60003f0f070 */
[----:B------:R-:W-:Y:S05]  /*1120*/  @P1 BRA `(.L_x_7) ;  /* 0x00000000000c1947 */ /* 0x000fea0003800000 */
[----:B0---4-:R-:W-:-:S13]  /*1130*/  ISETP.NE.AND P1, PT, R13, R12, PT ;  /* 0x0000000c0d00720c */ /* 0x011fda0003f25270 */
[----:B------:R-:W-:Y:S02]  /*1140*/  @P1 ISETP.LT.AND P0, PT, R13, R12, PT ;  /* 0x0000000c0d00120c */ /* 0x000fe40003f01270 */
[----:B---3--:R-:W-:-:S13]  /*1150*/  @!P1 ISETP.LT.AND P0, PT, R8, R9, PT ;  /* 0x000000090800920c */ /* 0x008fda0003f01270 */
.L_x_7:
[----:B------:R-:W-:Y:S05]  /*1160*/  BSYNC.RECONVERGENT B0 ;  /* 0x0000000000007941 */ /* 0x000fea0003800200 */
.L_x_6:
[----:B------:R-:W-:Y:S01]  /*1170*/  VIADD R7, R15, 0x1 ;  /* 0x000000010f077836 */ /* 0x000fe20000000000 */
[----:B------:R-:W-:Y:S01]  /*1180*/  BSSY.RECONVERGENT B0, `(.L_x_8) ;  /* 0x0000018000007945 */ /* 0x000fe20003800200 */
[----:B------:R-:W-:Y:S01]  /*1190*/  @!P0 IMAD.MOV R7, RZ, RZ, R15 ;  /* 0x000000ffff078224 */ /* 0x000fe200078e020f */
[----:B-12---:R-:W-:Y:S01]  /*11a0*/  SEL R5, R10, R11, P0 ;  /* 0x0000000b0a057207 */ /* 0x006fe20000000000 */
[----:B------:R-:W-:Y:S01]  /*11b0*/  VIADD R15, R25, 0x1 ;  /* 0x00000001190f7836 */ /* 0x000fe20000000000 */
[----:B0---4-:R-:W-:Y:S01]  /*11c0*/  SEL R4, R13, R12, P0 ;  /* 0x0000000c0d047207 */ /* 0x011fe20000000000 */
[----:B------:R-:W-:Y:S01]  /*11d0*/  @P0 IMAD.MOV R15, RZ, RZ, R25 ;  /* 0x000000ffff0f0224 */ /* 0x000fe200078e0219 */
[C---:B------:R-:W-:Y:S01]  /*11e0*/  ISETP.GE.AND P1, PT, R7.reuse, R0, PT ;  /* 0x000000000700720c */ /* 0x040fe20003f26270 */
[----:B------:R0:W1:Y:S01]  /*11f0*/  @P0 LDS R10, [R6+0x14] ;  /* 0x00001400060a0984 */ /* 0x0000620000000800 */
[----:B---3--:R-:W-:Y:S01]  /*1200*/  SEL R3, R8, R9, P0 ;  /* 0x0000000908037207 */ /* 0x008fe20000000000 */
[----:B------:R-:W-:-:S02]  /*1210*/  VIADD R17, R7, 0x1 ;  /* 0x0000000107117836 */ /* 0x000fc40000000000 */
[----:B------:R0:W2:Y:S01]  /*1220*/  @!P0 LDS R11, [R14+0x14] ;  /* 0x000014000e0b8984 */ /* 0x0000a20000000800 */
[----:B------:R-:W-:-:S03]  /*1230*/  VIADD R19, R15, 0x1 ;  /* 0x000000010f137836 */ /* 0x000fc60000000000 */
[----:B------:R0:W3:Y:S04]  /*1240*/  @P0 LDS R13, [R6+0xc] ;  /* 0x00000c00060d0984 */ /* 0x0000e80000000800 */
[----:B------:R0:W4:Y:S04]  /*1250*/  @P0 LDS R8, [R6+0x10] ;  /* 0x0000100006080984 */ /* 0x0001280000000800 */
[----:B------:R0:W0:Y:S04]  /*1260*/  @!P0 LDS R12, [R14+0xc] ;  /* 0x00000c000e0c8984 */ /* 0x0000280000000800 */
[----:B------:R0:W0:Y:S01]  /*1270*/  @!P0 LDS R9, [R14+0x10] ;  /* 0x000010000e098984 */ /* 0x0000220000000800 */
[----:B------:R-:W-:Y:S01]  /*1280*/  PLOP3.LUT P0, PT, PT, PT, PT, 0x8, 0x80 ;  /* 0x000000000080781c */ /* 0x000fe20003f0e170 */
[----:B------:R-:W-:-:S12]  /*1290*/  @P1 BRA `(.L_x_9) ;  /* 0x0000000000181947 */ /* 0x000fd80003800000 */
[----:B------:R-:W-:Y:S02]  /*12a0*/  ISETP.GE.AND P1, PT, R15, R26, PT ;  /* 0x0000001a0f00720c */ /* 0x000fe40003f26270 */
[----:B------:R-:W-:-:S11]  /*12b0*/  PLOP3.LUT P0, PT, PT, PT, PT, 0x80, 0x8 ;  /* 0x000000000008781c */ /* 0x000fd60003f0f070 */
[----:B------:R-:W-:Y:S05]  /*12c0*/  @P1 BRA `(.L_x_9) ;  /* 0x00000000000c1947 */ /* 0x000fea0003800000 */
[----:B0--3--:R-:W-:-:S13]  /*12d0*/  ISETP.NE.AND P1, PT, R13, R12, PT ;  /* 0x0000000c0d00720c */ /* 0x009fda0003f25270 */
[----:B------:R-:W-:Y:S02]  /*12e0*/  @P1 ISETP.LT.AND P0, PT, R13, R12, PT ;  /* 0x0000000c0d00120c */ /* 0x000fe40003f01270 */
[----:B----4-:R-:W-:-:S13]  /*12f0*/  @!P1 ISETP.LT.AND P0, PT, R8, R9, PT ;  /* 0x000000090800920c */ /* 0x010fda0003f01270 */
.L_x_9:
[----:B------:R-:W-:Y:S05]  /*1300*/  BSYNC.RECONVERGENT B0 ;  /* 0x0000000000007941 */ /* 0x000fea0003800200 */
.L_x_8:
[----:B------:R-:W-:Y:S01]  /*1310*/  @!P0 IMAD.MOV R17, RZ, RZ, R7 ;  /* 0x000000ffff118224 */ /* 0x000fe200078e0207 */
[----:B0--3--:R-:W-:Y:S01]  /*1320*/  SEL R7, R13, R12, P0 ;  /* 0x0000000c0d077207 */ /* 0x009fe20000000000 */
[----:B------:R-:W-:Y:S01]  /*1330*/  @P0 IMAD.MOV R19, RZ, RZ, R15 ;  /* 0x000000ffff130224 */ /* 0x000fe200078e020f */
[----:B----4-:R-:W-:Y:S01]  /*1340*/  SEL R6, R8, R9, P0 ;  /* 0x0000000908067207 */ /* 0x010fe20000000000 */
[C-C-:B------:R-:W-:Y:S01]  /*1350*/  @P0 IMAD R16, R17.reuse, 0xc, R2.reuse ;  /* 0x0000000c11100824 */ /* 0x140fe200078e0202 */
[----:B------:R-:W-:Y:S01]  /*1360*/  ISETP.GE.AND P2, PT, R17, R0, PT ;  /* 0x000000001100720c */ /* 0x000fe20003f46270 */
[----:B------:R-:W-:Y:S01]  /*1370*/  @!P0 IMAD R15, R19, 0xc, R2 ;  /* 0x0000000c130f8824 */ /* 0x000fe200078e0202 */
[----:B------:R-:W-:Y:S01]  /*1380*/  BSSY.RECONVERGENT B0, `(.L_x_10) ;  /* 0x000000d000007945 */ /* 0x000fe20003800200 */
[----:B------:R-:W-:Y:S01]  /*1390*/  PLOP3.LUT P1, PT, PT, PT, PT, 0x8, 0x80 ;  /* 0x000000000080781c */ /* 0x000fe20003f2e170 */
[----:B------:R0:W3:Y:S04]  /*13a0*/  @P0 LDS R13, [R16] ;  /* 0x00000000100d0984 */ /* 0x0000e80000000800 */
[----:B------:R0:W4:Y:S04]  /*13b0*/  @!P0 LDS R12, [R15] ;  /* 0x000000000f0c8984 */ /* 0x0001280000000800 */
[----:B------:R0:W0:Y:S04]  /*13c0*/  @!P0 LDS R9, [R15+0x4] ;  /* 0x000004000f098984 */ /* 0x0000280000000800 */
[----:B------:R0:W0:Y:S01]  /*13d0*/  @P0 LDS R8, [R16+0x4] ;  /* 0x0000040010080984 */ /* 0x0000220000000800 */
[----:B------:R-:W-:Y:S05]  /*13e0*/  @P2 BRA `(.L_x_11) ;  /* 0x0000000000182947 */ /* 0x000fea0003800000 */
[----:B------:R-:W-:Y:S02]  /*13f0*/  ISETP.GE.AND P2, PT, R19, R26, PT ;  /* 0x0000001a1300720c */ /* 0x000fe40003f46270 */
[----:B------:R-:W-:-:S11]  /*1400*/  PLOP3.LUT P1, PT, PT, PT, PT, 0x80, 0x8 ;  /* 0x000000000008781c */ /* 0x000fd60003f2f070 */
[----:B------:R-:W-:Y:S05]  /*1410*/  @P2 BRA `(.L_x_11) ;  /* 0x00000000000c2947 */ /* 0x000fea0003800000 */
[----:B---34-:R-:W-:-:S13]  /*1420*/  ISETP.NE.AND P2, PT, R13, R12, PT ;  /* 0x0000000c0d00720c */ /* 0x018fda0003f45270 */
[----:B------:R-:W-:Y:S02]  /*1430*/  @P2 ISETP.LT.AND P1, PT, R13, R12, PT ;  /* 0x0000000c0d00220c */ /* 0x000fe40003f21270 */
[----:B0-----:R-:W-:-:S13]  /*1440*/  @!P2 ISETP.LT.AND P1, PT, R8, R9, PT ;  /* 0x000000090800a20c */ /* 0x001fda0003f21270 */
.L_x_11:
[----:B------:R-:W-:Y:S05]  /*1450*/  BSYNC.RECONVERGENT B0 ;  /* 0x0000000000007941 */ /* 0x000fea0003800200 */
.L_x_10:
[----:B------:R-:W5:Y:S01]  /*1460*/  S2UR UR5, SR_CgaCtaId ;  /* 0x00000000000579c3 */ /* 0x000f620000008800 */
[----:B-12---:R-:W-:Y:S01]  /*1470*/  SEL R2, R10, R11, P0 ;  /* 0x0000000b0a027207 */ /* 0x006fe20000000000 */
[----:B------:R-:W-:Y:S01]  /*1480*/  UMOV UR4, 0x400 ;  /* 0x0000040000047882 */ /* 0x000fe20000000000 */
[----:B------:R-:W-:Y:S01]  /*1490*/  @!P0 LDS R11, [R15+0x8] ;  /* 0x000008000f0b8984 */ /* 0x000fe20000000800 */
[----:B------:R-:W-:Y:S01]  /*14a0*/  VIADD R21, R19, 0x1 ;  /* 0x0000000113157836 */ /* 0x000fe20000000000 */
[----:B------:R-:W-:Y:S01]  /*14b0*/  BSSY.RECONVERGENT B0, `(.L_x_12) ;  /* 0x000001e000007945 */ /* 0x000fe20003800200 */
[----:B------:R-:W-:Y:S01]  /*14c0*/  @P1 IMAD.MOV R21, RZ, RZ, R19 ;  /* 0x000000ffff151224 */ /* 0x000fe200078e0213 */
[----:B------:R0:W1:Y:S01]  /*14d0*/  @P0 LDS R10, [R16+0x8] ;  /* 0x00000800100a0984 */ /* 0x0000620000000800 */
[----:B------:R-:W-:Y:S01]  /*14e0*/  VIADD R19, R17, 0x1 ;  /* 0x0000000111137836 */ /* 0x000fe20000000000 */
[----:B------:R-:W-:Y:S01]  /*14f0*/  PLOP3.LUT P0, PT, PT, PT, PT, 0x8, 0x80 ;  /* 0x000000000080781c */ /* 0x000fe20003f0e170 */
[----:B------:R-:W-:Y:S01]  /*1500*/  @!P1 IMAD.MOV R19, RZ, RZ, R17 ;  /* 0x000000ffff139224 */ /* 0x000fe200078e0211 */
[----:B---34-:R-:W-:Y:S01]  /*1510*/  SEL R17, R13, R12, P1 ;  /* 0x0000000c0d117207 */ /* 0x018fe20000800000 */
[----:B------:R-:W-:-:S02]  /*1520*/  VIADD R25, R21, 0x1 ;  /* 0x0000000115197836 */ /* 0x000fc40000000000 */
[C---:B------:R-:W-:Y:S01]  /*1530*/  VIADD R23, R19.reuse, 0x1 ;  /* 0x0000000113177836 */ /* 0x040fe20000000000 */
[----:B0-----:R-:W-:Y:S02]  /*1540*/  SEL R16, R8, R9, P1 ;  /* 0x0000000908107207 */ /* 0x001fe40000800000 */
[----:B------:R-:W-:Y:S01]  /*1550*/  ISETP.GE.AND P2, PT, R19, R0, PT ;  /* 0x000000001300720c */ /* 0x000fe20003f46270 */
[----:B-----5:R-:W-:-:S06]  /*1560*/  ULEA UR4, UR5, UR4, 0x18 ;  /* 0x0000000405047291 */ /* 0x020fcc000f8ec0ff */
[----:B------:R-:W-:-:S04]  /*1570*/  @!P1 IMAD.U32 R14, RZ, RZ, UR4 ;  /* 0x00000004ff0e9e24 */ /* 0x000fc8000f8e00ff */
[----:B------:R-:W-:Y:S02]  /*1580*/  @!P1 IMAD R18, R21, 0xc, R14 ;  /* 0x0000000c15129824 */ /* 0x000fe400078e020e */
[----:B------:R-:W-:-:S03]  /*1590*/  @P1 IMAD.U32 R14, RZ, RZ, UR4 ;  /* 0x00000004ff0e1e24 */ /* 0x000fc6000f8e00ff */
[----:B------:R0:W2:Y:S01]  /*15a0*/  @!P1 LDS R12, [R18] ;  /* 0x00000000120c9984 */ /* 0x0000a20000000800 */
[----:B------:R-:W-:-:S03]  /*15b0*/  @P1 IMAD R20, R19, 0xc, R14 ;  /* 0x0000000c13141824 */ /* 0x000fc600078e020e */
[----:B------:R0:W3:Y:S01]  /*15c0*/  @!P1 LDS R9, [R18+0x4] ;  /* 0x0000040012099984 */ /* 0x0000e20000000800 */
[----:B-1----:R-:W-:-:S03]  /*15d0*/  SEL R15, R10, R11, P1 ;  /* 0x0000000b0a0f7207 */ /* 0x002fc60000800000 */
[----:B------:R0:W1:Y:S04]  /*15e0*/  @P1 LDS R13, [R20] ;  /* 0x00000000140d1984 */ /* 0x0000680000000800 */
[----:B------:R0:W4:Y:S04]  /*15f0*/  @!P1 LDS R11, [R18+0x8] ;  /* 0x00000800120b9984 */ /* 0x0001280000000800 */
[----:B------:R0:W0:Y:S04]  /*1600*/  @P1 LDS R10, [R20+0x8] ;  /* 0x00000800140a1984 */ /* 0x0000280000000800 */
[----:B------:R0:W0:Y:S01]  /*1610*/  @P1 LDS R8, [R20+0x4] ;  /* 0x0000040014081984 */ /* 0x0000220000000800 */
[----:B------:R-:W-:Y:S05]  /*1620*/  @P2 BRA `(.L_x_13) ;  /* 0x0000000000182947 */ /* 0x000fea0003800000 */
[----:B------:R-:W-:Y:S02]  /*1630*/  ISETP.GE.AND P1, PT, R21, R26, PT ;  /* 0x0000001a1500720c */ /* 0x000fe40003f26270 */
[----:B------:R-:W-:-:S11]  /*1640*/  PLOP3.LUT P0, PT, PT, PT, PT, 0x80, 0x8 ;  /* 0x000000000008781c */ /* 0x000fd60003f0f070 */
[----:B------:R-:W-:Y:S05]  /*1650*/  @P1 BRA `(.L_x_13) ;  /* 0x00000000000c1947 */ /* 0x000fea0003800000 */
[----:B-12---:R-:W-:-:S13]  /*1660*/  ISETP.NE.AND P1, PT, R13, R12, PT ;  /* 0x0000000c0d00720c */ /* 0x006fda0003f25270 */
[----:B------:R-:W-:Y:S02]  /*1670*/  @P1 ISETP.LT.AND P0, PT, R13, R12, PT ;  /* 0x0000000c0d00120c */ /* 0x000fe40003f01270 */
[----:B0--3--:R-:W-:-:S13]  /*1680*/  @!P1 ISETP.LT.AND P0, PT, R8, R9, PT ;  /* 0x000000090800920c */ /* 0x009fda0003f01270 */
.L_x_13:
[----:B------:R-:W-:Y:S05]  /*1690*/  BSYNC.RECONVERGENT B0 ;  /* 0x0000000000007941 */ /* 0x000fea0003800200 */
.L_x_12:
[----:B------:R-:W-:Y:S01]  /*16a0*/  @!P0 IMAD.MOV R23, RZ, RZ, R19 ;  /* 0x000000ffff178224 */ /* 0x000fe200078e0213 */
[----:B------:R-:W-:Y:S01]  /*16b0*/  BSSY.RECONVERGENT B0, `(.L_x_14) ;  /* 0x0000016000007945 */ /* 0x000fe20003800200 */
[----:B------:R-:W-:Y:S01]  /*16c0*/  @P0 IMAD.MOV R25, RZ, RZ, R21 ;  /* 0x000000ffff190224 */ /* 0x000fe200078e0215 */
[----:B0---4-:R-:W-:Y:S01]  /*16d0*/  SEL R18, R10, R11, P0 ;  /* 0x0000000b0a127207 */ /* 0x011fe20000000000 */
[C-C-:B------:R-:W-:Y:S01]  /*16e0*/  @P0 IMAD R21, R23.reuse, 0xc, R14.reuse ;  /* 0x0000000c17150824 */ /* 0x140fe200078e020e */
[----:B------:R-:W-:Y:S01]  /*16f0*/  ISETP.GE.AND P1, PT, R23, R0, PT ;  /* 0x000000001700720c */ /* 0x000fe20003f26270 */
[----:B------:R-:W-:Y:S01]  /*1700*/  @!P0 IMAD R20, R25, 0xc, R14 ;  /* 0x0000000c19148824 */ /* 0x000fe200078e020e */
[----:B-12---:R-:W-:Y:S02]  /*1710*/  SEL R19, R13, R12, P0 ;  /* 0x0000000c0d137207 */ /* 0x006fe40000000000 */
[----:B---3--:R-:W-:Y:S01]  /*1720*/  SEL R0, R8, R9, P0 ;  /* 0x0000000908007207 */ /* 0x008fe20000000000 */
[----:B------:R0:W1:Y:S04]  /*1730*/  @P0 LDS R10, [R21+0x8] ;  /* 0x00000800150a0984 */ /* 0x0000680000000800 */
[----:B------:R0:W2:Y:S04]  /*1740*/  @!P0 LDS R11, [R20+0x8] ;  /* 0x00000800140b8984 */ /* 0x0000a80000000800 */
[----:B------:R0:W3:Y:S04]  /*1750*/  @!P0 LDS R12, [R20] ;  /* 0x00000000140c8984 */ /* 0x0000e80000000800 */
[----:B------:R0:W4:Y:S04]  /*1760*/  @!P0 LDS R9, [R20+0x4] ;  /* 0x0000040014098984 */ /* 0x0001280000000800 */
[----:B------:R0:W0:Y:S04]  /*1770*/  @P0 LDS R13, [R21] ;  /* 0x00000000150d0984 */ /* 0x0000280000000800 */
[----:B------:R0:W0:Y:S01]  /*1780*/  @P0 LDS R8, [R21+0x4] ;  /* 0x0000040015080984 */ /* 0x0000220000000800 */
        /* <DEDUP_REMOVED lines=8> */
.L_x_15:
[----:B------:R-:W-:Y:S05]  /*1810*/  BSYNC.RECONVERGENT B0 ;  /* 0x0000000000007941 */ /* 0x000fea0003800200 */
.L_x_14:
[----:B------:R-:W5:Y:S01]  /*1820*/  LDCU.U8 UR4, c[0x0][0x380] ;  /* 0x00007000ff0477ac */ /* 0x000f620008000000 */
[----:B0--3--:R-:W-:Y:S02]  /*1830*/  SEL R12, R13, R12, P0 ;  /* 0x0000000c0d0c7207 */ /* 0x009fe40000000000 */
[----:B----4-:R-:W-:Y:S02]  /*1840*/  SEL R20, R8, R9, P0 ;  /* 0x0000000908147207 */ /* 0x010fe40000000000 */
[----:B-12---:R-:W-:Y:S01]  /*1850*/  SEL R22, R10, R11, P0 ;  /* 0x0000000b0a167207 */ /* 0x006fe20000000000 */
[----:B-----5:R-:W-:-:S04]  /*1860*/  UPRMT UR4, UR4, 0x8880, URZ ;  /* 0x0000888004047896 */ /* 0x020fc800080000ff */
[----:B------:R-:W-:Y:S01]  /*1870*/  UISETP.NE.AND UP0, UPT, UR4, URZ, UPT ;  /* 0x000000ff0400728c */ /* 0x000fe2000bf05270 */
[----:B------:R-:W-:Y:S08]  /*1880*/  BAR.SYNC.DEFER_BLOCKING 0x0 ;  /* 0x0000000000007b1d */ /* 0x000ff00000010000 */
[----:B------:R-:W-:Y:S05]  /*1890*/  BRA.U !UP0, `(.L_x_16) ;  /* 0x0000000108fc7547 */ /* 0x000fea000b800000 */
[----:B------:R-:W0:Y:S01]  /*18a0*/  S2R R10, SR_LANEID ;  /* 0x00000000000a7919 */ /* 0x000e220000000000 */
[----:B------:R-:W-:-:S05]  /*18b0*/  SHF.R.U32.HI R8, RZ, 0x5, R27 ;  /* 0x00000005ff087819 */ /* 0x000fca000001161b */
[----:B0-----:R-:W-:-:S04]  /*18c0*/  IMAD R8, R8, 0x20, R10 ;  /* 0x0000002008087824 */ /* 0x001fc800078e020a */
[----:B------:R-:W-:-:S04]  /*18d0*/  IMAD R9, R8, 0x5, RZ ;  /* 0x0000000508097824 */ /* 0x000fc800078e02ff */
[----:B------:R-:W-:Y:S02]  /*18e0*/  IMAD R11, R9, 0xc, R14 ;  /* 0x0000000c090b7824 */ /* 0x000fe400078e020e */
[----:B------:R-:W-:-:S03]  /*18f0*/  IMAD R9, R10, -0x4, R9 ;  /* 0xfffffffc0a097824 */ /* 0x000fc600078e0209 */
[----:B------:R0:W-:Y:S01]  /*1900*/  STS [R11], R4 ;  /* 0x000000040b007388 */ /* 0x0001e20000000800 */
[----:B------:R-:W-:-:S03]  /*1910*/  IMAD R9, R9, 0xc, R14 ;  /* 0x0000000c09097824 */ /* 0x000fc600078e020e */
[----:B------:R-:W-:Y:S04]  /*1920*/  STS [R11+0x4], R3 ;  /* 0x000004030b007388 */ /* 0x000fe80000000800 */
[----:B------:R1:W-:Y:S01]  /*1930*/  STS [R11+0x8], R5 ;  /* 0x000008050b007388 */ /* 0x0003e20000000800 */
[----:B0-----:R-:W-:-:S03]  /*1940*/  LOP3.LUT R4, R27, 0x1f, RZ, 0xc0, !PT ;  /* 0x0000001f1b047812 */ /* 0x001fc600078ec0ff */
[----:B------:R-:W-:Y:S04]  /*1950*/  STS [R11+0xc], R7 ;  /* 0x00000c070b007388 */ /* 0x000fe80000000800 */
[----:B------:R-:W-:Y:S01]  /*1960*/  STS [R11+0x10], R6 ;  /* 0x000010060b007388 */ /* 0x000fe20000000800 */
[----:B-1----:R-:W-:-:S03]  /*1970*/  LOP3.LUT R5, R27, 0x3e0, RZ, 0xc0, !PT ;  /* 0x000003e01b057812 */ /* 0x002fc600078ec0ff */
[----:B------:R0:W-:Y:S02]  /*1980*/  STS [R11+0x14], R2 ;  /* 0x000014020b007388 */ /* 0x0001e40000000800 */
[----:B------:R-:W-:Y:S02]  /*1990*/  IMAD R4, R5, 0x5, R4 ;  /* 0x0000000505047824 */ /* 0x000fe400078e0204 */
[----:B------:R-:W-:Y:S01]  /*19a0*/  STS [R11+0x18], R17 ;  /* 0x000018110b007388 */ /* 0x000fe20000000800 */
[----:B------:R-:W-:-:S03]  /*19b0*/  IMAD.MOV.U32 R5, RZ, RZ, RZ ;  /* 0x000000ffff057224 */ /* 0x000fc600078e00ff */
[----:B------:R-:W-:Y:S01]  /*19c0*/  STS [R11+0x1c], R16 ;  /* 0x00001c100b007388 */ /* 0x000fe20000000800 */
[----:B------:R-:W-:Y:S01]  /*19d0*/  IMAD.WIDE.U32 R4, R28, 0x500, R4 ;  /* 0x000005001c047825 */ /* 0x000fe200078e0004 */
[----:B0-----:R-:W0:Y:S02]  /*19e0*/  LDC.64 R2, c[0x0][0x3b0] ;  /* 0x0000ec00ff027b82 */ /* 0x001e240000000a00 */
[----:B------:R-:W-:Y:S01]  /*19f0*/  STS [R11+0x20], R15 ;  /* 0x0000200f0b007388 */ /* 0x000fe20000000800 */
[----:B------:R-:W-:-:S03]  /*1a00*/  IMAD R5, R5, 0xc, RZ ;  /* 0x0000000c05057824 */ /* 0x000fc600078e02ff */
[----:B------:R-:W-:Y:S04]  /*1a10*/  STS [R11+0x24], R19 ;  /* 0x000024130b007388 */ /* 0x000fe80000000800 */
[----:B------:R-:W-:Y:S04]  /*1a20*/  STS [R11+0x28], R0 ;  /* 0x000028000b007388 */ /* 0x000fe80000000800 */
[----:B------:R-:W-:Y:S04]  /*1a30*/  STS [R11+0x2c], R18 ;  /* 0x00002c120b007388 */ /* 0x000fe80000000800 */
[----:B------:R-:W-:Y:S04]  /*1a40*/  STS [R11+0x30], R12 ;  /* 0x0000300c0b007388 */ /* 0x000fe80000000800 */
[----:B------:R-:W-:Y:S01]  /*1a50*/  STS [R11+0x34], R20 ;  /* 0x000034140b007388 */ /* 0x000fe20000000800 */
[----:B0-----:R-:W-:-:S03]  /*1a60*/  IMAD.WIDE.U32 R2, R4, 0xc, R2 ;  /* 0x0000000c04027825 */ /* 0x001fc600078e0002 */
[----:B------:R-:W-:Y:S01]  /*1a70*/  STS [R11+0x38], R22 ;  /* 0x000038160b007388 */ /* 0x000fe20000000800 */
[----:B------:R-:W-:-:S03]  /*1a80*/  NOP ;  /* 0x0000000000007918 */ /* 0x000fc60000000000 */
[----:B------:R-:W0:Y:S01]  /*1a90*/  LDS R7, [R9] ;  /* 0x0000000009077984 */ /* 0x000e220000000800 */
[----:B------:R-:W-:-:S03]  /*1aa0*/  IMAD.IADD R3, R3, 0x1, R5 ;  /* 0x0000000103037824 */ /* 0x000fc600078e0205 */
[----:B------:R-:W1:Y:S04]  /*1ab0*/  LDS R13, [R9+0x4] ;  /* 0x00000400090d7984 */ /* 0x000e680000000800 */
[----:B------:R-:W2:Y:S04]  /*1ac0*/  LDS R15, [R9+0x8] ;  /* 0x00000800090f7984 */ /* 0x000ea80000000800 */
[----:B------:R-:W3:Y:S04]  /*1ad0*/  LDS R17, [R9+0x180] ;  /* 0x0001800009117984 */ /* 0x000ee80000000800 */
[----:B------:R-:W4:Y:S04]  /*1ae0*/  LDS R19, [R9+0x184] ;  /* 0x0001840009137984 */ /* 0x000f280000000800 */
[----:B------:R-:W5:Y:S04]  /*1af0*/  LDS R11, [R9+0x188] ;  /* 0x00018800090b7984 */ /* 0x000f680000000800 */
        /* <DEDUP_REMOVED lines=9> */
[----:B0-----:R-:W-:Y:S04]  /*1b90*/  STG.E desc[UR6][R2.64], R7 ;  /* 0x0000000702007986 */ /* 0x001fe8000c101906 */
[----:B-1----:R-:W-:Y:S04]  /*1ba0*/  STG.E desc[UR6][R2.64+0x4], R13 ;  /* 0x0000040d02007986 */ /* 0x002fe8000c101906 */
[----:B--2---:R-:W-:Y:S04]  /*1bb0*/  STG.E desc[UR6][R2.64+0x8], R15 ;  /* 0x0000080f02007986 */ /* 0x004fe8000c101906 */
[----:B---3--:R-:W-:Y:S04]  /*1bc0*/  STG.E desc[UR6][R2.64+0x180], R17 ;  /* 0x0001801102007986 */ /* 0x008fe8000c101906 */
[----:B----4-:R-:W-:Y:S04]  /*1bd0*/  STG.E desc[UR6][R2.64+0x184], R19 ;  /* 0x0001841302007986 */ /* 0x010fe8000c101906 */
[----:B-----5:R-:W-:Y:S04]  /*1be0*/  STG.E desc[UR6][R2.64+0x188], R11 ;  /* 0x0001880b02007986 */ /* 0x020fe8000c101906 */
[----:B------:R-:W-:Y:S04]  /*1bf0*/  STG.E desc[UR6][R2.64+0x300], R21 ;  /* 0x0003001502007986 */ /* 0x000fe8000c101906 */
[----:B------:R-:W-:Y:S04]  /*1c00*/  STG.E desc[UR6][R2.64+0x304], R23 ;  /* 0x0003041702007986 */ /* 0x000fe8000c101906 */
[----:B------:R-:W-:Y:S04]  /*1c10*/  STG.E desc[UR6][R2.64+0x308], R25 ;  /* 0x0003081902007986 */ /* 0x000fe8000c101906 */
[----:B------:R-:W-:Y:S04]  /*1c20*/  STG.E desc[UR6][R2.64+0x480], R27 ;  /* 0x0004801b02007986 */ /* 0x000fe8000c101906 */
[----:B------:R-:W-:Y:S04]  /*1c30*/  STG.E desc[UR6][R2.64+0x484], R29 ;  /* 0x0004841d02007986 */ /* 0x000fe8000c101906 */
[----:B------:R-:W-:Y:S04]  /*1c40*/  STG.E desc[UR6][R2.64+0x488], R31 ;  /* 0x0004881f02007986 */ /* 0x000fe8000c101906 */
[----:B------:R-:W-:Y:S04]  /*1c50*/  STG.E desc[UR6][R2.64+0x600], R33 ;  /* 0x0006002102007986 */ /* 0x000fe8000c101906 */
[----:B------:R-:W-:Y:S04]  /*1c60*/  STG.E desc[UR6][R2.64+0x604], R35 ;  /* 0x0006042302007986 */ /* 0x000fe8000c101906 */
[----:B------:R-:W-:Y:S01]  /*1c70*/  STG.E desc[UR6][R2.64+0x608], R37 ;  /* 0x0006082502007986 */ /* 0x000fe2000c101906 */
[----:B------:R-:W-:Y:S05]  /*1c80*/  EXIT ;  /* 0x000000000000794d */ /* 0x000fea0003800000 */
.L_x_16:
[----:B------:R-:W0:Y:S01]  /*1c90*/  S2R R10, SR_LANEID ;  /* 0x00000000000a7919 */ /* 0x000e220000000000 */
[----:B------:R-:W-:Y:S01]  /*1ca0*/  SHF.R.U32.HI R9, RZ, 0x5, R27 ;  /* 0x00000005ff097819 */ /* 0x000fe2000001161b */
[----:B------:R-:W1:Y:S01]  /*1cb0*/  LDCU.64 UR4, c[0x0][0x388] ;  /* 0x00007100ff0477ac */ /* 0x000e620008000a00 */
[C---:B------:R-:W-:Y:S02]  /*1cc0*/  LOP3.LUT R8, R27.reuse, 0x1f, RZ, 0xc0, !PT ;  /* 0x0000001f1b087812 */ /* 0x040fe400078ec0ff */
[----:B------:R-:W-:Y:S01]  /*1cd0*/  LOP3.LUT R27, R27, 0x3e0, RZ, 0xc0, !PT ;  /* 0x000003e01b1b7812 */ /* 0x000fe200078ec0ff */
[----:B------:R-:W2:Y:S01]  /*1ce0*/  LDCU.128 UR8, c[0x0][0x390] ;  /* 0x00007200ff0877ac */ /* 0x000ea20008000c00 */
[----:B0-----:R-:W-:-:S04]  /*1cf0*/  IMAD R9, R9, 0x20, R10 ;  /* 0x0000002009097824 */ /* 0x001fc800078e020a */
[----:B------:R-:W-:Y:S02]  /*1d00*/  IMAD R11, R9, 0x5, RZ ;  /* 0x00000005090b7824 */ /* 0x000fe400078e02ff */
[----:B------:R-:W-:Y:S02]  /*1d10*/  IMAD.MOV.U32 R9, RZ, RZ, RZ ;  /* 0x000000ffff097224 */ /* 0x000fe400078e00ff */
[----:B------:R-:W-:Y:S02]  /*1d20*/  IMAD R21, R11, 0xc, R14 ;  /* 0x0000000c0b157824 */ /* 0x000fe400078e020e */
[----:B------:R-:W-:Y:S02]  /*1d30*/  IMAD R11, R10, -0x4, R11 ;  /* 0xfffffffc0a0b7824 */ /* 0x000fe400078e020b */
[----:B------:R-:W-:Y:S01]  /*1d40*/  IMAD.WIDE.U32 R28, R28, 0x500, R8 ;  /* 0x000005001c1c7825 */ /* 0x000fe200078e0008 */
[----:B------:R-:W-:Y:S03]  /*1d50*/  STS [R21], R4 ;  /* 0x0000000415007388 */ /* 0x000fe60000000800 */
[----:B------:R-:W-:Y:S01]  /*1d60*/  IMAD R14, R11, 0xc, R14 ;  /* 0x0000000c0b0e7824 */ /* 0x000fe200078e020e */
[----:B------:R-:W-:Y:S04]  /*1d70*/  STS [R21+0x4], R3 ;  /* 0x0000040315007388 */ /* 0x000fe80000000800 */
[----:B------:R-:W-:Y:S04]  /*1d80*/  STS [R21+0x8], R5 ;  /* 0x0000080515007388 */ /* 0x000fe80000000800 */
[----:B------:R0:W-:Y:S04]  /*1d90*/  STS [R21+0xc], R7 ;  /* 0x00000c0715007388 */ /* 0x0001e80000000800 */
[----:B------:R3:W-:Y:S04]  /*1da0*/  STS [R21+0x10], R6 ;  /* 0x0000100615007388 */ /* 0x0007e80000000800 */
[----:B------:R1:W-:Y:S01]  /*1db0*/  STS [R21+0x14], R2 ;  /* 0x0000140215007388 */ /* 0x0003e20000000800 */
[----:B0-----:R-:W-:-:S03]  /*1dc0*/  IMAD R7, R27, 0x5, RZ ;  /* 0x000000051b077824 */ /* 0x001fc600078e02ff */
[----:B------:R-:W-:Y:S02]  /*1dd0*/  STS [R21+0x18], R17 ;  /* 0x0000181115007388 */ /* 0x000fe40000000800 */
[----:B------:R-:W-:Y:S02]  /*1de0*/  IADD3 R7, P0, PT, R7, R28, RZ ;  /* 0x0000001c07077210 */ /* 0x000fe40007f1e0ff */
[----:B------:R-:W-:Y:S04]  /*1df0*/  STS [R21+0x1c], R16 ;  /* 0x00001c1015007388 */ /* 0x000fe80000000800 */
[----:B------:R-:W-:Y:S01]  /*1e00*/  STS [R21+0x20], R15 ;  /* 0x0000200f15007388 */ /* 0x000fe20000000800 */
[----:B------:R-:W-:Y:S02]  /*1e10*/  IMAD.X R28, RZ, RZ, R29, P0 ;  /* 0x000000ffff1c7224 */ /* 0x000fe400000e061d */
[C---:B---3--:R-:W-:Y:S01]  /*1e20*/  IMAD.SHL.U32 R6, R7.reuse, 0x4, RZ ;  /* 0x0000000407067824 */ /* 0x048fe200078e00ff */
[----:B------:R-:W-:Y:S02]  /*1e30*/  STS [R21+0x24], R19 ;  /* 0x0000241315007388 */ /* 0x000fe40000000800 */
[----:B------:R-:W-:-:S02]  /*1e40*/  SHF.L.U64.HI R7, R7, 0x2, R28 ;  /* 0x0000000207077819 */ /* 0x000fc4000001021c */
[----:B------:R-:W-:Y:S01]  /*1e50*/  STS [R21+0x28], R0 ;  /* 0x0000280015007388 */ /* 0x000fe20000000800 */
[C---:B-1----:R-:W-:Y:S02]  /*1e60*/  IADD3 R2, P0, PT, R6.reuse, UR4, RZ ;  /* 0x0000000406027c10 */ /* 0x042fe4000ff1e0ff */
[C---:B--2---:R-:W-:Y:S01]  /*1e70*/  IADD3 R4, P1, PT, R6.reuse, UR8, RZ ;  /* 0x0000000806047c10 */ /* 0x044fe2000ff3e0ff */
[----:B------:R-:W-:Y:S01]  /*1e80*/  STS [R21+0x2c], R18 ;  /* 0x00002c1215007388 */ /* 0x000fe20000000800 */
[C---:B------:R-:W-:Y:S02]  /*1e90*/  IADD3.X R3, PT, PT, R7.reuse, UR5, RZ, P0, !PT ;  /* 0x0000000507037c10 */ /* 0x040fe400087fe4ff */
[----:B------:R-:W-:Y:S01]  /*1ea0*/  IADD3 R6, P0, PT, R6, UR10, RZ ;  /* 0x0000000a06067c10 */ /* 0x000fe2000ff1e0ff */
[----:B------:R-:W-:Y:S01]  /*1eb0*/  STS [R21+0x30], R12 ;  /* 0x0000300c15007388 */ /* 0x000fe20000000800 */
[C---:B------:R-:W-:Y:S02]  /*1ec0*/  IADD3.X R5, PT, PT, R7.reuse, UR9, RZ, P1, !PT ;  /* 0x0000000907057c10 */ /* 0x040fe40008ffe4ff */
[----:B------:R-:W-:Y:S01]  /*1ed0*/  IADD3.X R7, PT, PT, R7, UR11, RZ, P0, !PT ;  /* 0x0000000b07077c10 */ /* 0x000fe200087fe4ff */
[----:B------:R-:W-:Y:S04]  /*1ee0*/  STS [R21+0x34], R20 ;  /* 0x0000341415007388 */ /* 0x000fe80000000800 */
[----:B------:R-:W-:Y:S01]  /*1ef0*/  STS [R21+0x38], R22 ;  /* 0x0000381615007388 */ /* 0x000fe20000000800 */
[----:B------:R-:W-:-:S03]  /*1f00*/  NOP ;  /* 0x0000000000007918 */ /* 0x000fc60000000000 */
[----:B------:R-:W0:Y:S04]  /*1f10*/  LDS R9, [R14] ;  /* 0x000000000e097984 */ /* 0x000e280000000800 */
        /* <DEDUP_REMOVED lines=30> */
.L_x_0:
        /* <DEDUP_REMOVED lines=10> */
[--C-:B------:R-:W-:Y:S01]  /*21a0*/  SHF.R.U32.HI R0, RZ, 0x1, R7.reuse ;  /* 0x00000001ff007819 */ /* 0x100fe20000011607 */
[----:B------:R-:W-:Y:S01]  /*21b0*/  BSSY.RECONVERGENT B0, `(.L_x_17) ;  /* 0x00000ed000007945 */ /* 0x000fe20003800200 */
[CC--:B------:R-:W-:Y:S01]  /*21c0*/  LOP3.LUT R11, R9.reuse, R28.reuse, RZ, 0xc0, !PT ;  /* 0x0000001c090b7212 */ /* 0x0c0fe200078ec0ff */
[----:B------:R-:W-:Y:S01]  /*21d0*/  UISETP.NE.AND UP0, UPT, UR4, URZ, UPT ;  /* 0x000000ff0400728c */ /* 0x000fe2000bf05270 */
[----:B------:R-:W-:Y:S01]  /*21e0*/  LOP3.LUT R9, R9, R28, RZ, 0xfc, !PT ;  /* 0x0000001c09097212 */ /* 0x000fe200078efcff */
[----:B------:R-:W-:Y:S01]  /*21f0*/  ACQBULK ;  /* 0x000000000000782e */ /* 0x000fe20000000000 */
[----:B------:R-:W-:Y:S01]  /*2200*/  IADD3 R8, P1, PT, R28, -R11, RZ ;  /* 0x8000000b1c087210 */ /* 0x000fe20007f3e0ff */
[----:B0-----:R-:W-:Y:S01]  /*2210*/  IMAD R3, R0, 0x500, RZ ;  /* 0x0000050000037824 */ /* 0x001fe200078e02ff */
[--C-:B------:R-:W-:Y:S01]  /*2220*/  SHF.R.U64 R6, R6, 0x1, R7.reuse ;  /* 0x0000000106067819 */ /* 0x100fe20000001207 */
[----:B------:R-:W-:-:S02]  /*2230*/  IMAD.X R2, RZ, RZ, ~R7, P0 ;  /* 0x000000ffff027224 */ /* 0x000fc400000e0e07 */
[----:B------:R-:W-:Y:S01]  /*2240*/  IMAD.X R10, RZ, RZ, -0x1, P1 ;  /* 0xffffffffff0a7424 */ /* 0x000fe200008e06ff */
[----:B------:R-:W-:Y:S01]  /*2250*/  ISETP.NE.U32.AND P1, PT, R9, -0x1, PT ;  /* 0xffffffff0900780c */ /* 0x000fe20003f25070 */
[----:B------:R-:W-:-:S03]  /*2260*/  IMAD.WIDE.U32 R8, R8, 0x500, RZ ;  /* 0x0000050008087825 */ /* 0x000fc600078e00ff */
[----:B------:R-:W-:Y:S01]  /*2270*/  ISETP.NE.AND.EX P1, PT, R2, -0x1, PT, P1 ;  /* 0xffffffff0200780c */ /* 0x000fe20003f25310 */
[----:B------:R-:W-:Y:S01]  /*2280*/  IMAD R17, R10, 0x500, RZ ;  /* 0x000005000a117824 */ /* 0x000fe200078e02ff */
[----:B------:R-:W-:Y:S01]  /*2290*/  ISETP.GT.U32.AND P0, PT, R8, -0x501, PT ;  /* 0xfffffaff0800780c */ /* 0x000fe20003f04070 */
[----:B------:R-:W-:-:S04]  /*22a0*/  IMAD.WIDE.U32 R6, R6, 0x500, RZ ;  /* 0x0000050006067825 */ /* 0x000fc800078e00ff */
[----:B------:R-:W-:Y:S02]  /*22b0*/  IMAD.IADD R0, R9, 0x1, R17 ;  /* 0x0000000109007824 */ /* 0x000fe400078e0211 */
[----:B---3--:R-:W-:-:S03]  /*22c0*/  IMAD.WIDE.U32 R12, R11, -0x500, R12 ;  /* 0xfffffb000b0c7825 */ /* 0x008fc600078e000c */
[----:B------:R-:W-:Y:S01]  /*22d0*/  ISETP.GT.U32.AND.EX P0, PT, R0, -0x1, PT, P0 ;  /* 0xffffffff0000780c */ /* 0x000fe20003f04100 */
[----:B------:R-:W-:Y:S01]  /*22e0*/  IMAD.IADD R9, R7, 0x1, R3 ;  /* 0x0000000107097824 */ /* 0x000fe200078e0203 */
[----:B------:R-:W-:Y:S01]  /*22f0*/  ISETP.GT.U32.AND P2, PT, R12, R6, PT ;  /* 0x000000060c00720c */ /* 0x000fe20003f44070 */
[----:B------:R-:W-:Y:S01]  /*2300*/  IMAD.IADD R17, R13, 0x1, -R11 ;  /* 0x000000010d117824 */ /* 0x000fe200078e0a0b */
[----:B------:R-:W-:Y:S02]  /*2310*/  SEL R10, R8, 0xfffffaff, P0 ;  /* 0xfffffaff080a7807 */ /* 0x000fe40000000000 */
[----:B------:R-:W-:Y:S02]  /*2320*/  SEL R16, R0, 0xffffffff, P0 ;  /* 0xffffffff00107807 */ /* 0x000fe40000000000 */
[----:B------:R-:W-:Y:S02]  /*2330*/  ISETP.GT.U32.AND.EX P2, PT, R17, R9, PT, P2 ;  /* 0x000000091100720c */ /* 0x000fe40003f44120 */
[----:B------:R-:W-:-:S02]  /*2340*/  LOP3.LUT R13, RZ, R10, RZ, 0x33, !PT ;  /* 0x0000000aff0d7212 */ /* 0x000fc400078e33ff */
[----:B------:R-:W-:Y:S02]  /*2350*/  ISETP.LT.U32.AND P3, PT, R6, R12, PT ;  /* 0x0000000c0600720c */ /* 0x000fe40003f61070 */
[----:B------:R-:W-:Y:S02]  /*2360*/  SEL R19, R12, R6, P2 ;  /* 0x000000060c137207 */ /* 0x000fe40001000000 */
[----:B------:R-:W-:Y:S02]  /*2370*/  LOP3.LUT R18, RZ, R16, RZ, 0x33, !PT ;  /* 0x00000010ff127212 */ /* 0x000fe400078e33ff */
[----:B------:R-:W-:Y:S02]  /*2380*/  ISETP.LT.U32.AND.EX P3, PT, R9, R17, PT, P3 ;  /* 0x000000110900720c */ /* 0x000fe40003f61130 */
[----:B------:R-:W-:Y:S02]  /*2390*/  SEL R17, R17, R9, P2 ;  /* 0x0000000911117207 */ /* 0x000fe40001000000 */
[----:B------:R-:W-:-:S05]  /*23a0*/  IADD3 R19, P0, PT, R19, -R6, RZ ;  /* 0x8000000613137210 */ /* 0x000fca0007f1e0ff */
[----:B------:R-:W-:Y:S02]  /*23b0*/  IMAD.X R17, R17, 0x1, ~R9, P0 ;  /* 0x0000000111117824 */ /* 0x000fe400000e0e09 */
[----:B----4-:R-:W-:-:S04]  /*23c0*/  IMAD.WIDE.U32 R2, R11, -0x500, R4 ;  /* 0xfffffb000b027825 */ /* 0x010fc800078e0004 */
[----:B-----5:R-:W-:Y:S01]  /*23d0*/  IMAD.WIDE.U32 R14, R11, -0x500, R14 ;  /* 0xfffffb000b0e7825 */ /* 0x020fe200078e000e */
[----:B------:R-:W-:-:S03]  /*23e0*/  IADD3 R10, P4, PT, R8, -R2, RZ ;  /* 0x80000002080a7210 */ /* 0x000fc60007f9e0ff */
[----:B------:R-:W-:Y:S01]  /*23f0*/  IMAD.IADD R3, R3, 0x1, -R11 ;  /* 0x0000000103037824 */ /* 0x000fe200078e0a0b */
[----:B------:R-:W-:Y:S01]  /*2400*/  IADD3 R13, P5, P6, -R14, R8, R13 ;  /* 0x000000080e0d7210 */ /* 0x000fe20007ebe10d */
[----:B------:R-:W-:Y:S01]  /*2410*/  IMAD.IADD R15, R15, 0x1, -R11 ;  /* 0x000000010f0f7824 */ /* 0x000fe200078e0a0b */
[----:B------:R-:W-:Y:S01]  /*2420*/  ISETP.LT.U32.AND P0, PT, R10, R19, PT ;  /* 0x000000130a00720c */ /* 0x000fe20003f01070 */
[----:B------:R-:W-:Y:S01]  /*2430*/  IMAD.X R16, R0, 0x1, ~R3, P4 ;  /* 0x0000000100107824 */ /* 0x000fe200020e0e03 */
[----:B------:R-:W-:Y:S02]  /*2440*/  SEL R3, R6, R13, !P1 ;  /* 0x0000000d06037207 */ /* 0x000fe40004800000 */
[----:B------:R-:W-:Y:S02]  /*2450*/  IADD3.X R15, PT, PT, ~R15, R0, R18, P5, P6 ;  /* 0x000000000f0f7210 */ /* 0x000fe40002fec512 */
[----:B------:R-:W-:Y:S02]  /*2460*/  ISETP.LT.U32.AND P2, PT, R3, R19, PT ;  /* 0x000000130300720c */ /* 0x000fe40003f41070 */
[----:B------:R-:W-:-:S02]  /*2470*/  SEL R0, R9, R15, !P1 ;  /* 0x0000000f09007207 */ /* 0x000fc40004800000 */
[----:B------:R-:W-:Y:S02]  /*2480*/  SEL R15, R6, R12, P3 ;  /* 0x0000000c060f7207 */ /* 0x000fe40001800000 */
[-C--:B------:R-:W-:Y:S02]  /*2490*/  ISETP.LT.U32.AND.EX P0, PT, R16, R17.reuse, PT, P0 ;  /* 0x000000111000720c */ /* 0x080fe40003f01100 */
[----:B------:R-:W-:Y:S02]  /*24a0*/  ISETP.LT.U32.AND.EX P2, PT, R0, R17, PT, P2 ;  /* 0x000000110000720c */ /* 0x000fe40003f41120 */
[----:B------:R-:W-:Y:S02]  /*24b0*/  SEL R15, R15, R14, !P1 ;  /* 0x0000000e0f0f7207 */ /* 0x000fe40004800000 */
[-C--:B------:R-:W-:Y:S02]  /*24c0*/  SEL R14, R10, R19.reuse, P0 ;  /* 0x000000130a0e7207 */ /* 0x080fe40000000000 */
[----:B------:R-:W-:Y:S01]  /*24d0*/  SEL R3, R3, R19, P2 ;  /* 0x0000001303037207 */ /* 0x000fe20001000000 */
[----:B------:R-:W-:Y:S01]  /*24e0*/  IMAD.IADD R0, R15, 0x1, -R2 ;  /* 0x000000010f007824 */ /* 0x000fe200078e0a02 */
[----:B------:R-:W-:-:S03]  /*24f0*/  SEL R10, R16, R17, P0 ;  /* 0x00000011100a7207 */ /* 0x000fc60000000000 */
[----:B------:R-:W-:Y:S01]  /*2500*/  IMAD.IADD R3, R3, 0x1, -R14 ;  /* 0x0000000103037824 */ /* 0x000fe200078e0a0e */
[----:B------:R-:W-:Y:S06]  /*2510*/  BRA.U !UP0, `(.L_x_18) ;  /* 0x0000000508807547 */ /* 0x000fec000b800000 */
[----:B------:R-:W-:Y:S01]  /*2520*/  IMAD.MOV.U32 R8, RZ, RZ, R6 ;  /* 0x000000ffff087224 */ /* 0x000fe200078e0006 */
[----:B------:R-:W0:Y:S01]  /*2530*/  LDCU.128 UR12, c[0x0][0x390] ;  /* 0x00007200ff0c77ac */ /* 0x000e220008000c00 */
[----:B------:R-:W-:Y:S01]  /*2540*/  IMAD.IADD R7, R27, 0x1, -R0 ;  /* 0x000000011b077824 */ /* 0x000fe200078e0a00 */
[----:B------:R-:W-:Y:S01]  /*2550*/  IADD3 R2, P0, PT, R4, R27, RZ ;  /* 0x0000001b04027210 */ /* 0x000fe20007f1e0ff */
[----:B------:R-:W-:Y:S01]  /*2560*/  IMAD.WIDE.U32 R8, R11, 0x500, R8 ;  /* 0x000005000b087825 */ /* 0x000fe200078e0008 */
[----:B------:R-:W1:Y:S01]  /*2570*/  LDCU.64 UR8, c[0x0][0x388] ;  /* 0x00007100ff0877ac */ /* 0x000e620008000a00 */
[----:B------:R-:W-:Y:S01]  /*2580*/  BSSY.RECONVERGENT B1, `(.L_x_19) ;  /* 0x000002a000017945 */ /* 0x000fe20003800200 */
[----:B------:R-:W-:Y:S01]  /*2590*/  CS2R R18, SRZ ;  /* 0x0000000000127805 */ /* 0x000fe2000001ff00 */
[----:B------:R-:W-:Y:S01]  /*25a0*/  IMAD.X R5, RZ, RZ, R5, P0 ;  /* 0x000000ffff057224 */ /* 0x000fe200000e0605 */
[----:B------:R-:W-:Y:S01]  /*25b0*/  UMOV UR4, URZ ;  /* 0x000000ff00047c82 */ /* 0x000fe20008000000 */
[----:B------:R-:W-:Y:S01]  /*25c0*/  IADD3 R4, P1, P2, R7, R8, R14 ;  /* 0x0000000807047210 */ /* 0x000fe20007a3e00e */
[----:B------:R-:W-:Y:S01]  /*25d0*/  VIADD R8, R9, UR4 ;  /* 0x0000000409087c36 */ /* 0x000fe20008000000 */
[----:B------:R-:W-:Y:S01]  /*25e0*/  SHF.R.S32.HI R7, RZ, 0x1f, R7 ;  /* 0x0000001fff077819 */ /* 0x000fe20000011407 */
[C---:B------:R-:W-:Y:S01]  /*25f0*/  IMAD.SHL.U32 R11, R2.reuse, 0x4, RZ ;  /* 0x00000004020b7824 */ /* 0x040fe200078e00ff */
[----:B------:R-:W-:Y:S01]  /*2600*/  SHF.L.U64.HI R5, R2, 0x2, R5 ;  /* 0x0000000202057819 */ /* 0x000fe20000010205 */
[----:B------:R-:W-:Y:S01]  /*2610*/  VIADD R23, R27, 0x100 ;  /* 0x000001001b177836 */ /* 0x000fe20000000000 */
[----:B------:R-:W-:Y:S01]  /*2620*/  IADD3.X R7, PT, PT, R7, R8, R10, P1, P2 ;  /* 0x0000000807077210 */ /* 0x000fe20000fe440a */
[----:B------:R-:W-:Y:S01]  /*2630*/  VIADD R29, R27, 0x200 ;  /* 0x000002001b1d7836 */ /* 0x000fe20000000000 */
[----:B------:R-:W-:-:S02]  /*2640*/  CS2R R16, SRZ ;  /* 0x0000000000107805 */ /* 0x000fc4000001ff00 */
[----:B0-----:R-:W-:Y:S01]  /*2650*/  IADD3 R14, P1, PT, R11, UR12, RZ ;  /* 0x0000000c0b0e7c10 */ /* 0x001fe2000ff3e0ff */
[----:B------:R-:W-:Y:S01]  /*2660*/  VIADD R31, R27, 0x300 ;  /* 0x000003001b1f7836 */ /* 0x000fe20000000000 */
[C---:B------:R-:W-:Y:S01]  /*2670*/  SHF.L.U64.HI R2, R4.reuse, 0x2, R7 ;  /* 0x0000000204027819 */ /* 0x040fe20000010207 */
[----:B------:R-:W-:Y:S01]  /*2680*/  IMAD.SHL.U32 R4, R4, 0x4, RZ ;  /* 0x0000000404047824 */ /* 0x000fe200078e00ff */
[C---:B-1----:R-:W-:Y:S02]  /*2690*/  IADD3 R12, P0, PT, R11.reuse, UR8, RZ ;  /* 0x000000080b0c7c10 */ /* 0x042fe4000ff1e0ff */
[----:B------:R-:W-:Y:S02]  /*26a0*/  CS2R R20, SRZ ;  /* 0x0000000000147805 */ /* 0x000fe4000001ff00 */
[----:B------:R-:W-:Y:S02]  /*26b0*/  IADD3 R10, P2, PT, R11, UR14, RZ ;  /* 0x0000000e0b0a7c10 */ /* 0x000fe4000ff5e0ff */
[----:B------:R-:W-:-:S02]  /*26c0*/  IADD3.X R15, PT, PT, R5, UR13, RZ, P1, !PT ;  /* 0x0000000d050f7c10 */ /* 0x000fc40008ffe4ff */
[C---:B------:R-:W-:Y:S02]  /*26d0*/  IADD3 R8, P3, PT, R4.reuse, UR12, RZ ;  /* 0x0000000c04087c10 */ /* 0x040fe4000ff7e0ff */
[C---:B------:R-:W-:Y:S02]  /*26e0*/  IADD3 R6, P4, PT, R4.reuse, UR14, RZ ;  /* 0x0000000e04067c10 */ /* 0x040fe4000ff9e0ff */
[----:B------:R-:W-:Y:S02]  /*26f0*/  IADD3 R4, P1, PT, R4, UR8, RZ ;  /* 0x0000000804047c10 */ /* 0x000fe4000ff3e0ff */
[C---:B------:R-:W-:Y:S02]  /*2700*/  IADD3.X R11, PT, PT, R5.reuse, UR15, RZ, P2, !PT ;  /* 0x0000000f050b7c10 */ /* 0x040fe400097fe4ff */
[----:B------:R-:W-:Y:S02]  /*2710*/  IADD3.X R13, PT, PT, R5, UR9, RZ, P0, !PT ;  /* 0x00000009050d7c10 */ /* 0x000fe400087fe4ff */
[----:B------:R-:W-:-:S02]  /*2720*/  IADD3.X R9, PT, PT, R2, UR13, RZ, P3, !PT ;  /* 0x0000000d02097c10 */ /* 0x000fc40009ffe4ff */
[C---:B------:R-:W-:Y:S02]  /*2730*/  IADD3.X R7, PT, PT, R2.reuse, UR15, RZ, P4, !PT ;  /* 0x0000000f02077c10 */ /* 0x040fe4000a7fe4ff */
[----:B------:R-:W-:Y:S01]  /*2740*/  IADD3.X R5, PT, PT, R2, UR9, RZ, P1, !PT ;  /* 0x0000000902057c10 */ /* 0x000fe20008ffe4ff */
[----:B------:R-:W-:-:S05]  /*2750*/  IMAD.IADD R2, R0, 0x1, R3 ;  /* 0x0000000100027824 */ /* 0x000fca00078e0203 */
[-C--:B------:R-:W-:Y:S02]  /*2760*/  ISETP.GE.AND P0, PT, R27, R2.reuse, PT ;  /* 0x000000021b00720c */ /* 0x080fe40003f06270 */
[-C--:B------:R-:W-:Y:S02]  /*2770*/  ISETP.GE.AND P1, PT, R23, R2.reuse, PT ;  /* 0x000000021700720c */ /* 0x080fe40003f26270 */
[-C--:B------:R-:W-:Y:S02]  /*2780*/  ISETP.GE.AND P2, PT, R29, R2.reuse, PT ;  /* 0x000000021d00720c */ /* 0x080fe40003f46270 */
[----:B------:R-:W-:-:S07]  /*2790*/  ISETP.GE.AND P3, PT, R31, R2, PT ;  /* 0x000000021f00720c */ /* 0x000fce0003f66270 */
[----:B------:R-:W-:Y:S06]  /*27a0*/  @P0 BRA `(.L_x_20) ;  /* 0x00000000001c0947 */ /* 0x000fec0003800000 */
[----:B------:R-:W-:-:S13]  /*27b0*/  ISETP.GE.AND P0, PT, R27, R0, PT ;  /* 0x000000001b00720c */ /* 0x000fda0003f06270 */
[----:B------:R0:W5:Y:S04]  /*27c0*/  @!P0 LDG.E R16, desc[UR6][R12.64] ;  /* 0x000000060c108981 */ /* 0x000168000c1e1900 */
[----:B------:R0:W5:Y:S04]  /*27d0*/  @!P0 LDG.E R17, desc[UR6][R14.64] ;  /* 0x000000060e118981 */ /* 0x000168000c1e1900 */
[----:B------:R0:W5:Y:S04]  /*27e0*/  @!P0 LDG.E R18, desc[UR6][R10.64] ;  /* 0x000000060a128981 */ /* 0x000168000c1e1900 */
[----:B------:R0:W5:Y:S04]  /*27f0*/  @P0 LDG.E R16, desc[UR6][R4.64] ;  /* 0x0000000604100981 */ /* 0x000168000c1e1900 */
[----:B------:R0:W5:Y:S04]  /*2800*/  @P0 LDG.E R17, desc[UR6][R8.64] ;  /* 0x0000000608110981 */ /* 0x000168000c1e1900 */
[----:B------:R0:W5:Y:S02]  /*2810*/  @P0 LDG.E R18, desc[UR6][R6.64] ;  /* 0x0000000606120981 */ /* 0x000164000c1e1900 */
.L_x_20:
[----:B------:R-:W-:Y:S05]  /*2820*/  BSYNC.RECONVERGENT B1 ;  /* 0x0000000000017941 */ /* 0x000fea0003800200 */
.L_x_19:
[----:B------:R-:W-:Y:S04]  /*2830*/  BSSY.RECONVERGENT B1, `(.L_x_21) ;  /* 0x0000009000017945 */ /* 0x000fe80003800200 */
[----:B------:R-:W-:Y:S05]  /*2840*/  @P1 BRA `(.L_x_22) ;  /* 0x00000000001c1947 */ /* 0x000fea0003800000 */
[----:B------:R-:W-:-:S13]  /*2850*/  ISETP.GE.AND P0, PT, R23, R0, PT ;  /* 0x000000001700720c */ /* 0x000fda0003f06270 */
[----:B------:R1:W5:Y:S04]  /*2860*/  @P0 LDG.E R21, desc[UR6][R4.64+0x400] ;  /* 0x0004000604150981 */ /* 0x000368000c1e1900 */
[----:B------:R1:W5:Y:S04]  /*2870*/  @P0 LDG.E R20, desc[UR6][R8.64+0x400] ;  /* 0x0004000608140981 */ /* 0x000368000c1e1900 */
[----:B------:R1:W5:Y:S04]  /*2880*/  @P0 LDG.E R19, desc[UR6][R6.64+0x400] ;  /* 0x0004000606130981 */ /* 0x000368000c1e1900 */
[----:B------:R1:W5:Y:S04]  /*2890*/  @!P0 LDG.E R21, desc[UR6][R12.64+0x400] ;  /* 0x000400060c158981 */ /* 0x000368000c1e1900 */
[----:B------:R1:W5:Y:S04]  /*28a0*/  @!P0 LDG.E R20, desc[UR6][R14.64+0x400] ;  /* 0x000400060e148981 */ /* 0x000368000c1e1900 */
[----:B------:R1:W5:Y:S02]  /*28b0*/  @!P0 LDG.E R19, desc[UR6][R10.64+0x400] ;  /* 0x000400060a138981 */ /* 0x000364000c1e1900 */
.L_x_22:
[----:B------:R-:W-:Y:S05]  /*28c0*/  BSYNC.RECONVERGENT B1 ;  /* 0x0000000000017941 */ /* 0x000fea0003800200 */
.L_x_21:
[----:B------:R-:W-:Y:S01]  /*28d0*/  BSSY.RECONVERGENT B1, `(.L_x_23) ;  /* 0x000000b000017945 */ /* 0x000fe20003800200 */
[----:B------:R-:W-:Y:S02]  /*28e0*/  CS2R R22, SRZ ;  /* 0x0000000000167805 */ /* 0x000fe4000001ff00 */
[----:B------:R-:W-:Y:S01]  /*28f0*/  CS2R R24, SRZ ;  /* 0x0000000000187805 */ /* 0x000fe2000001ff00 */
[----:B------:R-:W-:Y:S06]  /*2900*/  @P2 BRA `(.L_x_24) ;  /* 0x00000000001c2947 */ /* 0x000fec0003800000 */
[----:B------:R-:W-:-:S13]  /*2910*/  ISETP.GE.AND P0, PT, R29, R0, PT ;  /* 0x000000001d00720c */ /* 0x000fda0003f06270 */
[----:B------:R2:W5:Y:S04]  /*2920*/  @P0 LDG.E R25, desc[UR6][R4.64+0x800] ;  /* 0x0008000604190981 */ /* 0x000568000c1e1900 */
[----:B------:R2:W5:Y:S04]  /*2930*/  @P0 LDG.E R23, desc[UR6][R8.64+0x800] ;  /* 0x0008000608170981 */ /* 0x000568000c1e1900 */
[----:B------:R2:W5:Y:S04]  /*2940*/  @P0 LDG.E R22, desc[UR6][R6.64+0x800] ;  /* 0x0008000606160981 */ /* 0x000568000c1e1900 */
[----:B------:R2:W5:Y:S04]  /*2950*/  @!P0 LDG.E R25, desc[UR6][R12.64+0x800] ;  /* 0x000800060c198981 */ /* 0x000568000c1e1900 */
[----:B------:R2:W5:Y:S04]  /*2960*/  @!P0 LDG.E R23, desc[UR6][R14.64+0x800] ;  /* 0x000800060e178981 */ /* 0x000568000c1e1900 */
[----:B------:R2:W5:Y:S02]  /*2970*/  @!P0 LDG.E R22, desc[UR6][R10.64+0x800] ;  /* 0x000800060a168981 */ /* 0x000564000c1e1900 */
.L_x_24:
[----:B------:R-:W-:Y:S05]  /*2980*/  BSYNC.RECONVERGENT B1 ;  /* 0x0000000000017941 */ /* 0x000fea0003800200 */
.L_x_23:
[----:B------:R-:W-:Y:S01]  /*2990*/  BSSY.RECONVERGENT B1, `(.L_x_25) ;  /* 0x000000b000017945 */ /* 0x000fe20003800200 */
[----:B------:R-:W-:Y:S02]  /*29a0*/  IMAD.MOV.U32 R26, RZ, RZ, RZ ;  /* 0x000000ffff1a7224 */ /* 0x000fe400078e00ff */
[----:B------:R-:W-:Y:S01]  /*29b0*/  IMAD.MOV.U32 R29, RZ, RZ, RZ ;  /* 0x000000ffff1d7224 */ /* 0x000fe200078e00ff */
        /* <DEDUP_REMOVED lines=8> */
.L_x_26:
[----:B------:R-:W-:Y:S05]  /*2a40*/  BSYNC.RECONVERGENT B1 ;  /* 0x0000000000017941 */ /* 0x000fea0003800200 */
.L_x_25:
[----:B------:R-:W-:Y:S02]  /*2a50*/  LOP3.LUT R33, R27, 0x400, RZ, 0xfc, !PT ;  /* 0x000004001b217812 */ /* 0x000fe400078efcff */
[----:B------:R-:W-:Y:S01]  /*2a60*/  CS2R R30, SRZ ;  /* 0x00000000001e7805 */ /* 0x000fe2000001ff00 */
[----:B------:R-:W-:Y:S01]  /*2a70*/  IMAD.MOV.U32 R32, RZ, RZ, RZ ;  /* 0x000000ffff207224 */ /* 0x000fe200078e00ff */
[----:B------:R-:W-:-:S13]  /*2a80*/  ISETP.GE.AND P0, PT, R33, R2, PT ;  /* 0x000000022100720c */ /* 0x000fda0003f06270 */
[----:B------:R-:W-:Y:S05]  /*2a90*/  @P0 BRA `(.L_x_27) ;  /* 0x0000000400780947 */ /* 0x000fea0003800000 */
[----:B------:R-:W-:-:S13]  /*2aa0*/  ISETP.GE.AND P0, PT, R33, R0, PT ;  /* 0x000000002100720c */ /* 0x000fda0003f06270 */
[----:B------:R4:W5:Y:S04]  /*2ab0*/  @P0 LDG.E R32, desc[UR6][R4.64+0x1000] ;  /* 0x0010000604200981 */ /* 0x000968000c1e1900 */
[----:B------:R4:W5:Y:S04]  /*2ac0*/  @P0 LDG.E R31, desc[UR6][R8.64+0x1000] ;  /* 0x00100006081f0981 */ /* 0x000968000c1e1900 */
[----:B------:R4:W5:Y:S04]  /*2ad0*/  @P0 LDG.E R30, desc[UR6][R6.64+0x1000] ;  /* 0x00100006061e0981 */ /* 0x000968000c1e1900 */
[----:B------:R4:W5:Y:S04]  /*2ae0*/  @!P0 LDG.E R32, desc[UR6][R12.64+0x1000] ;  /* 0x001000060c208981 */ /* 0x000968000c1e1900 */
[----:B------:R4:W5:Y:S04]  /*2af0*/  @!P0 LDG.E R31, desc[UR6][R14.64+0x1000] ;  /* 0x001000060e1f8981 */ /* 0x000968000c1e1900 */
[----:B------:R4:W5:Y:S01]  /*2b00*/  @!P0 LDG.E R30, desc[UR6][R10.64+0x1000] ;  /* 0x001000060a1e8981 */ /* 0x000962000c1e1900 */
[----:B------:R-:W-:Y:S05]  /*2b10*/  BRA `(.L_x_27) ;  /* 0x0000000400587947 */ /* 0x000fea0003800000 */
.L_x_18:
[----:B------:R-:W0:Y:S01]  /*2b20*/  LDC.64 R12, c[0x0][0x3b0] ;  /* 0x0000ec00ff0c7b82 */ /* 0x000e220000000a00 */
[----:B------:R-:W-:Y:S01]  /*2b30*/  IADD3 R15, P0, PT, R4, R27, RZ ;  /* 0x0000001b040f7210 */ /* 0x000fe20007f1e0ff */
[----:B------:R-:W-:Y:S01]  /*2b40*/  IMAD.MOV.U32 R7, RZ, RZ, R9 ;  /* 0x000000ffff077224 */ /* 0x000fe200078e0009 */
[----:B------:R-:W-:Y:S01]  /*2b50*/  UMOV UR4, URZ ;  /* 0x000000ff00047c82 */ /* 0x000fe20008000000 */
[----:B------:R-:W-:Y:S01]  /*2b60*/  LOP3.LUT R33, R27, 0x400, RZ, 0xfc, !PT ;  /* 0x000004001b217812 */ /* 0x000fe200078efcff */
[----:B------:R-:W-:Y:S01]  /*2b70*/  BSSY.RECONVERGENT B1, `(.L_x_28) ;  /* 0x0000022000017945 */ /* 0x000fe20003800200 */
[----:B------:R-:W-:Y:S01]  /*2b80*/  IMAD.X R2, RZ, RZ, R5, P0 ;  /* 0x000000ffff027224 */ /* 0x000fe200000e0605 */
[----:B------:R-:W-:Y:S01]  /*2b90*/  CS2R R18, SRZ ;  /* 0x0000000000127805 */ /* 0x000fe2000001ff00 */
[----:B------:R-:W-:Y:S01]  /*2ba0*/  IMAD.WIDE.U32 R6, R11, 0x500, R6 ;  /* 0x000005000b067825 */ /* 0x000fe200078e0006 */
[----:B------:R-:W-:Y:S02]  /*2bb0*/  CS2R R16, SRZ ;  /* 0x0000000000107805 */ /* 0x000fe4000001ff00 */
[----:B------:R-:W-:Y:S01]  /*2bc0*/  CS2R R20, SRZ ;  /* 0x0000000000147805 */ /* 0x000fe2000001ff00 */
[----:B------:R-:W-:-:S02]  /*2bd0*/  IMAD R9, R2, 0xc, RZ ;  /* 0x0000000c02097824 */ /* 0x000fc400078e02ff */
[----:B------:R-:W-:Y:S02]  /*2be0*/  IMAD.IADD R2, R0, 0x1, R3 ;  /* 0x0000000100027824 */ /* 0x000fe400078e0203 */
[----:B------:R-:W-:Y:S02]  /*2bf0*/  IMAD.IADD R11, R27, 0x1, -R0 ;  /* 0x000000011b0b7824 */ /* 0x000fe400078e0a00 */
[----:B------:R-:W-:Y:S01]  /*2c00*/  VIADD R7, R7, UR4 ;  /* 0x0000000407077c36 */ /* 0x000fe20008000000 */
[----:B------:R-:W-:Y:S01]  /*2c10*/  ISETP.GE.AND P2, PT, R27, R2, PT ;  /* 0x000000021b00720c */ /* 0x000fe20003f46270 */
[----:B0-----:R-:W-:Y:S01]  /*2c20*/  IMAD.WIDE.U32 R4, R15, 0xc, R12 ;  /* 0x0000000c0f047825 */ /* 0x001fe200078e000c */
[----:B------:R-:W-:Y:S02]  /*2c30*/  IADD3 R15, P0, P1, R11, R6, R14 ;  /* 0x000000060b0f7210 */ /* 0x000fe4000791e00e */
[----:B------:R-:W-:Y:S01]  /*2c40*/  SHF.R.S32.HI R11, RZ, 0x1f, R11 ;  /* 0x0000001fff0b7819 */ /* 0x000fe2000001140b */
[----:B------:R-:W-:-:S03]  /*2c50*/  IMAD.IADD R5, R5, 0x1, R9 ;  /* 0x0000000105057824 */ /* 0x000fc600078e0209 */
[----:B------:R-:W-:Y:S01]  /*2c60*/  IADD3.X R9, PT, PT, R11, R7, R10, P0, P1 ;  /* 0x000000070b097210 */ /* 0x000fe200007e240a */
[----:B------:R-:W-:Y:S01]  /*2c70*/  IMAD.WIDE.U32 R6, R15, 0xc, R12 ;  /* 0x0000000c0f067825 */ /* 0x000fe200078e000c */
[----:B------:R-:W-:-:S03]  /*2c80*/  ISETP.GE.AND P1, PT, R33, R2, PT ;  /* 0x000000022100720c */ /* 0x000fc60003f26270 */
[C---:B------:R-:W-:Y:S02]  /*2c90*/  VIADD R11, R27.reuse, 0x100 ;  /* 0x000001001b0b7836 */ /* 0x040fe40000000000 */
[C---:B------:R-:W-:Y:S02]  /*2ca0*/  VIADD R13, R27.reuse, 0x200 ;  /* 0x000002001b0d7836 */ /* 0x040fe40000000000 */
[----:B------:R-:W-:Y:S01]  /*2cb0*/  VIADD R15, R27, 0x300 ;  /* 0x000003001b0f7836 */ /* 0x000fe20000000000 */
[-C--:B------:R-:W-:Y:S01]  /*2cc0*/  ISETP.GE.AND P3, PT, R11, R2.reuse, PT ;  /* 0x000000020b00720c */ /* 0x080fe20003f66270 */
[----:B------:R-:W-:Y:S01]  /*2cd0*/  IMAD R9, R9, 0xc, RZ ;  /* 0x0000000c09097824 */ /* 0x000fe200078e02ff */
[-C--:B------:R-:W-:Y:S02]  /*2ce0*/  ISETP.GE.AND P4, PT, R13, R2.reuse, PT ;  /* 0x000000020d00720c */ /* 0x080fe40003f86270 */
[----:B------:R-:W-:Y:S01]  /*2cf0*/  ISETP.GE.AND P0, PT, R15, R2, PT ;  /* 0x000000020f00720c */ /* 0x000fe20003f06270 */
[----:B------:R-:W-:Y:S01]  /*2d00*/  IMAD.IADD R7, R7, 0x1, R9 ;  /* 0x0000000107077824 */ /* 0x000fe200078e0209 */
[----:B------:R-:W-:Y:S11]  /*2d10*/  @P2 BRA `(.L_x_29) ;  /* 0x00000000001c2947 */ /* 0x000ff60003800000 */
[----:B------:R-:W-:-:S13]  /*2d20*/  ISETP.GE.AND P2, PT, R27, R0, PT ;  /* 0x000000001b00720c */ /* 0x000fda0003f46270 */
[----:B------:R0:W5:Y:S04]  /*2d30*/  @!P2 LDG.E R16, desc[UR6][R4.64] ;  /* 0x000000060410a981 */ /* 0x000168000c1e1900 */
[----:B------:R0:W5:Y:S04]  /*2d40*/  @!P2 LDG.E R17, desc[UR6][R4.64+0x4] ;  /* 0x000004060411a981 */ /* 0x000168000c1e1900 */
[----:B------:R0:W5:Y:S04]  /*2d50*/  @!P2 LDG.E R18, desc[UR6][R4.64+0x8] ;  /* 0x000008060412a981 */ /* 0x000168000c1e1900 */
[----:B------:R0:W5:Y:S04]  /*2d60*/  @P2 LDG.E R16, desc[UR6][R6.64] ;  /* 0x0000000606102981 */ /* 0x000168000c1e1900 */
[----:B------:R0:W5:Y:S04]  /*2d70*/  @P2 LDG.E R17, desc[UR6][R6.64+0x4] ;  /* 0x0000040606112981 */ /* 0x000168000c1e1900 */
[----:B------:R0:W5:Y:S02]  /*2d80*/  @P2 LDG.E R18, desc[UR6][R6.64+0x8] ;  /* 0x0000080606122981 */ /* 0x000164000c1e1900 */
.L_x_29:
[----:B------:R-:W-:Y:S05]  /*2d90*/  BSYNC.RECONVERGENT B1 ;  /* 0x0000000000017941 */ /* 0x000fea0003800200 */
.L_x_28:
        /* <DEDUP_REMOVED lines=9> */
.L_x_31:
[----:B------:R-:W-:Y:S05]  /*2e30*/  BSYNC.RECONVERGENT B1 ;  /* 0x0000000000017941 */ /* 0x000fea0003800200 */
.L_x_30:
[----:B------:R-:W-:Y:S01]  /*2e40*/  BSSY.RECONVERGENT B1, `(.L_x_32) ;  /* 0x000000b000017945 */ /* 0x000fe20003800200 */
[----:B------:R-:W-:Y:S01]  /*2e50*/  CS2R R22, SRZ ;  /* 0x0000000000167805 */ /* 0x000fe2000001ff00 */
[----:B------:R-:W-:Y:S02]  /*2e60*/  IMAD.MOV.U32 R25, RZ, RZ, RZ ;  /* 0x000000ffff197224 */ /* 0x000fe400078e00ff */
        /* <DEDUP_REMOVED lines=8> */
.L_x_33:
[----:B------:R-:W-:Y:S05]  /*2ef0*/  BSYNC.RECONVERGENT B1 ;  /* 0x0000000000017941 */ /* 0x000fea0003800200 */
.L_x_32:
[----:B------:R-:W-:Y:S01]  /*2f00*/  BSSY.RECONVERGENT B1, `(.L_x_34) ;  /* 0x000000d000017945 */ /* 0x000fe20003800200 */
[----:B------:R-:W-:Y:S02]  /*2f10*/  IMAD.MOV.U32 R24, RZ, RZ, RZ ;  /* 0x000000ffff187224 */ /* 0x000fe400078e00ff */
[----:B------:R-:W-:Y:S02]  /*2f20*/  IMAD.MOV.U32 R26, RZ, RZ, RZ ;  /* 0x000000ffff1a7224 */ /* 0x000fe400078e00ff */
        /* <DEDUP_REMOVED lines=10> */
.L_x_35:
[----:B------:R-:W-:Y:S05]  /*2fd0*/  BSYNC.RECONVERGENT B1 ;  /* 0x0000000000017941 */ /* 0x000fea0003800200 */
.L_x_34:
        /* <DEDUP_REMOVED lines=10> */
.L_x_27:
[----:B------:R-:W-:Y:S05]  /*3080*/  BSYNC.RECONVERGENT B0 ;  /* 0x0000000000007941 */ /* 0x000fea0003800200 */
.L_x_17:
[----:B01234-:R-:W0:Y:S01]  /*3090*/  S2R R5, SR_CgaCtaId ;  /* 0x0000000000057919 */ /* 0x01fe220000008800 */
        /* <DEDUP_REMOVED lines=21> */
[----:B------:R-:W-:Y:S01]  /*31f0*/  BSSY.RECONVERGENT B0, `(.L_x_36) ;  /* 0x000001b000007945 */ /* 0x000fe20003800200 */
[----:B------:R-:W-:-:S04]  /*3200*/  VIMNMX R5, PT, PT, R5, R2, PT ;  /* 0x0000000205057248 */ /* 0x000fc80003fe0100 */
[C---:B------:R-:W-:Y:S01]  /*3210*/  ISETP.GE.AND P0, PT, R5.reuse, R3, PT ;  /* 0x000000030500720c */ /* 0x040fe20003f06270 */
[----:B------:R-:W-:Y:S01]  /*3220*/  IMAD.IADD R3, R5, 0x1, -R3 ;  /* 0x0000000105037824 */ /* 0x000fe200078e0a03 */
[----:B------:R-:W-:-:S04]  /*3230*/  VIMNMX R6, PT, PT, R0, R5, PT ;  /* 0x0000000500067248 */ /* 0x000fc80003fe0100 */
[----:B------:R-:W-:-:S04]  /*3240*/  SEL R3, R3, RZ, P0 ;  /* 0x000000ff03037207 */ /* 0x000fc80000000000 */
[----:B------:R-:W-:-:S13]  /*3250*/  ISETP.GE.AND P0, PT, R3, R6, PT ;  /* 0x000000060300720c */ /* 0x000fda0003f06270 */
[----:B------:R-:W-:Y:S05]  /*3260*/  @P0 BRA `(.L_x_37) ;  /* 0x00000000004c0947 */ /* 0x000fea0003800000 */
[----:B------:R-:W-:-:S07]  /*3270*/  IMAD.IADD R7, R0, 0x1, R5 ;  /* 0x0000000100077824 */ /* 0x000fce00078e0205 */
.L_x_38:
        /* <DEDUP_REMOVED lines=18> */
.L_x_37:
[----:B------:R-:W-:Y:S05]  /*33a0*/  BSYNC.RECONVERGENT B0 ;  /* 0x0000000000007941 */ /* 0x000fea0003800200 */
.L_x_36:
        /* <DEDUP_REMOVED lines=19> */
.L_x_40:
[----:B------:R-:W-:Y:S05]  /*34e0*/  BSYNC.RECONVERGENT B0 ;  /* 0x0000000000007941 */ /* 0x000fea0003800200 */
.L_x_39:
[----:B------:R-:W-:Y:S01]  /*34f0*/  VIADD R15, R17, 0x1 ;  /* 0x00000001110f7836 */ /* 0x000fe20000000000 */
[----:B------:R-:W-:Y:S01]  /*3500*/  BSSY.RECONVERGENT B0, `(.L_x_41) ;  /* 0x0000018000007945 */ /* 0x000fe20003800200 */
[----:B------:R-:W-:Y:S01]  /*3510*/  @!P0 IMAD.MOV R15, RZ, RZ, R17 ;  /* 0x000000ffff0f8224 */ /* 0x000fe200078e0211 */
[----:B-12---:R-:W-:Y:S01]  /*3520*/  SEL R11, R6, R7, P0 ;  /* 0x00000007060b7207 */ /* 0x006fe20000000000 */
[----:B------:R-:W-:Y:S01]  /*3530*/  VIADD R17, R3, 0x1 ;  /* 0x0000000103117836 */ /* 0x000fe20000000000 */
[----:B0---4-:R-:W-:Y:S01]  /*3540*/  SEL R12, R10, R5, P0 ;  /* 0x000000050a0c7207 */ /* 0x011fe20000000000 */
[----:B------:R-:W-:Y:S01]  /*3550*/  @P0 IMAD.MOV R17, RZ, RZ, R3 ;  /* 0x000000ffff110224 */ /* 0x000fe200078e0203 */
[----:B------:R-:W-:Y:S01]  /*3560*/  ISETP.GE.AND P1, PT, R15, R2, PT ;  /* 0x000000020f00720c */ /* 0x000fe20003f26270 */
        /* <DEDUP_REMOVED lines=17> */
.L_x_42:
[----:B------:R-:W-:Y:S05]  /*3680*/  BSYNC.RECONVERGENT B0 ;  /* 0x0000000000007941 */ /* 0x000fea0003800200 */
.L_x_41:
        /* <DEDUP_REMOVED lines=20> */
.L_x_44:
[----:B------:R-:W-:Y:S05]  /*37d0*/  BSYNC.RECONVERGENT B0 ;  /* 0x0000000000007941 */ /* 0x000fea0003800200 */
.L_x_43:
[----:B------:R-:W5:Y:S01]  /*37e0*/  S2UR UR5, SR_CgaCtaId ;  /* 0x00000000000579c3 */ /* 0x000f620000008800 */
[----:B-12---:R-:W-:Y:S01]  /*37f0*/  SEL R4, R6, R7, P0 ;  /* 0x0000000706047207 */ /* 0x006fe20000000000 */
[----:B------:R-:W-:Y:S01]  /*3800*/  UMOV UR4, 0x400 ;  /* 0x0000040000047882 */ /* 0x000fe20000000000 */
[----:B------:R-:W-:Y:S01]  /*3810*/  @!P0 LDS R7, [R16+0x8] ;  /* 0x0000080010078984 */ /* 0x000fe20000000800 */
[----:B------:R-:W-:Y:S01]  /*3820*/  VIADD R21, R3, 0x1 ;  /* 0x0000000103157836 */ /* 0x000fe20000000000 */
[----:B---34-:R-:W-:Y:S01]  /*3830*/  SEL R18, R10, R5, P1 ;  /* 0x000000050a127207 */ /* 0x018fe20000800000 */
[----:B------:R-:W-:Y:S01]  /*3840*/  @P1 IMAD.MOV R21, RZ, RZ, R3 ;  /* 0x000000ffff151224 */ /* 0x000fe200078e0203 */
[----:B------:R0:W1:Y:S01]  /*3850*/  @P0 LDS R6, [R17+0x8] ;  /* 0x0000080011060984 */ /* 0x0000620000000800 */
[----:B------:R-:W-:Y:S01]  /*3860*/  VIADD R20, R19, 0x1 ;  /* 0x0000000113147836 */ /* 0x000fe20000000000 */
[----:B------:R-:W-:Y:S01]  /*3870*/  BSSY.RECONVERGENT B0, `(.L_x_45) ;  /* 0x000001a000007945 */ /* 0x000fe20003800200 */
[----:B------:R-:W-:Y:S01]  /*3880*/  @!P1 IMAD.MOV R20, RZ, RZ, R19 ;  /* 0x000000ffff149224 */ /* 0x000fe200078e0213 */
[----:B------:R-:W-:Y:S01]  /*3890*/  PLOP3.LUT P0, PT, PT, PT, PT, 0x8, 0x80 ;  /* 0x000000000080781c */ /* 0x000fe20003f0e170 */
        /* <DEDUP_REMOVED lines=23> */
.L_x_46:
[----:B------:R-:W-:Y:S05]  /*3a10*/  BSYNC.RECONVERGENT B0 ;  /* 0x0000000000007941 */ /* 0x000fea0003800200 */
.L_x_45:
        /* <DEDUP_REMOVED lines=23> */
.L_x_48:
[----:B------:R-:W-:Y:S05]  /*3b90*/  BSYNC.RECONVERGENT B0 ;  /* 0x0000000000007941 */ /* 0x000fea0003800200 */
.L_x_47:
        /* <DEDUP_REMOVED lines=9> */
[----:B------:R-:W-:Y:S02]  /*3c30*/  SHF.R.U32.HI R7, RZ, 0x5, R27 ;  /* 0x00000005ff077819 */ /* 0x000fe4000001161b */
[----:B------:R-:W-:-:S03]  /*3c40*/  ISETP.NE.AND P0, PT, R27, RZ, PT ;  /* 0x000000ff1b00720c */ /* 0x000fc60003f05270 */
[----:B0-----:R-:W-:-:S04]  /*3c50*/  IMAD R7, R7, 0x20, R0 ;  /* 0x0000002007077824 */ /* 0x001fc800078e0200 */
[----:B------:R-:W-:-:S04]  /*3c60*/  IMAD R7, R7, 0x5, RZ ;  /* 0x0000000507077824 */ /* 0x000fc800078e02ff */
[----:B------:R-:W-:Y:S02]  /*3c70*/  IMAD R9, R7, 0xc, R3 ;  /* 0x0000000c07097824 */ /* 0x000fe400078e0203 */
[----:B------:R-:W-:-:S03]  /*3c80*/  IMAD R0, R0, -0x4, R7 ;  /* 0xfffffffc00007824 */ /* 0x000fc600078e0207 */
[----:B------:R0:W-:Y:S04]  /*3c90*/  STS [R9], R12 ;  /* 0x0000000c09007388 */ /* 0x0001e80000000800 */
[----:B------:R-:W-:Y:S04]  /*3ca0*/  STS [R9+0x4], R13 ;  /* 0x0000040d09007388 */ /* 0x000fe80000000800 */
[----:B------:R-:W-:Y:S01]  /*3cb0*/  STS [R9+0x8], R11 ;  /* 0x0000080b09007388 */ /* 0x000fe20000000800 */
[----:B0-----:R-:W-:-:S03]  /*3cc0*/  IMAD R12, R0, 0xc, R3 ;  /* 0x0000000c000c7824 */ /* 0x001fc600078e0203 */
[----:B------:R-:W-:Y:S04]  /*3cd0*/  STS [R9+0xc], R15 ;  /* 0x00000c0f09007388 */ /* 0x000fe80000000800 */
[----:B------:R-:W-:Y:S04]  /*3ce0*/  STS [R9+0x10], R14 ;  /* 0x0000100e09007388 */ /* 0x000fe80000000800 */
[----:B------:R0:W-:Y:S04]  /*3cf0*/  STS [R9+0x14], R4 ;  /* 0x0000140409007388 */ /* 0x0001e80000000800 */
[----:B------:R-:W-:Y:S04]  /*3d00*/  STS [R9+0x18], R18 ;  /* 0x0000181209007388 */ /* 0x000fe80000000800 */
[----:B------:R-:W-:Y:S01]  /*3d10*/  STS [R9+0x1c], R17 ;  /* 0x00001c1109007388 */ /* 0x000fe20000000800 */
[----:B0-----:R-:W-:-:S03]  /*3d20*/  LOP3.LUT R4, R27, 0x1f, RZ, 0xc0, !PT ;  /* 0x0000001f1b047812 */ /* 0x001fc600078ec0ff */
[----:B------:R-:W-:Y:S04]  /*3d30*/  STS [R9+0x20], R16 ;  /* 0x0000201009007388 */ /* 0x000fe80000000800 */
[----:B------:R-:W-:Y:S04]  /*3d40*/  STS [R9+0x24], R21 ;  /* 0x0000241509007388 */ /* 0x000fe80000000800 */
[----:B------:R-:W-:Y:S04]  /*3d50*/  STS [R9+0x28], R20 ;  /* 0x0000281409007388 */ /* 0x000fe80000000800 */
[----:B------:R-:W-:Y:S04]  /*3d60*/  STS [R9+0x2c], R19 ;  /* 0x00002c1309007388 */ /* 0x000fe80000000800 */
[----:B------:R0:W-:Y:S04]  /*3d70*/  STS [R9+0x30], R5 ;  /* 0x0000300509007388 */ /* 0x0001e80000000800 */
[----:B------:R-:W-:Y:S04]  /*3d80*/  STS [R9+0x34], R8 ;  /* 0x0000340809007388 */ /* 0x000fe80000000800 */
[----:B------:R1:W-:Y:S01]  /*3d90*/  STS [R9+0x38], R6 ;  /* 0x0000380609007388 */ /* 0x0003e20000000800 */
[----:B------:R-:W-:-:S03]  /*3da0*/  NOP ;  /* 0x0000000000007918 */ /* 0x000fc60000000000 */
[----:B------:R-:W-:Y:S01]  /*3db0*/  LDS R13, [R12] ;  /* 0x000000000c0d7984 */ /* 0x000fe20000000800 */
[----:B0-----:R-:W-:Y:S01]  /*3dc0*/  LOP3.LUT R5, R27, 0x3e0, RZ, 0xc0, !PT ;  /* 0x000003e01b057812 */ /* 0x001fe200078ec0ff */
[----:B-1----:R-:W0:Y:S02]  /*3dd0*/  LDC.64 R6, c[0x0][0x3b0] ;  /* 0x0000ec00ff067b82 */ /* 0x002e240000000a00 */
[----:B------:R-:W-:Y:S02]  /*3de0*/  LDS R15, [R12+0x4] ;  /* 0x000004000c0f7984 */ /* 0x000fe40000000800 */
[----:B------:R-:W-:Y:S02]  /*3df0*/  IMAD R4, R5, 0x5, R4 ;  /* 0x0000000505047824 */ /* 0x000fe400078e0204 */
[----:B------:R-:W-:Y:S01]  /*3e00*/  LDS R17, [R12+0x8] ;  /* 0x000008000c117984 */ /* 0x000fe20000000800 */
[----:B------:R-:W-:-:S03]  /*3e10*/  IMAD.MOV.U32 R5, RZ, RZ, RZ ;  /* 0x000000ffff057224 */ /* 0x000fc600078e00ff */
[----:B------:R-:W-:Y:S01]  /*3e20*/  LDS R21, [R12+0x180] ;  /* 0x000180000c157984 */ /* 0x000fe20000000800 */
[----:B------:R-:W-:-:S03]  /*3e30*/  IMAD.WIDE.U32 R28, R28, 0x500, R4 ;  /* 0x000005001c1c7825 */ /* 0x000fc600078e0004 */
[----:B------:R-:W-:Y:S01]  /*3e40*/  LDS R19, [R12+0x184] ;  /* 0x000184000c137984 */ /* 0x000fe20000000800 */
[----:B------:R-:W-:Y:S02]  /*3e50*/  VIADD R5, R4, 0x20 ;  /* 0x0000002004057836 */ /* 0x000fe40000000000 */
[----:B------:R-:W-:Y:S01]  /*3e60*/  IMAD R27, R29, 0xc, RZ ;  /* 0x0000000c1d1b7824 */ /* 0x000fe200078e02ff */
[----:B------:R-:W-:Y:S04]  /*3e70*/  LDS R23, [R12+0x188] ;  /* 0x000188000c177984 */ /* 0x000fe80000000800 */
[----:B------:R-:W-:Y:S01]  /*3e80*/  LDS R25, [R12+0x300] ;  /* 0x000300000c197984 */ /* 0x000fe20000000800 */
[----:B0-----:R-:W-:-:S03]  /*3e90*/  IMAD.WIDE.U32 R6, R28, 0xc, R6 ;  /* 0x0000000c1c067825 */ /* 0x001fc600078e0006 */
[----:B------:R-:W-:Y:S01]  /*3ea0*/  LDS R31, [R12+0x304] ;  /* 0x000304000c1f7984 */ /* 0x000fe20000000800 */
[----:B------:R-:W-:-:S03]  /*3eb0*/  IMAD.IADD R7, R7, 0x1, R27 ;  /* 0x0000000107077824 */ /* 0x000fc600078e021b */
[----:B------:R-:W-:Y:S04]  /*3ec0*/  LDS R33, [R12+0x308] ;  /* 0x000308000c217984 */ /* 0x000fe80000000800 */
[----:B------:R-:W-:Y:S04]  /*3ed0*/  LDS R35, [R12+0x480] ;  /* 0x000480000c237984 */ /* 0x000fe80000000800 */
[----:B------:R-:W-:Y:S04]  /*3ee0*/  LDS R37, [R12+0x484] ;  /* 0x000484000c257984 */ /* 0x000fe80000000800 */
[----:B------:R-:W-:Y:S04]  /*3ef0*/  LDS R0, [R12+0x488] ;  /* 0x000488000c007984 */ /* 0x000fe80000000800 */
[----:B------:R-:W-:Y:S04]  /*3f00*/  LDS R9, [R12+0x600] ;  /* 0x000600000c097984 */ /* 0x000fe80000000800 */
[----:B------:R-:W-:Y:S04]  /*3f10*/  LDS R11, [R12+0x604] ;  /* 0x000604000c0b7984 */ /* 0x000fe80000000800 */
[----:B------:R-:W-:Y:S04]  /*3f20*/  LDS R8, [R12+0x608] ;  /* 0x000608000c087984 */ /* 0x000fe80000000800 */
[----:B------:R-:W-:Y:S01]  /*3f30*/  @!P0 STS [R3+0x3c00], R2 ;  /* 0x003c000203008388 */ /* 0x000fe20000000800 */
[----:B------:R-:W-:Y:S06]  /*3f40*/  BAR.SYNC.DEFER_BLOCKING 0x0 ;  /* 0x0000000000007b1d */ /* 0x000fec0000010000 */
[----:B------:R0:W1:Y:S02]  /*3f50*/  LDS R10, [R3+0x3c00] ;  /* 0x003c0000030a7984 */ /* 0x0000640000000800 */
[C---:B0-----:R-:W-:Y:S01]  /*3f60*/  VIADD R3, R4.reuse, 0x40 ;  /* 0x0000004004037836 */ /* 0x041fe20000000000 */
[----:B-1----:R-:W-:-:S02]  /*3f70*/  ISETP.GE.AND P0, PT, R4, R10, PT ;  /* 0x0000000a0400720c */ /* 0x002fc40003f06270 */
[-C--:B------:R-:W-:Y:S01]  /*3f80*/  ISETP.GE.AND P1, PT, R5, R10.reuse, PT ;  /* 0x0000000a0500720c */ /* 0x080fe20003f26270 */
[----:B------:R-:W-:Y:S01]  /*3f90*/  VIADD R5, R4, 0x60 ;  /* 0x0000006004057836 */ /* 0x000fe20000000000 */
[----:B------:R-:W-:-:S04]  /*3fa0*/  ISETP.GE.AND P2, PT, R3, R10, PT ;  /* 0x0000000a0300720c */ /* 0x000fc80003f46270 */
[----:B------:R-:W-:Y:S01]  /*3fb0*/  ISETP.GE.AND P3, PT, R5, R10, PT ;  /* 0x0000000a0500720c */ /* 0x000fe20003f66270 */
[----:B------:R-:W-:-:S04]  /*3fc0*/  VIADD R5, R4, 0x80 ;  /* 0x0000008004057836 */ /* 0x000fc80000000000 */
[----:B------:R0:W-:Y:S04]  /*3fd0*/  @!P0 STG.E desc[UR6][R6.64], R13 ;  /* 0x0000000d06008986 */ /* 0x0001e8000c101906 */
[----:B------:R0:W-:Y:S04]  /*3fe0*/  @!P0 STG.E desc[UR6][R6.64+0x4], R15 ;  /* 0x0000040f06008986 */ /* 0x0001e8000c101906 */
[----:B------:R0:W-:Y:S01]  /*3ff0*/  @!P0 STG.E desc[UR6][R6.64+0x8], R17 ;  /* 0x0000081106008986 */ /* 0x0001e2000c101906 */
[----:B------:R-:W-:-:S03]  /*4000*/  ISETP.GE.AND P0, PT, R5, R10, PT ;  /* 0x0000000a0500720c */ /* 0x000fc60003f06270 */
[----:B------:R0:W-:Y:S04]  /*4010*/  @!P1 STG.E desc[UR6][R6.64+0x180], R21 ;  /* 0x0001801506009986 */ /* 0x0001e8000c101906 */
[----:B------:R0:W-:Y:S04]  /*4020*/  @!P1 STG.E desc[UR6][R6.64+0x184], R19 ;  /* 0x0001841306009986 */ /* 0x0001e8000c101906 */
[----:B------:R0:W-:Y:S04]  /*4030*/  @!P1 STG.E desc[UR6][R6.64+0x188], R23 ;  /* 0x0001881706009986 */ /* 0x0001e8000c101906 */
[----:B------:R0:W-:Y:S04]  /*4040*/  @!P2 STG.E desc[UR6][R6.64+0x300], R25 ;  /* 0x000300190600a986 */ /* 0x0001e8000c101906 */
[----:B------:R0:W-:Y:S04]  /*4050*/  @!P2 STG.E desc[UR6][R6.64+0x304], R31 ;  /* 0x0003041f0600a986 */ /* 0x0001e8000c101906 */
[----:B------:R0:W-:Y:S04]  /*4060*/  @!P2 STG.E desc[UR6][R6.64+0x308], R33 ;  /* 0x000308210600a986 */ /* 0x0001e8000c101906 */
[----:B------:R0:W-:Y:S04]  /*4070*/  @!P3 STG.E desc[UR6][R6.64+0x480], R35 ;  /* 0x000480230600b986 */ /* 0x0001e8000c101906 */
[----:B------:R0:W-:Y:S04]  /*4080*/  @!P3 STG.E desc[UR6][R6.64+0x484], R37 ;  /* 0x000484250600b986 */ /* 0x0001e8000c101906 */
[----:B------:R0:W-:Y:S01]  /*4090*/  @!P3 STG.E desc[UR6][R6.64+0x488], R0 ;  /* 0x000488000600b986 */ /* 0x0001e2000c101906 */
[----:B------:R-:W-:Y:S05]  /*40a0*/  @P0 EXIT ;  /* 0x000000000000094d */ /* 0x000fea0003800000 */
[----:B------:R-:W-:Y:S04]  /*40b0*/  STG.E desc[UR6][R6.64+0x600], R9 ;  /* 0x0006000906007986 */ /* 0x000fe8000c101906 */
[----:B------:R-:W-:Y:S04]  /*40c0*/  STG.E desc[UR6][R6.64+0x604], R11 ;  /* 0x0006040b06007986 */ /* 0x000fe8000c101906 */
[----:B------:R-:W-:Y:S01]  /*40d0*/  STG.E desc[UR6][R6.64+0x608], R8 ;  /* 0x0006080806007986 */ /* 0x000fe2000c101906 */
[----:B------:R-:W-:Y:S05]  /*40e0*/  EXIT ;  /* 0x000000000000794d */ /* 0x000fea0003800000 */
.L_x_49:
[----:B------:R-:W0:Y:S01]  /*40f0*/  S2R R0, SR_LANEID ;  /* 0x0000000000007919 */ /* 0x000e220000000000 */
[----:B------:R-:W-:Y:S01]  /*4100*/  SHF.R.U32.HI R7, RZ, 0x5, R27 ;  /* 0x00000005ff077819 */ /* 0x000fe2000001161b */
[----:B------:R-:W1:Y:S01]  /*4110*/  LDCU.64 UR4, c[0x0][0x388] ;  /* 0x00007100ff0477ac */ /* 0x000e620008000a00 */
[----:B------:R-:W-:Y:S01]  /*4120*/  ISETP.NE.AND P0, PT, R27, RZ, PT ;  /* 0x000000ff1b00720c */ /* 0x000fe20003f05270 */
[----:B------:R-:W2:Y:S02]  /*4130*/  LDCU.128 UR8, c[0x0][0x390] ;  /* 0x00007200ff0877ac */ /* 0x000ea40008000c00 */
[----:B0-----:R-:W-:-:S04]  /*4140*/  IMAD R7, R7, 0x20, R0 ;  /* 0x0000002007077824 */ /* 0x001fc800078e0200 */
[----:B------:R-:W-:-:S04]  /*4150*/  IMAD R7, R7, 0x5, RZ ;  /* 0x0000000507077824 */ /* 0x000fc800078e02ff */
[----:B------:R-:W-:Y:S02]  /*4160*/  IMAD R0, R0, -0x4, R7 ;  /* 0xfffffffc00007824 */ /* 0x000fe400078e0207 */
[--C-:B------:R-:W-:Y:S02]  /*4170*/  IMAD R9, R7, 0xc, R3.reuse ;  /* 0x0000000c07097824 */ /* 0x100fe400078e0203 */
[----:B------:R-:W-:-:S03]  /*4180*/  IMAD R7, R0, 0xc, R3 ;  /* 0x0000000c00077824 */ /* 0x000fc600078e0203 */
[----:B------:R-:W-:Y:S04]  /*4190*/  STS [R9], R12 ;  /* 0x0000000c09007388 */ /* 0x000fe80000000800 */
[----:B------:R-:W-:Y:S04]  /*41a0*/  STS [R9+0x4], R13 ;  /* 0x0000040d09007388 */ /* 0x000fe80000000800 */
[----:B------:R-:W-:Y:S04]  /*41b0*/  STS [R9+0x8], R11 ;  /* 0x0000080b09007388 */ /* 0x000fe80000000800 */
        /* <DEDUP_REMOVED lines=15> */
[----:B0-----:R-:W-:Y:S01]  /*42b0*/  IMAD.MOV.U32 R5, RZ, RZ, RZ ;  /* 0x000000ffff057224 */ /* 0x001fe200078e00ff */
[----:B---3--:R-:W-:Y:S02]  /*42c0*/  LOP3.LUT R6, R27, 0x3e0, RZ, 0xc0, !PT ;  /* 0x000003e01b067812 */ /* 0x008fe400078ec0ff */
[----:B------:R-:W-:Y:S01]  /*42d0*/  LDS R35, [R7+0x4] ;  /* 0x0000040007237984 */ /* 0x000fe20000000800 */
[----:B------:R-:W-:-:S03]  /*42e0*/  IMAD.WIDE.U32 R4, R28, 0x500, R4 ;  /* 0x000005001c047825 */ /* 0x000fc600078e0004 */
[----:B------:R-:W-:Y:S01]  /*42f0*/  LDS R33, [R7+0x8] ;  /* 0x0000080007217984 */ /* 0x000fe20000000800 */
[----:B------:R-:W-:-:S03]  /*4300*/  IMAD R6, R6, 0x5, RZ ;  /* 0x0000000506067824 */ /* 0x000fc600078e02ff */
[----:B------:R-:W-:Y:S02]  /*4310*/  LDS R31, [R7+0x180] ;  /* 0x00018000071f7984 */ /* 0x000fe40000000800 */
[C---:B------:R-:W-:Y:S02]  /*4320*/  LOP3.LUT R27, R6.reuse, 0x1f, R27, 0xf8, !PT ;  /* 0x0000001f061b7812 */ /* 0x040fe400078ef81b */
[----:B------:R-:W-:Y:S03]  /*4330*/  LDS R29, [R7+0x184] ;  /* 0x00018400071d7984 */ /* 0x000fe60000000800 */
[----:B------:R-:W-:Y:S01]  /*4340*/  VIADD R10, R27, 0x60 ;  /* 0x000000601b0a7836 */ /* 0x000fe20000000000 */
[----:B------:R-:W-:Y:S04]  /*4350*/  LDS R25, [R7+0x188] ;  /* 0x0001880007197984 */ /* 0x000fe80000000800 */
        /* <DEDUP_REMOVED lines=9> */
[----:B------:R0:W-:Y:S01]  /*43f0*/  @!P0 STS [R3+0x3c00], R2 ;  /* 0x003c000203008388 */ /* 0x0001e20000000800 */
[----:B------:R-:W-:Y:S01]  /*4400*/  BAR.SYNC.DEFER_BLOCKING 0x0 ;  /* 0x0000000000007b1d */ /* 0x000fe20000010000 */
[----:B------:R-:W-:-:S05]  /*4410*/  IADD3 R4, P0, PT, R6, R4, RZ ;  /* 0x0000000406047210 */ /* 0x000fca0007f1e0ff */
[----:B------:R-:W-:Y:S02]  /*4420*/  IMAD.X R5, RZ, RZ, R5, P0 ;  /* 0x000000ffff057224 */ /* 0x000fe400000e0605 */
[----:B0-----:R-:W-:-:S03]  /*4430*/  IMAD.SHL.U32 R2, R4, 0x4, RZ ;  /* 0x0000000404027824 */ /* 0x001fc600078e00ff */
[----:B------:R-:W-:Y:S01]  /*4440*/  SHF.L.U64.HI R12, R4, 0x2, R5 ;  /* 0x00000002040c7819 */ /* 0x000fe20000010205 */
[----:B------:R-:W-:Y:S01]  /*4450*/  VIADD R5, R27, 0x40 ;  /* 0x000000401b057836 */ /* 0x000fe20000000000 */
[----:B-1----:R-:W-:-:S04]  /*4460*/  IADD3 R6, P3, PT, R2, UR4, RZ ;  /* 0x0000000402067c10 */ /* 0x002fc8000ff7e0ff */
[----:B------:R-:W-:Y:S02]  /*4470*/  IADD3.X R7, PT, PT, R12, UR5, RZ, P3, !PT ;  /* 0x000000050c077c10 */ /* 0x000fe40009ffe4ff */
[C---:B--2---:R-:W-:Y:S02]  /*4480*/  IADD3 R4, P3, PT, R2.reuse, UR8, RZ ;  /* 0x0000000802047c10 */ /* 0x044fe4000ff7e0ff */
[----:B------:R-:W-:Y:S01]  /*4490*/  IADD3 R2, P4, PT, R2, UR10, RZ ;  /* 0x0000000a02027c10 */ /* 0x000fe2000ff9e0ff */
[----:B------:R0:W1:Y:S02]  /*44a0*/  LDS R8, [R3+0x3c00] ;  /* 0x003c000003087984 */ /* 0x0000640000000800 */
[C---:B0-----:R-:W-:Y:S01]  /*44b0*/  VIADD R3, R27.reuse, 0x20 ;  /* 0x000000201b037836 */ /* 0x041fe20000000000 */
[C---:B-1----:R-:W-:Y:S01]  /*44c0*/  ISETP.GE.AND P0, PT, R27.reuse, R8, PT ;  /* 0x000000081b00720c */ /* 0x042fe20003f06270 */
[----:B------:R-:W-:-:S03]  /*44d0*/  VIADD R27, R27, 0x80 ;  /* 0x000000801b1b7836 */ /* 0x000fc60000000000 */
[-C--:B------:R-:W-:Y:S02]  /*44e0*/  ISETP.GE.AND P1, PT, R3, R8.reuse, PT ;  /* 0x000000080300720c */ /* 0x080fe40003f26270 */
[-C--:B------:R-:W-:Y:S02]  /*44f0*/  ISETP.GE.AND P2, PT, R5, R8.reuse, PT ;  /* 0x000000080500720c */ /* 0x080fe40003f46270 */
[----:B------:R-:W-:Y:S02]  /*4500*/  IADD3.X R5, PT, PT, R12, UR9, RZ, P3, !PT ;  /* 0x000000090c057c10 */ /* 0x000fe40009ffe4ff */
[-C--:B------:R-:W-:Y:S02]  /*4510*/  ISETP.GE.AND P3, PT, R10, R8.reuse, PT ;  /* 0x000000080a00720c */ /* 0x080fe40003f66270 */
[----:B------:R-:W-:Y:S02]  /*4520*/  IADD3.X R3, PT, PT, R12, UR11, RZ, P4, !PT ;  /* 0x0000000b0c037c10 */ /* 0x000fe4000a7fe4ff */
[----:B------:R-:W-:Y:S01]  /*4530*/  ISETP.GE.AND P4, PT, R27, R8, PT ;  /* 0x000000081b00720c */ /* 0x000fe20003f86270 */
        /* <DEDUP_REMOVED lines=17> */
.L_x_50:
[----:B------:R-:W-:-:S00]  /*4650*/  BRA `(.L_x_50) ;  /* 0xfffffffc00fc7947 */ /* 0x000fc0000383ffff */
[----:B------:R-:W-:-:S00]  /*4660*/  NOP ;  /* 0x0000000000007918 */ /* 0x000fc00000000000 */
        /* <DEDUP_REMOVED lines=9> */
.L_x_497:


//--------------------- .text._ZN3cub18CUB_300001_SM_10006detail10merge_sort30DeviceMergeSortPartitionKernelIN6thrust24THRUST_300001_SM_1000_NS12zip_iteratorIN4cuda3std3__45tupleIJNS5_6detail15normal_iteratorINS5_10device_ptrIiEEEESF_SF_EEEEEm3cmpNSA_IJiiiEEEEEvbT_PT2_T0_SN_PSN_T1_SN_i --------------------------
	.section	.text._ZN3cub18CUB_300001_SM_10006detail10merge_sort30DeviceMergeSortPartitionKernelIN6thrust24THRUST_300001_SM_1000_NS12zip_iteratorIN4cuda3std3__45tupleIJNS5_6detail15normal_iteratorINS5_10device_ptrIiEEEESF_SF_EEEEEm3cmpNSA_IJiiiEEEEEvbT_PT2_T0_SN_PSN_T1_SN_i,"ax",@progbits
	.align	128
        .global         _ZN3cub18CUB_300001_SM_10006detail10merge_sort30DeviceMergeSortPartitionKernelIN6thrust24THRUST_300001_SM_1000_NS12zip_iteratorIN4cuda3std3__45tupleIJNS5_6detail15normal_iteratorINS5_10device_ptrIiEEEESF_SF_EEEEEm3cmpNSA_IJiiiEEEEEvbT_PT2_T0_SN_PSN_T1_SN_i
        .type           _ZN3cub18CUB_300001_SM_10006detail10merge_sort30DeviceMergeSortPartitionKernelIN6thrust24THRUST_300001_SM_1000_NS12zip_iteratorIN4cuda3std3__45tupleIJNS5_6detail15normal_iteratorINS5_10device_ptrIiEEEESF_SF_EEEEEm3cmpNSA_IJiiiEEEEEvbT_PT2_T0_SN_PSN_T1_SN_i,@function
        .size           _ZN3cub18CUB_300001_SM_10006detail10merge_sort30DeviceMergeSortPartitionKernelIN6thrust24THRUST_300001_SM_1000_NS12zip_iteratorIN4cuda3std3__45tupleIJNS5_6detail15normal_iteratorINS5_10device_ptrIiEEEESF_SF_EEEEEm3cmpNSA_IJiiiEEEEEvbT_PT2_T0_SN_PSN_T1_SN_i,(.L_x_498 - _ZN3cub18CUB_300001_SM_10006detail10merge_sort30DeviceMergeSortPartitionKernelIN6thrust24THRUST_300001_SM_1000_NS12zip_iteratorIN4cuda3std3__45tupleIJNS5_6detail15normal_iteratorINS5_10device_ptrIiEEEESF_SF_EEEEEm3cmpNSA_IJiiiEEEEEvbT_PT2_T0_SN_PSN_T1_SN_i)
        .other          _ZN3cub18CUB_300001_SM_10006detail10merge_sort30DeviceMergeSortPartitionKernelIN6thrust24THRUST_300001_SM_1000_NS12zip_iteratorIN4cuda3std3__45tupleIJNS5_6detail15normal_iteratorINS5_10device_ptrIiEEEESF_SF_EEEEEm3cmpNSA_IJiiiEEEEEvbT_PT2_T0_SN_PSN_T1_SN_i,@"STO_CUDA_ENTRY STV_DEFAULT"
_ZN3cub18CUB_300001_SM_10006detail10merge_sort30DeviceMergeSortPartitionKernelIN6thrust24THRUST_300001_SM_1000_NS12zip_iteratorIN4cuda3std3__45tupleIJNS5_6detail15normal_iteratorINS5_10device_ptrIiEEEESF_SF_EEEEEm3cmpNSA_IJiiiEEEEEvbT_PT2_T0_SN_PSN_T1_SN_i:
.text._ZN3cub18CUB_300001_SM_10006detail10merge_sort30DeviceMergeSortPartitionKernelIN6thrust24THRUST_300001_SM_1000_NS12zip_iteratorIN4cuda3std3__45tupleIJNS5_6detail15normal_iteratorINS5_10device_ptrIiEEEESF_SF_EEEEEm3cmpNSA_IJiiiEEEEEvbT_PT2_T0_SN_PSN_T1_SN_i:
[----:B------:R-:W-:Y:S01]  /*0000*/  LDC R1, c[0x0][0x37c] ;  /* 0x0000df00ff017b82 */ /* 0x000fe20000000800 */
[----:B------:R-:W0:Y:S01]  /*0010*/  S2R R0, SR_CTAID.X ;  /* 0x0000000000007919 */ /* 0x000e220000002500 */
[----:B------:R-:W0:Y:S01]  /*0020*/  LDCU UR4, c[0x0][0x360] ;  /* 0x00006c00ff0477ac */ /* 0x000e220008000800 */
[----:B------:R-:W0:Y:S01]  /*0030*/  S2R R3, SR_TID.X ;  /* 0x0000000000037919 */ /* 0x000e220000002100 */
[----:B------:R-:W1:Y:S01]  /*0040*/  LDCU.64 UR10, c[0x0][0x3b0] ;  /* 0x00007600ff0a77ac */ /* 0x000e620008000a00 */
[----:B0-----:R-:W-:-:S05]  /*0050*/  IMAD R0, R0, UR4, R3 ;  /* 0x0000000400007c24 */ /* 0x001fca000f8e0203 */
[----:B-1----:R-:W-:-:S04]  /*0060*/  ISETP.GE.U32.AND P0, PT, R0, UR10, PT ;  /* 0x0000000a00007c0c */ /* 0x002fc8000bf06070 */
[----:B------:R-:W-:-:S13]  /*0070*/  ISETP.GE.U32.AND.EX P0, PT, RZ, UR11, PT, P0 ;  /* 0x0000000bff007c0c */ /* 0x000fda000bf06100 */
[----:B------:R-:W-:Y:S05]  /*0080*/  @P0 EXIT ;  /* 0x000000000000094d */ /* 0x000fea0003800000 */
[----:B------:R-:W0:Y:S01]  /*0090*/  LDCU.64 UR6, c[0x0][0x3c8] ;  /* 0x00007900ff0677ac */ /* 0x000e220008000a00 */
[----:B------:R-:W1:Y:S01]  /*00a0*/  LDC R2, c[0x0][0x3d0] ;  /* 0x0000f400ff027b82 */ /* 0x000e620000000800 */
[----:B------:R-:W-:Y:S01]  /*00b0*/  ACQBULK ;  /* 0x000000000000782e */ /* 0x000fe20000000000 */
[----:B------:R-:W2:Y:S01]  /*00c0*/  LDCU.64 UR8, c[0x0][0x358] ;  /* 0x00006b00ff0877ac */ /* 0x000ea20008000a00 */
[----:B0-----:R-:W-:Y:S02]  /*00d0*/  UIADD3 UR4, UPT, UPT, -UR6, URZ, URZ ;  /* 0x000000ff06047290 */ /* 0x001fe4000fffe1ff */
[----:B------:R-:W-:-:S04]  /*00e0*/  USHF.R.U32.HI UR5, URZ, 0x1, UR7 ;  /* 0x00000001ff057899 */ /* 0x000fc80008011607 */
[----:B------:R-:W-:Y:S01]  /*00f0*/  LOP3.LUT R5, R0, UR4, RZ, 0xc0, !PT ;  /* 0x0000000400057c12 */ /* 0x000fe2000f8ec0ff */
[----:B------:R-:W-:Y:S01]  /*0100*/  USHF.R.U64 UR4, UR6, 0x1, UR7 ;  /* 0x0000000106047899 */ /* 0x000fe20008001207 */
[----:B-1----:R-:W-:Y:S01]  /*0110*/  SHF.R.S32.HI R3, RZ, 0x1f, R2 ;  /* 0x0000001fff037819 */ /* 0x002fe20000011402 */
[----:B------:R-:W-:Y:S02]  /*0120*/  IMAD R4, R2, UR5, RZ ;  /* 0x0000000502047c24 */ /* 0x000fe4000f8e02ff */
[----:B------:R-:W-:-:S04]  /*0130*/  IMAD.WIDE.U32 R8, R5, R2, RZ ;  /* 0x0000000205087225 */ /* 0x000fc800078e00ff */
[----:B------:R-:W-:-:S04]  /*0140*/  IMAD.WIDE.U32 R10, R2, UR4, RZ ;  /* 0x00000004020a7c25 */ /* 0x000fc8000f8e00ff */
[C---:B------:R-:W-:Y:S01]  /*0150*/  IMAD R7, R3.reuse, UR4, R4 ;  /* 0x0000000403077c24 */ /* 0x040fe2000f8e0204 */
[----:B------:R-:W-:Y:S01]  /*0160*/  IADD3 R4, P2, PT, R0, 0x1, RZ ;  /* 0x0000000100047810 */ /* 0x000fe20007f5e0ff */
[----:B------:R-:W-:Y:S01]  /*0170*/  IMAD R9, R3, R5, R9 ;  /* 0x0000000503097224 */ /* 0x000fe200078e0209 */
[----:B------:R-:W-:Y:S01]  /*0180*/  LOP3.LUT R5, RZ, R8, RZ, 0x33, !PT ;  /* 0x00000008ff057212 */ /* 0x000fe200078e33ff */
[----:B------:R-:W-:Y:S01]  /*0190*/  IMAD.IADD R11, R11, 0x1, R7 ;  /* 0x000000010b0b7824 */ /* 0x000fe200078e0207 */
[----:B------:R-:W0:Y:S01]  /*01a0*/  LDCU.64 UR4, c[0x0][0x3a8] ;  /* 0x00007500ff0477ac */ /* 0x000e220008000a00 */
[----:B------:R-:W-:Y:S01]  /*01b0*/  ISETP.NE.U32.AND P0, PT, R4, UR10, PT ;  /* 0x0000000a04007c0c */ /* 0x000fe2000bf05070 */
[----:B------:R-:W-:Y:S01]  /*01c0*/  IMAD.X R4, RZ, RZ, RZ, P2 ;  /* 0x000000ffff047224 */ /* 0x000fe200010e06ff */
[----:B------:R-:W-:Y:S02]  /*01d0*/  ISETP.LT.U32.AND P1, PT, R10, R5, PT ;  /* 0x000000050a00720c */ /* 0x000fe40003f21070 */
[----:B------:R-:W-:-:S02]  /*01e0*/  LOP3.LUT R6, RZ, R9, RZ, 0x33, !PT ;  /* 0x00000009ff067212 */ /* 0x000fc400078e33ff */
[----:B------:R-:W-:Y:S02]  /*01f0*/  ISETP.NE.AND.EX P0, PT, R4, UR11, PT, P0 ;  /* 0x0000000b04007c0c */ /* 0x000fe4000bf05300 */
[----:B------:R-:W-:-:S04]  /*0200*/  ISETP.LT.U32.AND.EX P1, PT, R11, R6, PT, P1 ;  /* 0x000000060b00720c */ /* 0x000fc80003f21110 */
[----:B------:R-:W-:Y:S02]  /*0210*/  SEL R5, R10, R5, P1 ;  /* 0x000000050a057207 */ /* 0x000fe40000800000 */
[----:B------:R-:W-:Y:S02]  /*0220*/  SEL R6, R11, R6, P1 ;  /* 0x000000060b067207 */ /* 0x000fe40000800000 */
[----:B------:R-:W-:-:S05]  /*0230*/  IADD3 R4, P1, PT, R5, R8, RZ ;  /* 0x0000000805047210 */ /* 0x000fca0007f3e0ff */
[----:B------:R-:W-:Y:S01]  /*0240*/  IMAD.X R5, R6, 0x1, R9, P1 ;  /* 0x0000000106057824 */ /* 0x000fe200008e0609 */
[----:B0-----:R-:W-:Y:S01]  /*0250*/  ISETP.LT.U32.AND P1, PT, R4, UR4, PT ;  /* 0x0000000404007c0c */ /* 0x001fe2000bf21070 */
[----:B------:R-:W0:Y:S03]  /*0260*/  @!P0 LDC.64 R6, c[0x0][0x3b8] ;  /* 0x0000ee00ff068b82 */ /* 0x000e260000000a00 */
[----:B------:R-:W-:-:S04]  /*0270*/  ISETP.LT.U32.AND.EX P1, PT, R5, UR5, PT, P1 ;  /* 0x0000000505007c0c */ /* 0x000fc8000bf21110 */
[----:B------:R-:W-:Y:S02]  /*0280*/  SEL R4, R4, UR4, P1 ;  /* 0x0000000404047c07 */ /* 0x000fe40008800000 */
[----:B------:R-:W-:Y:S02]  /*0290*/  SEL R5, R5, UR5, P1 ;  /* 0x0000000505057c07 */ /* 0x000fe40008800000 */
[----:B------:R-:W-:Y:S02]  /*02a0*/  LOP3.LUT R15, RZ, R4, RZ, 0x33, !PT ;  /* 0x00000004ff0f7212 */ /* 0x000fe400078e33ff */
[----:B------:R-:W-:Y:S02]  /*02b0*/  LOP3.LUT R17, RZ, R5, RZ, 0x33, !PT ;  /* 0x00000005ff117212 */ /* 0x000fe400078e33ff */
[----:B------:R-:W-:-:S04]  /*02c0*/  ISETP.LT.U32.AND P1, PT, R10, R15, PT ;  /* 0x0000000f0a00720c */ /* 0x000fc80003f21070 */
[----:B------:R-:W-:-:S04]  /*02d0*/  ISETP.LT.U32.AND.EX P1, PT, R11, R17, PT, P1 ;  /* 0x000000110b00720c */ /* 0x000fc80003f21110 */
[----:B------:R-:W-:Y:S02]  /*02e0*/  SEL R15, R10, R15, P1 ;  /* 0x0000000f0a0f7207 */ /* 0x000fe40000800000 */
[----:B------:R-:W-:Y:S02]  /*02f0*/  SEL R17, R11, R17, P1 ;  /* 0x000000110b117207 */ /* 0x000fe40000800000 */
[----:B------:R-:W-:Y:S02]  /*0300*/  IADD3 R15, P3, PT, R15, R4, RZ ;  /* 0x000000040f0f7210 */ /* 0x000fe40007f7e0ff */
[----:B0-----:R-:W-:Y:S02]  /*0310*/  @!P0 LEA R6, P2, R0, R6, 0x3 ;  /* 0x0000000600068211 */ /* 0x001fe400078418ff */
[----:B------:R-:W-:Y:S01]  /*0320*/  ISETP.LT.U32.AND P1, PT, R8, UR4, PT ;  /* 0x0000000408007c0c */ /* 0x000fe2000bf21070 */
[----:B------:R-:W-:Y:S01]  /*0330*/  IMAD.X R17, R17, 0x1, R5, P3 ;  /* 0x0000000111117824 */ /* 0x000fe200018e0605 */
[----:B------:R-:W-:-:S02]  /*0340*/  @!P0 LEA.HI.X R7, R0, R7, RZ, 0x3, P2 ;  /* 0x0000000700078211 */ /* 0x000fc400010f1cff */
[----:B------:R-:W-:Y:S02]  /*0350*/  ISETP.LT.U32.AND P2, PT, R15, UR4, PT ;  /* 0x000000040f007c0c */ /* 0x000fe4000bf41070 */
[----:B------:R-:W-:Y:S01]  /*0360*/  ISETP.LT.U32.AND.EX P1, PT, R9, UR5, PT, P1 ;  /* 0x0000000509007c0c */ /* 0x000fe2000bf21110 */
[----:B--2---:R0:W-:Y:S01]  /*0370*/  @!P0 STG.E.64 desc[UR8][R6.64], R4 ;  /* 0x0000000406008986 */ /* 0x0041e2000c101b08 */
[----:B------:R-:W-:Y:S02]  /*0380*/  ISETP.LT.U32.AND.EX P2, PT, R17, UR5, PT, P2 ;  /* 0x0000000511007c0c */ /* 0x000fe4000bf41120 */
[----:B------:R-:W-:Y:S02]  /*0390*/  SEL R8, R8, UR4, P1 ;  /* 0x0000000408087c07 */ /* 0x000fe40008800000 */
[----:B------:R-:W-:Y:S02]  /*03a0*/  SEL R9, R9, UR5, P1 ;  /* 0x0000000509097c07 */ /* 0x000fe40008800000 */
[----:B------:R-:W-:-:S02]  /*03b0*/  SEL R15, R15, UR4, P2 ;  /* 0x000000040f0f7c07 */ /* 0x000fc40009000000 */
[----:B------:R-:W-:Y:S01]  /*03c0*/  SEL R17, R17, UR5, P2 ;  /* 0x0000000511117c07 */ /* 0x000fe20009000000 */
[----:B------:R-:W-:Y:S06]  /*03d0*/  @!P0 EXIT ;  /* 0x000000000000894d */ /* 0x000fec0003800000 */
[----:B------:R-:W1:Y:S01]  /*03e0*/  LDCU.U8 UR5, c[0x0][0x380] ;  /* 0x00007000ff0577ac */ /* 0x000e620008000000 */
[----:B------:R-:W-:Y:S01]  /*03f0*/  IADD3 R13, P0, PT, R15, -R8, RZ ;  /* 0x800000080f0d7210 */ /* 0x000fe20007f1e0ff */
[----:B------:R-:W-:Y:S01]  /*0400*/  BSSY.RECONVERGENT B0, `(.L_x_51) ;  /* 0x0000086000007945 */ /* 0x000fe20003800200 */
[----:B------:R-:W-:-:S06]  /*0410*/  UIADD3 UR4, UPT, UPT, UR6, -0x1, URZ ;  /* 0xffffffff06047890 */ /* 0x000fcc000fffe0ff */
[----:B------:R-:W-:-:S05]  /*0420*/  LOP3.LUT R11, R0, UR4, RZ, 0xc0, !PT ;  /* 0x00000004000b7c12 */ /* 0x000fca000f8ec0ff */
[----:B0-----:R-:W-:Y:S01]  /*0430*/  IMAD.WIDE.U32 R6, R11, R2, RZ ;  /* 0x000000020b067225 */ /* 0x001fe200078e00ff */
[----:B-1----:R-:W-:-:S03]  /*0440*/  UPRMT UR4, UR5, 0x8880, URZ ;  /* 0x0000888005047896 */ /* 0x002fc600080000ff */
[----:B------:R-:W-:Y:S01]  /*0450*/  IMAD.X R2, R17, 0x1, ~R9, P0 ;  /* 0x0000000111027824 */ /* 0x000fe200000e0e09 */
[----:B------:R-:W-:Y:S01]  /*0460*/  ISETP.LT.U32.AND P0, PT, R6, R13, PT ;  /* 0x0000000d0600720c */ /* 0x000fe20003f01070 */
[----:B------:R-:W-:Y:S01]  /*0470*/  IMAD R3, R3, R11, R7 ;  /* 0x0000000b03037224 */ /* 0x000fe200078e0207 */
[----:B------:R-:W-:-:S04]  /*0480*/  UISETP.NE.AND UP0, UPT, UR4, URZ, UPT ;  /* 0x000000ff0400728c */ /* 0x000fc8000bf05270 */
[----:B------:R-:W-:-:S04]  /*0490*/  ISETP.LT.U32.AND.EX P0, PT, R3, R2, PT, P0 ;  /* 0x000000020300720c */ /* 0x000fc80003f01100 */
[----:B------:R-:W-:Y:S02]  /*04a0*/  SEL R7, R6, R13, P0 ;  /* 0x0000000d06077207 */ /* 0x000fe40000000000 */
[----:B------:R-:W-:Y:S01]  /*04b0*/  SEL R13, R3, R2, P0 ;  /* 0x00000002030d7207 */ /* 0x000fe20000000000 */
[----:B------:R-:W-:Y:S06]  /*04c0*/  BRA.U !UP0, `(.L_x_52) ;  /* 0x0000000508007547 */ /* 0x000fec000b800000 */
[----:B------:R-:W-:Y:S01]  /*04d0*/  IADD3 R2, P0, PT, R15, -R4, RZ ;  /* 0x800000040f027210 */ /* 0x000fe20007f1e0ff */
[----:B------:R-:W0:Y:S01]  /*04e0*/  LDCU.64 UR4, c[0x0][0x388] ;  /* 0x00007100ff0477ac */ /* 0x000e220008000a00 */
[----:B------:R-:W-:Y:S01]  /*04f0*/  IADD3 R14, P2, PT, R4, -R8, RZ ;  /* 0x80000008040e7210 */ /* 0x000fe20007f5e0ff */
[----:B------:R-:W-:Y:S02]  /*0500*/  BSSY.RECONVERGENT B1, `(.L_x_53) ;  /* 0x000003b000017945 */ /* 0x000fe40003800200 */
[----:B------:R-:W-:Y:S01]  /*0510*/  IMAD.X R6, R17, 0x1, ~R5, P0 ;  /* 0x0000000111067824 */ /* 0x000fe200000e0e05 */
[----:B------:R-:W-:Y:S01]  /*0520*/  ISETP.GT.U32.AND P0, PT, R7, R2, PT ;  /* 0x000000020700720c */ /* 0x000fe20003f04070 */
[----:B------:R-:W-:Y:S01]  /*0530*/  IMAD.X R12, R5, 0x1, ~R9, P2 ;  /* 0x00000001050c7824 */ /* 0x000fe200010e0e09 */
[----:B------:R-:W-:Y:S01]  /*0540*/  ISETP.LT.U32.AND P1, PT, R14, R7, PT ;  /* 0x000000070e00720c */ /* 0x000fe20003f21070 */
[----:B------:R-:W1:Y:S01]  /*0550*/  LDCU.64 UR6, c[0x0][0x390] ;  /* 0x00007200ff0677ac */ /* 0x000e620008000a00 */
[----:B------:R-:W-:-:S02]  /*0560*/  ISETP.GT.U32.AND.EX P0, PT, R13, R6, PT, P0 ;  /* 0x000000060d00720c */ /* 0x000fc40003f04100 */
[----:B------:R-:W-:Y:S02]  /*0570*/  ISETP.LT.U32.AND.EX P1, PT, R12, R13, PT, P1 ;  /* 0x0000000d0c00720c */ /* 0x000fe40003f21110 */
[----:B------:R-:W-:Y:S02]  /*0580*/  SEL R11, R7, R2, P0 ;  /* 0x00000002070b7207 */ /* 0x000fe40000000000 */
[----:B------:R-:W-:Y:S02]  /*0590*/  SEL R10, R13, R6, P0 ;  /* 0x000000060d0a7207 */ /* 0x000fe40000000000 */
[----:B------:R-:W-:Y:S02]  /*05a0*/  IADD3 R11, P0, PT, R11, -R2, RZ ;  /* 0x800000020b0b7210 */ /* 0x000fe40007f1e0ff */
[----:B------:R-:W-:Y:S02]  /*05b0*/  SEL R14, R14, R7, P1 ;  /* 0x000000070e0e7207 */ /* 0x000fe40000800000 */
[----:B------:R-:W-:Y:S01]  /*05c0*/  SEL R15, R12, R13, P1 ;  /* 0x0000000d0c0f7207 */ /* 0x000fe20000800000 */
[----:B------:R-:W-:Y:S01]  /*05d0*/  IMAD.X R10, R10, 0x1, ~R6, P0 ;  /* 0x000000010a0a7824 */ /* 0x000fe200000e0e06 */
[----:B------:R-:W-:-:S04]  /*05e0*/  ISETP.GE.U32.AND P0, PT, R11, R14, PT ;  /* 0x0000000e0b00720c */ /* 0x000fc80003f06070 */
[----:B------:R-:W-:-:S13]  /*05f0*/  ISETP.GE.U32.AND.EX P0, PT, R10, R15, PT, P0 ;  /* 0x0000000f0a00720c */ /* 0x000fda0003f06100 */
[----:B01----:R-:W-:Y:S05]  /*0600*/  @P0 BRA `(.L_x_54) ;  /* 0x0000000000a80947 */ /* 0x003fea0003800000 */
[----:B------:R-:W-:-:S05]  /*0610*/  IADD3 R16, P0, PT, R7, R4, RZ ;  /* 0x0000000407107210 */ /* 0x000fca0007f1e0ff */
[----:B------:R-:W-:-:S08]  /*0620*/  IMAD.X R17, R13, 0x1, R5, P0 ;  /* 0x000000010d117824 */ /* 0x000fd000000e0605 */
.L_x_55:
[----:B------:R-:W-:-:S05]  /*0630*/  IADD3 R2, P0, PT, -R11, R14, RZ ;  /* 0x0000000e0b027210 */ /* 0x000fca0007f1e1ff */
[----:B------:R-:W-:-:S05]  /*0640*/  IMAD.X R3, R15, 0x1, ~R10, P0 ;  /* 0x000000010f037824 */ /* 0x000fca00000e0e0a */
[--C-:B------:R-:W-:Y:S02]  /*0650*/  SHF.R.U64 R2, R2, 0x1, R3.reuse ;  /* 0x0000000102027819 */ /* 0x100fe40000001203 */
[----:B------:R-:W-:Y:S02]  /*0660*/  SHF.R.U32.HI R3, RZ, 0x1, R3 ;  /* 0x00000001ff037819 */ /* 0x000fe40000011603 */
[----:B------:R-:W-:-:S04]  /*0670*/  IADD3 R19, P0, PT, R11, R2, RZ ;  /* 0x000000020b137210 */ /* 0x000fc80007f1e0ff */
[----:B------:R-:W-:Y:S01]  /*0680*/  LOP3.LUT R13, RZ, R19, RZ, 0x33, !PT ;  /* 0x00000013ff0d7212 */ /* 0x000fe200078e33ff */
[----:B------:R-:W-:Y:S01]  /*0690*/  IMAD.X R18, R10, 0x1, R3, P0 ;  /* 0x000000010a127824 */ /* 0x000fe200000e0603 */
[----:B------:R-:W-:Y:S02]  /*06a0*/  IADD3 R7, P0, PT, R19, R8, RZ ;  /* 0x0000000813077210 */ /* 0x000fe40007f1e0ff */
[----:B------:R-:W-:Y:S02]  /*06b0*/  IADD3 R13, P1, PT, R13, R16, RZ ;  /* 0x000000100d0d7210 */ /* 0x000fe40007f3e0ff */
[----:B------:R-:W-:Y:S01]  /*06c0*/  LOP3.LUT R4, RZ, R18, RZ, 0x33, !PT ;  /* 0x00000012ff047212 */ /* 0x000fe200078e33ff */
[----:B------:R-:W-:Y:S02]  /*06d0*/  IMAD.X R2, R18, 0x1, R9, P0 ;  /* 0x0000000112027824 */ /* 0x000fe400000e0609 */
[----:B------:R-:W-:Y:S02]  /*06e0*/  IMAD.SHL.U32 R12, R13, 0x4, RZ ;  /* 0x000000040d0c7824 */ /* 0x000fe400078e00ff */
[----:B------:R-:W-:-:S02]  /*06f0*/  IMAD.X R4, R4, 0x1, R17, P1 ;  /* 0x0000000104047824 */ /* 0x000fc400008e0611 */
[C---:B------:R-:W-:Y:S01]  /*0700*/  IMAD.SHL.U32 R6, R7.reuse, 0x4, RZ ;  /* 0x0000000407067824 */ /* 0x040fe200078e00ff */
[----:B------:R-:W-:Y:S02]  /*0710*/  SHF.L.U64.HI R7, R7, 0x2, R2 ;  /* 0x0000000207077819 */ /* 0x000fe40000010202 */
[----:B------:R-:W-:Y:S02]  /*0720*/  SHF.L.U64.HI R13, R13, 0x2, R4 ;  /* 0x000000020d0d7819 */ /* 0x000fe40000010204 */
[----:B------:R-:W-:Y:S02]  /*0730*/  IADD3 R4, P1, PT, R12, UR4, RZ ;  /* 0x000000040c047c10 */ /* 0x000fe4000ff3e0ff */
[----:B------:R-:W-:Y:S02]  /*0740*/  IADD3 R2, P0, PT, R6, UR4, RZ ;  /* 0x0000000406027c10 */ /* 0x000fe4000ff1e0ff */
[----:B------:R-:W-:Y:S02]  /*0750*/  IADD3.X R5, PT, PT, R13, UR5, RZ, P1, !PT ;  /* 0x000000050d057c10 */ /* 0x000fe40008ffe4ff */
[----:B------:R-:W-:-:S04]  /*0760*/  IADD3.X R3, PT, PT, R7, UR5, RZ, P0, !PT ;  /* 0x0000000507037c10 */ /* 0x000fc800087fe4ff */
[----:B------:R-:W2:Y:S04]  /*0770*/  LDG.E R5, desc[UR8][R4.64] ;  /* 0x0000000804057981 */ /* 0x000ea8000c1e1900 */
[----:B------:R-:W2:Y:S01]  /*0780*/  LDG.E R2, desc[UR8][R2.64] ;  /* 0x0000000802027981 */ /* 0x000ea2000c1e1900 */
[----:B------:R-:W-:Y:S02]  /*0790*/  IADD3 R6, P1, PT, R6, UR6, RZ ;  /* 0x0000000606067c10 */ /* 0x000fe4000ff3e0ff */
[----:B------:R-:W-:Y:S02]  /*07a0*/  IADD3 R12, P2, PT, R12, UR6, RZ ;  /* 0x000000060c0c7c10 */ /* 0x000fe4000ff5e0ff */
[----:B------:R-:W-:Y:S02]  /*07b0*/  IADD3.X R7, PT, PT, R7, UR7, RZ, P1, !PT ;  /* 0x0000000707077c10 */ /* 0x000fe40008ffe4ff */
[----:B------:R-:W-:-:S02]  /*07c0*/  IADD3.X R13, PT, PT, R13, UR7, RZ, P2, !PT ;  /* 0x000000070d0d7c10 */ /* 0x000fc400097fe4ff */
[----:B--2---:R-:W-:-:S13]  /*07d0*/  ISETP.NE.AND P0, PT, R5, R2, PT ;  /* 0x000000020500720c */ /* 0x004fda0003f05270 */
[----:B------:R-:W2:Y:S04]  /*07e0*/  @!P0 LDG.E R7, desc[UR8][R6.64] ;  /* 0x0000000806078981 */ /* 0x000ea8000c1e1900 */
[----:B------:R-:W2:Y:S01]  /*07f0*/  @!P0 LDG.E R12, desc[UR8][R12.64] ;  /* 0x000000080c0c8981 */ /* 0x000ea2000c1e1900 */
[----:B------:R-:W-:Y:S02]  /*0800*/  IADD3 R20, P2, PT, R19, 0x1, RZ ;  /* 0x0000000113147810 */ /* 0x000fe40007f5e0ff */
[----:B------:R-:W-:-:S03]  /*0810*/  @P0 ISETP.LT.AND P1, PT, R5, R2, PT ;  /* 0x000000020500020c */ /* 0x000fc60003f21270 */
[----:B------:R-:W-:Y:S01]  /*0820*/  IMAD.X R3, RZ, RZ, R18, P2 ;  /* 0x000000ffff037224 */ /* 0x000fe200010e0612 */
[----:B--2---:R-:W-:-:S04]  /*0830*/  @!P0 ISETP.LT.AND P1, PT, R12, R7, PT ;  /* 0x000000070c00820c */ /* 0x004fc80003f21270 */
[----:B------:R-:W-:Y:S02]  /*0840*/  SEL R11, R11, R20, P1 ;  /* 0x000000140b0b7207 */ /* 0x000fe40000800000 */
[----:B------:R-:W-:Y:S02]  /*0850*/  SEL R14, R19, R14, P1 ;  /* 0x0000000e130e7207 */ /* 0x000fe40000800000 */
[----:B------:R-:W-:Y:S02]  /*0860*/  SEL R10, R10, R3, P1 ;  /* 0x000000030a0a7207 */ /* 0x000fe40000800000 */
[----:B------:R-:W-:Y:S02]  /*0870*/  SEL R15, R18, R15, P1 ;  /* 0x0000000f120f7207 */ /* 0x000fe40000800000 */
[----:B------:R-:W-:-:S04]  /*0880*/  ISETP.GE.U32.AND P0, PT, R11, R14, PT ;  /* 0x0000000e0b00720c */ /* 0x000fc80003f06070 */
[----:B------:R-:W-:-:S13]  /*0890*/  ISETP.GE.U32.AND.EX P0, PT, R10, R15, PT, P0 ;  /* 0x0000000f0a00720c */ /* 0x000fda0003f06100 */
[----:B------:R-:W-:Y:S05]  /*08a0*/  @!P0 BRA `(.L_x_55) ;  /* 0xfffffffc00608947 */ /* 0x000fea000383ffff */
.L_x_54:
[----:B------:R-:W-:Y:S05]  /*08b0*/  BSYNC.RECONVERGENT B1 ;  /* 0x0000000000017941 */ /* 0x000fea0003800200 */
.L_x_53:
[----:B------:R-:W-:Y:S05]  /*08c0*/  BRA `(.L_x_56) ;  /* 0x0000000000e47947 */ /* 0x000fea0003800000 */
.L_x_52:
[----:B------:R-:W-:Y:S02]  /*08d0*/  IADD3 R10, P0, PT, R15, -R4, RZ ;  /* 0x800000040f0a7210 */ /* 0x000fe40007f1e0ff */
[----:B------:R-:W-:-:S03]  /*08e0*/  IADD3 R2, P2, PT, R4, -R8, RZ ;  /* 0x8000000804027210 */ /* 0x000fc60007f5e0ff */
[----:B------:R-:W-:Y:S01]  /*08f0*/  IMAD.X R12, R17, 0x1, ~R5, P0 ;  /* 0x00000001110c7824 */ /* 0x000fe200000e0e05 */
[----:B------:R-:W-:Y:S01]  /*0900*/  ISETP.GT.U32.AND P0, PT, R7, R10, PT ;  /* 0x0000000a0700720c */ /* 0x000fe20003f04070 */
[----:B------:R-:W-:Y:S01]  /*0910*/  IMAD.X R6, R5, 0x1, ~R9, P2 ;  /* 0x0000000105067824 */ /* 0x000fe200010e0e09 */
[----:B------:R-:W-:Y:S02]  /*0920*/  ISETP.LT.U32.AND P1, PT, R2, R7, PT ;  /* 0x000000070200720c */ /* 0x000fe40003f21070 */
[----:B------:R-:W-:Y:S02]  /*0930*/  ISETP.GT.U32.AND.EX P0, PT, R13, R12, PT, P0 ;  /* 0x0000000c0d00720c */ /* 0x000fe40003f04100 */
[----:B------:R-:W-:Y:S02]  /*0940*/  ISETP.LT.U32.AND.EX P1, PT, R6, R13, PT, P1 ;  /* 0x0000000d0600720c */ /* 0x000fe40003f21110 */
[----:B------:R-:W-:Y:S02]  /*0950*/  SEL R11, R7, R10, P0 ;  /* 0x0000000a070b7207 */ /* 0x000fe40000000000 */
[----:B------:R-:W-:-:S02]  /*0960*/  SEL R3, R13, R12, P0 ;  /* 0x0000000c0d037207 */ /* 0x000fc40000000000 */
[----:B------:R-:W-:Y:S02]  /*0970*/  IADD3 R11, P0, PT, R11, -R10, RZ ;  /* 0x8000000a0b0b7210 */ /* 0x000fe40007f1e0ff */
[----:B------:R-:W-:Y:S02]  /*0980*/  SEL R14, R2, R7, P1 ;  /* 0x00000007020e7207 */ /* 0x000fe40000800000 */
[----:B------:R-:W-:Y:S01]  /*0990*/  SEL R15, R6, R13, P1 ;  /* 0x0000000d060f7207 */ /* 0x000fe20000800000 */
[----:B------:R-:W-:Y:S01]  /*09a0*/  IMAD.X R10, R3, 0x1, ~R12, P0 ;  /* 0x00000001030a7824 */ /* 0x000fe200000e0e0c */
[----:B------:R-:W-:-:S04]  /*09b0*/  ISETP.GE.U32.AND P0, PT, R11, R14, PT ;  /* 0x0000000e0b00720c */ /* 0x000fc80003f06070 */
[----:B------:R-:W-:-:S13]  /*09c0*/  ISETP.GE.U32.AND.EX P0, PT, R10, R15, PT, P0 ;  /* 0x0000000f0a00720c */ /* 0x000fda0003f06100 */
[----:B------:R-:W-:Y:S05]  /*09d0*/  @P0 BRA `(.L_x_56) ;  /* 0x0000000000a00947 */ /* 0x000fea0003800000 */
[----:B------:R-:W0:Y:S01]  /*09e0*/  LDC.64 R2, c[0x0][0x3a0] ;  /* 0x0000e800ff027b82 */ /* 0x000e220000000a00 */
[----:B------:R-:W-:-:S05]  /*09f0*/  IADD3 R12, P0, PT, R7, R4, RZ ;  /* 0x00000004070c7210 */ /* 0x000fca0007f1e0ff */
[----:B------:R-:W-:-:S08]  /*0a00*/  IMAD.X R13, R13, 0x1, R5, P0 ;  /* 0x000000010d0d7824 */ /* 0x000fd000000e0605 */
.L_x_59:
        /* <DEDUP_REMOVED lines=11> */
[----:B0-----:R-:W-:-:S04]  /*0ac0*/  IMAD.WIDE.U32 R4, R5, 0xc, R2 ;  /* 0x0000000c05047825 */ /* 0x001fc800078e0002 */
[----:B------:R-:W-:Y:S02]  /*0ad0*/  IMAD.X R18, R18, 0x1, R13, P1 ;  /* 0x0000000112127824 */ /* 0x000fe400008e060d */
[----:B------:R-:W-:Y:S02]  /*0ae0*/  IMAD R19, R6, 0xc, RZ ;  /* 0x0000000c06137824 */ /* 0x000fe400078e02ff */
[----:B------:R-:W-:-:S04]  /*0af0*/  IMAD.WIDE.U32 R6, R7, 0xc, R2 ;  /* 0x0000000c07067825 */ /* 0x000fc800078e0002 */
[----:B------:R-:W-:Y:S02]  /*0b00*/  IMAD R21, R18, 0xc, RZ ;  /* 0x0000000c12157824 */ /* 0x000fe400078e02ff */
[----:B------:R-:W-:Y:S02]  /*0b10*/  IMAD.IADD R5, R5, 0x1, R19 ;  /* 0x0000000105057824 */ /* 0x000fe400078e0213 */
[----:B------:R-:W-:-:S03]  /*0b20*/  IMAD.IADD R7, R7, 0x1, R21 ;  /* 0x0000000107077824 */ /* 0x000fc600078e0215 */
[----:B------:R-:W2:Y:S04]  /*0b30*/  LDG.E R20, desc[UR8][R4.64] ;  /* 0x0000000804147981 */ /* 0x000ea8000c1e1900 */
[----:B------:R-:W2:Y:S01]  /*0b40*/  LDG.E R21, desc[UR8][R6.64] ;  /* 0x0000000806157981 */ /* 0x000ea2000c1e1900 */
[----:B------:R-:W-:Y:S01]  /*0b50*/  IADD3 R18, P0, PT, R17, 0x1, RZ ;  /* 0x0000000111127810 */ /* 0x000fe20007f1e0ff */
[----:B------:R-:W-:Y:S04]  /*0b60*/  BSSY.RECONVERGENT B1, `(.L_x_57) ;  /* 0x0000008000017945 */ /* 0x000fe80003800200 */
[----:B------:R-:W-:Y:S01]  /*0b70*/  IMAD.X R19, RZ, RZ, R16, P0 ;  /* 0x000000ffff137224 */ /* 0x000fe200000e0610 */
[----:B--2---:R-:W-:-:S13]  /*0b80*/  ISETP.NE.AND P1, PT, R21, R20, PT ;  /* 0x000000141500720c */ /* 0x004fda0003f25270 */
[----:B------:R-:W-:Y:S01]  /*0b90*/  @P1 ISETP.LT.AND P0, PT, R21, R20, PT ;  /* 0x000000141500120c */ /* 0x000fe20003f01270 */
[----:B------:R-:W-:-:S12]  /*0ba0*/  @P1 BRA `(.L_x_58) ;  /* 0x00000000000c1947 */ /* 0x000fd80003800000 */
[----:B------:R-:W2:Y:S04]  /*0bb0*/  LDG.E R6, desc[UR8][R6.64+0x4] ;  /* 0x0000040806067981 */ /* 0x000ea8000c1e1900 */
[----:B------:R-:W2:Y:S02]  /*0bc0*/  LDG.E R5, desc[UR8][R4.64+0x4] ;  /* 0x0000040804057981 */ /* 0x000ea4000c1e1900 */
[----:B--2---:R-:W-:-:S13]  /*0bd0*/  ISETP.LT.AND P0, PT, R6, R5, PT ;  /* 0x000000050600720c */ /* 0x004fda0003f01270 */
.L_x_58:
[----:B------:R-:W-:Y:S05]  /*0be0*/  BSYNC.RECONVERGENT B1 ;  /* 0x0000000000017941 */ /* 0x000fea0003800200 */
.L_x_57:
[----:B------:R-:W-:Y:S02]  /*0bf0*/  SEL R11, R11, R18, P0 ;  /* 0x000000120b0b7207 */ /* 0x000fe40000000000 */
[----:B------:R-:W-:Y:S02]  /*0c00*/  SEL R14, R17, R14, P0 ;  /* 0x0000000e110e7207 */ /* 0x000fe40000000000 */
[----:B------:R-:W-:Y:S02]  /*0c10*/  SEL R10, R10, R19, P0 ;  /* 0x000000130a0a7207 */ /* 0x000fe40000000000 */
[----:B------:R-:W-:Y:S02]  /*0c20*/  SEL R15, R16, R15, P0 ;  /* 0x0000000f100f7207 */ /* 0x000fe40000000000 */
[----:B------:R-:W-:-:S04]  /*0c30*/  ISETP.GE.U32.AND P0, PT, R11, R14, PT ;  /* 0x0000000e0b00720c */ /* 0x000fc80003f06070 */
[----:B------:R-:W-:-:S13]  /*0c40*/  ISETP.GE.U32.AND.EX P0, PT, R10, R15, PT, P0 ;  /* 0x0000000f0a00720c */ /* 0x000fda0003f06100 */
[----:B------:R-:W-:Y:S05]  /*0c50*/  @!P0 BRA `(.L_x_59) ;  /* 0xfffffffc006c8947 */ /* 0x000fea000383ffff */
.L_x_56:
[----:B------:R-:W-:Y:S05]  /*0c60*/  BSYNC.RECONVERGENT B0 ;  /* 0x0000000000007941 */ /* 0x000fea0003800200 */
.L_x_51:
[----:B------:R-:W0:Y:S01]  /*0c70*/  LDCU.64 UR10, c[0x0][0x3b8] ;  /* 0x00007700ff0a77ac */ /* 0x000e220008000a00 */
[----:B------:R-:W-:-:S05]  /*0c80*/  IADD3 R8, P0, PT, R8, R11, RZ ;  /* 0x0000000b08087210 */ /* 0x000fca0007f1e0ff */
[----:B------:R-:W-:Y:S01]  /*0c90*/  IMAD.X R9, R9, 0x1, R10, P0 ;  /* 0x0000000109097824 */ /* 0x000fe200000e060a */
[----:B0-----:R-:W-:-:S04]  /*0ca0*/  LEA R2, P1, R0, UR10, 0x3 ;  /* 0x0000000a00027c11 */ /* 0x001fc8000f8218ff */
[----:B------:R-:W-:-:S05]  /*0cb0*/  LEA.HI.X R3, R0, UR11, RZ, 0x3, P1 ;  /* 0x0000000b00037c11 */ /* 0x000fca00088f1cff */
[----:B------:R-:W-:Y:S01]  /*0cc0*/  STG.E.64 desc[UR8][R2.64], R8 ;  /* 0x0000000802007986 */ /* 0x000fe2000c101b08 */
[----:B------:R-:W-:Y:S05]  /*0cd0*/  EXIT ;  /* 0x000000000000794d */ /* 0x000fea0003800000 */
.L_x_60:
        /* <DEDUP_REMOVED lines=10> */
.L_x_498:


//--------------------- .text._ZN3cub18CUB_300001_SM_10006detail10merge_sort30DeviceMergeSortBlockSortKernelINS2_10policy_hubIN6thrust24THRUST_300001_SM_1000_NS12zip_iteratorIN4cuda3std3__45tupleIJNS6_6detail15normal_iteratorINS6_10device_ptrIiEEEESG_SG_EEEEEE9Policy600ESI_PNS0_8NullTypeESI_SM_m3cmpNSB_IJiiiEEESL_EEvbT0_T1_T2_T3_T4_PT6_PT7_T5_NS1_7vsmem_tE --------------------------
	.section	.text._ZN3cub18CUB_300001_SM_10006detail10merge_sort30DeviceMergeSortBlockSortKernelINS2_10policy_hubIN6thrust24THRUST_300001_SM_1000_NS12zip_iteratorIN4cuda3std3__45tupleIJNS6_6detail15normal_iteratorINS6_10device_ptrIiEEEESG_SG_EEEEEE9Policy600ESI_PNS0_8NullTypeESI_SM_m3cmpNSB_IJiiiEEESL_EEvbT0_T1_T2_T3_T4_PT6_PT7_T5_NS1_7vsmem_tE,"ax",@progbits
	.align	128
        .global         _ZN3cub18CUB_300001_SM_10006detail10merge_sort30DeviceMergeSortBlockSortKernelINS2_10policy_hubIN6thrust24THRUST_300001_SM_1000_NS12zip_iteratorIN4cuda3std3__45tupleIJNS6_6detail15normal_iteratorINS6_10device_ptrIiEEEESG_SG_EEEEEE9Policy600ESI_PNS0_8NullTypeESI_SM_m3cmpNSB_IJiiiEEESL_EEvbT0_T1_T2_T3_T4_PT6_PT7_T5_NS1_7vsmem_tE
        .type           _ZN3cub18CUB_300001_SM_10006detail10merge_sort30DeviceMergeSortBlockSortKernelINS2_10policy_hubIN6thrust24THRUST_300001_SM_1000_NS12zip_iteratorIN4cuda3std3__45tupleIJNS6_6detail15normal_iteratorINS6_10device_ptrIiEEEESG_SG_EEEEEE9Policy600ESI_PNS0_8NullTypeESI_SM_m3cmpNSB_IJiiiEEESL_EEvbT0_T1_T2_T3_T4_PT6_PT7_T5_NS1_7vsmem_tE,@function
        .size           _ZN3cub18CUB_300001_SM_10006detail10merge_sort30DeviceMergeSortBlockSortKernelINS2_10policy_hubIN6thrust24THRUST_300001_SM_1000_NS12zip_iteratorIN4cuda3std3__45tupleIJNS6_6detail15normal_iteratorINS6_10device_ptrIiEEEESG_SG_EEEEEE9Policy600ESI_PNS0_8NullTypeESI_SM_m3cmpNSB_IJiiiEEESL_EEvbT0_T1_T2_T3_T4_PT6_PT7_T5_NS1_7vsmem_tE,(.L_x_499 - _ZN3cub18CUB_300001_SM_10006detail10merge_sort30DeviceMergeSortBlockSortKernelINS2_10policy_hubIN6thrust24THRUST_300001_SM_1000_NS12zip_iteratorIN4cuda3std3__45tupleIJNS6_6detail15normal_iteratorINS6_10device_ptrIiEEEESG_SG_EEEEEE9Policy600ESI_PNS0_8NullTypeESI_SM_m3cmpNSB_IJiiiEEESL_EEvbT0_T1_T2_T3_T4_PT6_PT7_T5_NS1_7vsmem_tE)
        .other          _ZN3cub18CUB_300001_SM_10006detail10merge_sort30DeviceMergeSortBlockSortKernelINS2_10policy_hubIN6thrust24THRUST_300001_SM_1000_NS12zip_iteratorIN4cuda3std3__45tupleIJNS6_6detail15normal_iteratorINS6_10device_ptrIiEEEESG_SG_EEEEEE9Policy600ESI_PNS0_8NullTypeESI_SM_m3cmpNSB_IJiiiEEESL_EEvbT0_T1_T2_T3_T4_PT6_PT7_T5_NS1_7vsmem_tE,@"STO_CUDA_ENTRY STV_DEFAULT"
_ZN3cub18CUB_300001_SM_10006detail10merge_sort30DeviceMergeSortBlockSortKernelINS2_10policy_hubIN6thrust24THRUST_300001_SM_1000_NS12zip_iteratorIN4cuda3std3__45tupleIJNS6_6detail15normal_iteratorINS6_10device_ptrIiEEEESG_SG_EEEEEE9Policy600ESI_PNS0_8NullTypeESI_SM_m3cmpNSB_IJiiiEEESL_EEvbT0_T1_T2_T3_T4_PT6_PT7_T5_NS1_7vsmem_tE:
.text._ZN3cub18CUB_300001_SM_10006detail10merge_sort30DeviceMergeSortBlockSortKernelINS2_10policy_hubIN6thrust24THRUST_300001_SM_1000_NS12zip_iteratorIN4cuda3std3__45tupleIJNS6_6detail15normal_iteratorINS6_10device_ptrIiEEEESG_SG_EEEEEE9Policy600ESI_PNS0_8NullTypeESI_SM_m3cmpNSB_IJiiiEEESL_EEvbT0_T1_T2_T3_T4_PT6_PT7_T5_NS1_7vsmem_tE:
[----:B------:R-:W-:Y:S01]  /*0000*/  LDC R1, c[0x0][0x37c] ;  /* 0x0000df00ff017b82 */ /* 0x000fe20000000800 */
[----:B------:R-:W0:Y:S01]  /*0010*/  S2R R0, SR_CTAID.X ;  /* 0x0000000000007919 */ /* 0x000e220000002500 */
[----:B------:R-:W1:Y:S01]  /*0020*/  LDCU UR4, c[0x0][0x370] ;  /* 0x00006e00ff0477ac */ /* 0x000e620008000800 */
[----:B------:R-:W2:Y:S01]  /*0030*/  LDCU.64 UR6, c[0x0][0x358] ;  /* 0x00006b00ff0677ac */ /* 0x000ea20008000a00 */
[----:B-1----:R-:W-:-:S04]  /*0040*/  UIADD3 UR4, UP0, UPT, UR4, -0x1, URZ ;  /* 0xffffffff04047890 */ /* 0x002fc8000ff1e0ff */
[----:B------:R-:W-:-:S06]  /*0050*/  UIADD3.X UR5, UPT, UPT, URZ, -0x1, URZ, UP0, !UPT ;  /* 0xffffffffff057890 */ /* 0x000fcc00087fe4ff */
[----:B------:R-:W-:Y:S01]  /*0060*/  IMAD.U32 R2, RZ, RZ, UR5 ;  /* 0x00000005ff027e24 */ /* 0x000fe2000f8e00ff */
[C---:B0-----:R-:W-:Y:S01]  /*0070*/  ISETP.LT.U32.AND P0, PT, R0.reuse, UR4, PT ;  /* 0x0000000400007c0c */ /* 0x041fe2000bf01070 */
[----:B------:R-:W-:-:S03]  /*0080*/  IMAD.WIDE.U32 R4, R0, 0x500, RZ ;  /* 0x0000050000047825 */ /* 0x000fc600078e00ff */
[----:B------:R-:W-:-:S13]  /*0090*/  ISETP.GT.U32.AND.EX P0, PT, R2, RZ, PT, P0 ;  /* 0x000000ff0200720c */ /* 0x000fda0003f04100 */
[----:B--2---:R-:W-:Y:S05]  /*00a0*/  @!P0 BRA `(.L_x_61) ;  /* 0x0000002400c48947 */ /* 0x004fea0003800000 */
[----:B------:R-:W0:Y:S01]  /*00b0*/  S2R R2, SR_TID.X ;  /* 0x0000000000027919 */ /* 0x000e220000002100 */
[----:B------:R-:W1:Y:S01]  /*00c0*/  LDCU.64 UR4, c[0x0][0x388] ;  /* 0x00007100ff0477ac */ /* 0x000e620008000a00 */
[----:B------:R-:W-:Y:S01]  /*00d0*/  ACQBULK ;  /* 0x000000000000782e */ /* 0x000fe20000000000 */
[----:B------:R-:W2:Y:S01]  /*00e0*/  LDCU.128 UR8, c[0x0][0x390] ;  /* 0x00007200ff0877ac */ /* 0x000ea20008000c00 */
[----:B0-----:R-:W-:-:S05]  /*00f0*/  LOP3.LUT R3, R2, 0x3e0, RZ, 0xc0, !PT ;  /* 0x000003e002037812 */ /* 0x001fca00078ec0ff */
[----:B------:R-:W-:-:S05]  /*0100*/  IMAD R3, R3, 0x5, RZ ;  /* 0x0000000503037824 */ /* 0x000fca00078e02ff */
[----:B------:R-:W-:-:S04]  /*0110*/  LOP3.LUT R3, R3, 0x1f, R2, 0xf8, !PT ;  /* 0x0000001f03037812 */ /* 0x000fc800078ef802 */
[----:B------:R-:W-:-:S05]  /*0120*/  IADD3 R3, P0, PT, R4, R3, RZ ;  /* 0x0000000304037210 */ /* 0x000fca0007f1e0ff */
[----:B------:R-:W-:Y:S02]  /*0130*/  IMAD.SHL.U32 R6, R3, 0x4, RZ ;  /* 0x0000000403067824 */ /* 0x000fe400078e00ff */
[----:B------:R-:W-:-:S03]  /*0140*/  IMAD.X R4, RZ, RZ, R5, P0 ;  /* 0x000000ffff047224 */ /* 0x000fc600000e0605 */
[C---:B-1----:R-:W-:Y:S02]  /*0150*/  IADD3 R18, P0, PT, R6.reuse, UR4, RZ ;  /* 0x0000000406127c10 */ /* 0x042fe4000ff1e0ff */
[C---:B--2---:R-:W-:Y:S02]  /*0160*/  IADD3 R8, P1, PT, R6.reuse, UR8, RZ ;  /* 0x0000000806087c10 */ /* 0x044fe4000ff3e0ff */
[----:B------:R-:W-:Y:S02]  /*0170*/  SHF.L.U64.HI R5, R3, 0x2, R4 ;  /* 0x0000000203057819 */ /* 0x000fe40000010204 */
[----:B------:R-:W-:Y:S02]  /*0180*/  IADD3 R6, P2, PT, R6, UR10, RZ ;  /* 0x0000000a06067c10 */ /* 0x000fe4000ff5e0ff */
[C---:B------:R-:W-:Y:S02]  /*0190*/  IADD3.X R19, PT, PT, R5.reuse, UR5, RZ, P0, !PT ;  /* 0x0000000505137c10 */ /* 0x040fe400087fe4ff */
[----:B------:R-:W-:-:S02]  /*01a0*/  IADD3.X R9, PT, PT, R5, UR9, RZ, P1, !PT ;  /* 0x0000000905097c10 */ /* 0x000fc40008ffe4ff */
[----:B------:R-:W-:Y:S01]  /*01b0*/  IADD3.X R7, PT, PT, R5, UR11, RZ, P2, !PT ;  /* 0x0000000b05077c10 */ /* 0x000fe200097fe4ff */
[----:B------:R-:W2:Y:S04]  /*01c0*/  LDG.E R12, desc[UR6][R18.64] ;  /* 0x00000006120c7981 */ /* 0x000ea8000c1e1900 */
[----:B------:R-:W3:Y:S04]  /*01d0*/  LDG.E R11, desc[UR6][R18.64+0x80] ;  /* 0x00008006120b7981 */ /* 0x000ee8000c1e1900 */
[----:B------:R-:W4:Y:S04]  /*01e0*/  LDG.E R10, desc[UR6][R18.64+0x100] ;  /* 0x00010006120a7981 */ /* 0x000f28000c1e1900 */
[----:B------:R-:W5:Y:S04]  /*01f0*/  LDG.E R5, desc[UR6][R18.64+0x180] ;  /* 0x0001800612057981 */ /* 0x000f68000c1e1900 */
[----:B------:R0:W5:Y:S04]  /*0200*/  LDG.E R17, desc[UR6][R18.64+0x200] ;  /* 0x0002000612117981 */ /* 0x000168000c1e1900 */
[----:B------:R-:W5:Y:S04]  /*0210*/  LDG.E R16, desc[UR6][R8.64] ;  /* 0x0000000608107981 */ /* 0x000f68000c1e1900 */
[----:B------:R-:W5:Y:S04]  /*0220*/  LDG.E R15, desc[UR6][R8.64+0x80] ;  /* 0x00008006080f7981 */ /* 0x000f68000c1e1900 */
[----:B------:R-:W5:Y:S04]  /*0230*/  LDG.E R14, desc[UR6][R8.64+0x100] ;  /* 0x00010006080e7981 */ /* 0x000f68000c1e1900 */
[----:B------:R-:W5:Y:S04]  /*0240*/  LDG.E R13, desc[UR6][R8.64+0x180] ;  /* 0x00018006080d7981 */ /* 0x000f68000c1e1900 */
[----:B------:R1:W5:Y:S04]  /*0250*/  LDG.E R24, desc[UR6][R8.64+0x200] ;  /* 0x0002000608187981 */ /* 0x000368000c1e1900 */
[----:B------:R-:W5:Y:S04]  /*0260*/  LDG.E R20, desc[UR6][R6.64] ;  /* 0x0000000606147981 */ /* 0x000f68000c1e1900 */
[----:B------:R-:W5:Y:S04]  /*0270*/  LDG.E R21, desc[UR6][R6.64+0x80] ;  /* 0x0000800606157981 */ /* 0x000f68000c1e1900 */
[----:B------:R-:W5:Y:S04]  /*0280*/  LDG.E R22, desc[UR6][R6.64+0x100] ;  /* 0x0001000606167981 */ /* 0x000f68000c1e1900 */
[----:B------:R-:W5:Y:S04]  /*0290*/  LDG.E R23, desc[UR6][R6.64+0x180] ;  /* 0x0001800606177981 */ /* 0x000f68000c1e1900 */
[----:B------:R-:W5:Y:S01]  /*02a0*/  LDG.E R25, desc[UR6][R6.64+0x200] ;  /* 0x0002000606197981 */ /* 0x000f62000c1e1900 */
[----:B0-----:R-:W-:-:S02]  /*02b0*/  MOV R19, 0x400 ;  /* 0x0000040000137802 */ /* 0x001fc40000000f00 */
[----:B------:R-:W-:Y:S01]  /*02c0*/  SHF.R.U32.HI R18, RZ, 0x5, R2 ;  /* 0x00000005ff127819 */ /* 0x000fe20000011602 */
[----:B------:R-:W0:Y:S01]  /*02d0*/  S2R R26, SR_CgaCtaId ;  /* 0x00000000001a7919 */ /* 0x000e220000008800 */
[----:B------:R-:W1:Y:S01]  /*02e0*/  S2R R27, SR_LANEID ;  /* 0x00000000001b7919 */ /* 0x000e620000000000 */
[----:B0-----:R-:W-:Y:S02]  /*02f0*/  LEA R19, R26, R19, 0x18 ;  /* 0x000000131a137211 */ /* 0x001fe400078ec0ff */
[----:B-1----:R-:W-:-:S04]  /*0300*/  IMAD R18, R18, 0xa0, R27 ;  /* 0x000000a012127824 */ /* 0x002fc800078e021b */
[----:B------:R-:W-:-:S04]  /*0310*/  IMAD R18, R18, 0xc, R19 ;  /* 0x0000000c12127824 */ /* 0x000fc800078e0213 */
[----:B------:R-:W-:Y:S01]  /*0320*/  IMAD R8, R27, 0x30, R18 ;  /* 0x000000301b087824 */ /* 0x000fe200078e0212 */
[----:B--2---:R-:W-:Y:S04]  /*0330*/  STS [R18], R12 ;  /* 0x0000000c12007388 */ /* 0x004fe80000000800 */
[----:B---3--:R-:W-:Y:S04]  /*0340*/  STS [R18+0x180], R11 ;  /* 0x0001800b12007388 */ /* 0x008fe80000000800 */
[----:B----4-:R-:W-:Y:S04]  /*0350*/  STS [R18+0x300], R10 ;  /* 0x0003000a12007388 */ /* 0x010fe80000000800 */
[----:B-----5:R-:W-:Y:S04]  /*0360*/  STS [R18+0x480], R5 ;  /* 0x0004800512007388 */ /* 0x020fe80000000800 */
        /* <DEDUP_REMOVED lines=10> */
[----:B------:R-:W-:Y:S01]  /*0410*/  STS [R18+0x608], R25 ;  /* 0x0006081912007388 */ /* 0x000fe20000000800 */
[----:B------:R-:W-:-:S03]  /*0420*/  NOP ;  /* 0x0000000000007918 */ /* 0x000fc60000000000 */
[----:B------:R-:W-:Y:S04]  /*0430*/  LDS R7, [R8] ;  /* 0x0000000008077984 */ /* 0x000fe80000000800 */
[----:B------:R-:W-:Y:S04]  /*0440*/  LDS R6, [R8+0x4] ;  /* 0x0000040008067984 */ /* 0x000fe80000000800 */
[----:B------:R-:W-:Y:S04]  /*0450*/  LDS R5, [R8+0x8] ;  /* 0x0000080008057984 */ /* 0x000fe80000000800 */
[----:B------:R-:W0:Y:S04]  /*0460*/  LDS R24, [R8+0xc] ;  /* 0x00000c0008187984 */ /* 0x000e280000000800 */
[----:B------:R1:W2:Y:S04]  /*0470*/  LDS R9, [R8+0x10] ;  /* 0x0000100008097984 */ /* 0x0002a80000000800 */
[----:B------:R1:W3:Y:S04]  /*0480*/  LDS R10, [R8+0x14] ;  /* 0x00001400080a7984 */ /* 0x0002e80000000800 */
[----:B------:R1:W4:Y:S04]  /*0490*/  LDS R19, [R8+0x18] ;  /* 0x0000180008137984 */ /* 0x0003280000000800 */
[----:B------:R1:W1:Y:S04]  /*04a0*/  LDS R20, [R8+0x1c] ;  /* 0x00001c0008147984 */ /* 0x0002680000000800 */
[----:B------:R0:W1:Y:S04]  /*04b0*/  LDS R11, [R8+0x20] ;  /* 0x00002000080b7984 */ /* 0x0000680000000800 */
[----:B------:R0:W1:Y:S04]  /*04c0*/  LDS R12, [R8+0x24] ;  /* 0x00002400080c7984 */ /* 0x0000680000000800 */
[----:B------:R0:W1:Y:S04]  /*04d0*/  LDS R13, [R8+0x28] ;  /* 0x00002800080d7984 */ /* 0x0000680000000800 */
[----:B------:R0:W1:Y:S04]  /*04e0*/  LDS R21, [R8+0x2c] ;  /* 0x00002c0008157984 */ /* 0x0000680000000800 */
[----:B------:R0:W1:Y:S04]  /*04f0*/  LDS R16, [R8+0x30] ;  /* 0x0000300008107984 */ /* 0x0000680000000800 */
[----:B------:R1:W1:Y:S04]  /*0500*/  LDS R17, [R8+0x34] ;  /* 0x0000340008117984 */ /* 0x0002680000000800 */
[----:B------:R1:W1:Y:S01]  /*0510*/  LDS R18, [R8+0x38] ;  /* 0x0000380008127984 */ /* 0x0002620000000800 */
[----:B------:R-:W-:Y:S01]  /*0520*/  BAR.SYNC.DEFER_BLOCKING 0x0 ;  /* 0x0000000000007b1d */ /* 0x000fe20000010000 */
[----:B0-----:R-:W-:-:S07]  /*0530*/  ISETP.NE.AND P0, PT, R24, R7, PT ;  /* 0x000000071800720c */ /* 0x001fce0003f05270 */
[----:B------:R-:W-:Y:S01]  /*0540*/  PREEXIT ;  /* 0x000000000000782d */ /* 0x000fe20000000000 */
[----:B------:R-:W-:Y:S05]  /*0550*/  BSSY.RECONVERGENT B0, `(.L_x_62) ;  /* 0x0000015000007945 */ /* 0x000fea0003800200 */
[----:B--234-:R-:W-:Y:S05]  /*0560*/  @!P0 BRA `(.L_x_63) ;  /* 0x00000000001c8947 */ /* 0x01cfea0003800000 */
[----:B------:R-:W-:Y:S01]  /*0570*/  ISETP.GE.AND P0, PT, R24, R7, PT ;  /* 0x000000071800720c */ /* 0x000fe20003f06270 */
[----:B-1----:R-:W-:-:S12]  /*0580*/  IMAD.MOV.U32 R8, RZ, RZ, R10 ;  /* 0x000000ffff087224 */ /* 0x002fd800078e000a */
[----:B------:R-:W-:Y:S05]  /*0590*/  @!P0 BRA `(.L_x_64) ;  /* 0x0000000000288947 */ /* 0x000fea0003800000 */
[----:B------:R-:W-:Y:S01]  /*05a0*/  MOV R14, R8 ;  /* 0x00000008000e7202 */ /* 0x000fe20000000f00 */
[----:B------:R-:W-:Y:S02]  /*05b0*/  IMAD.MOV.U32 R15, RZ, RZ, R9 ;  /* 0x000000ffff0f7224 */ /* 0x000fe400078e0009 */
[----:B------:R-:W-:Y:S01]  /*05c0*/  IMAD.MOV.U32 R10, RZ, RZ, R24 ;  /* 0x000000ffff0a7224 */ /* 0x000fe200078e0018 */
[----:B------:R-:W-:Y:S06]  /*05d0*/  BRA `(.L_x_65) ;  /* 0x0000000000307947 */ /* 0x000fec0003800000 */
.L_x_63:
[----:B------:R-:W-:Y:S01]  /*05e0*/  ISETP.GE.AND P0, PT, R9, R6, PT ;  /* 0x000000060900720c */ /* 0x000fe20003f06270 */
[----:B-1----:R-:W-:Y:S02]  /*05f0*/  IMAD.MOV.U32 R8, RZ, RZ, R10 ;  /* 0x000000ffff087224 */ /* 0x002fe400078e000a */
[----:B------:R-:W-:Y:S02]  /*0600*/  IMAD.MOV.U32 R10, RZ, RZ, R7 ;  /* 0x000000ffff0a7224 */ /* 0x000fe400078e0007 */
[----:B------:R-:W-:Y:S01]  /*0610*/  IMAD.MOV.U32 R15, RZ, RZ, R9 ;  /* 0x000000ffff0f7224 */ /* 0x000fe200078e0009 */
[----:B------:R-:W-:-:S07]  /*0620*/  MOV R14, R8 ;  /* 0x00000008000e7202 */ /* 0x000fce0000000f00 */
[----:B------:R-:W-:Y:S05]  /*0630*/  @P0 BRA `(.L_x_65) ;  /* 0x0000000000180947 */ /* 0x000fea0003800000 */
.L_x_64:
[----:B------:R-:W-:Y:S01]  /*0640*/  IMAD.MOV.U32 R14, RZ, RZ, R5 ;  /* 0x000000ffff0e7224 */ /* 0x000fe200078e0005 */
[----:B------:R-:W-:Y:S01]  /*0650*/  MOV R5, R8 ;  /* 0x0000000800057202 */ /* 0x000fe20000000f00 */
[----:B------:R-:W-:Y:S02]  /*0660*/  IMAD.MOV.U32 R15, RZ, RZ, R6 ;  /* 0x000000ffff0f7224 */ /* 0x000fe400078e0006 */
[----:B------:R-:W-:Y:S02]  /*0670*/  IMAD.MOV.U32 R10, RZ, RZ, R7 ;  /* 0x000000ffff0a7224 */ /* 0x000fe400078e0007 */
[----:B------:R-:W-:Y:S02]  /*0680*/  IMAD.MOV.U32 R6, RZ, RZ, R9 ;  /* 0x000000ffff067224 */ /* 0x000fe400078e0009 */
[----:B------:R-:W-:-:S07]  /*0690*/  IMAD.MOV.U32 R7, RZ, RZ, R24 ;  /* 0x000000ffff077224 */ /* 0x000fce00078e0018 */
.L_x_65:
[----:B------:R-:W-:Y:S05]  /*06a0*/  BSYNC.RECONVERGENT B0 ;  /* 0x0000000000007941 */ /* 0x000fea0003800200 */
.L_x_62:
[----:B------:R-:W-:Y:S01]  /*06b0*/  ISETP.NE.AND P0, PT, R12, R19, PT ;  /* 0x000000130c00720c */ /* 0x000fe20003f05270 */
[----:B------:R-:W-:-:S12]  /*06c0*/  BSSY.RECONVERGENT B0, `(.L_x_66) ;  /* 0x0000015000007945 */ /* 0x000fd80003800200 */
[----:B------:R-:W-:Y:S05]  /*06d0*/  @!P0 BRA `(.L_x_67) ;  /* 0x00000000001c8947 */ /* 0x000fea0003800000 */
[----:B------:R-:W-:Y:S01]  /*06e0*/  ISETP.GE.AND P0, PT, R12, R19, PT ;  /* 0x000000130c00720c */ /* 0x000fe20003f06270 */
[----:B------:R-:W-:-:S12]  /*06f0*/  IMAD.MOV.U32 R22, RZ, RZ, R21 ;  /* 0x000000ffff167224 */ /* 0x000fd800078e0015 */
[----:B------:R-:W-:Y:S05]  /*0700*/  @!P0 BRA `(.L_x_68) ;  /* 0x0000000000288947 */ /* 0x000fea0003800000 */
[----:B------:R-:W-:Y:S01]  /*0710*/  IMAD.MOV.U32 R9, RZ, RZ, R22 ;  /* 0x000000ffff097224 */ /* 0x000fe200078e0016 */
[----:B------:R-:W-:Y:S01]  /*0720*/  MOV R8, R13 ;  /* 0x0000000d00087202 */ /* 0x000fe20000000f00 */
[----:B------:R-:W-:Y:S01]  /*0730*/  IMAD.MOV.U32 R21, RZ, RZ, R12 ;  /* 0x000000ffff157224 */ /* 0x000fe200078e000c */
[----:B------:R-:W-:Y:S06]  /*0740*/  BRA `(.L_x_69) ;  /* 0x0000000000307947 */ /* 0x000fec0003800000 */
.L_x_67:
[----:B------:R-:W-:Y:S01]  /*0750*/  ISETP.GE.AND P0, PT, R13, R20, PT ;  /* 0x000000140d00720c */ /* 0x000fe20003f06270 */
[----:B------:R-:W-:Y:S01]  /*0760*/  IMAD.MOV.U32 R22, RZ, RZ, R21 ;  /* 0x000000ffff167224 */ /* 0x000fe200078e0015 */
[----:B------:R-:W-:Y:S01]  /*0770*/  MOV R8, R13 ;  /* 0x0000000d00087202 */ /* 0x000fe20000000f00 */
[----:B------:R-:W-:Y:S02]  /*0780*/  IMAD.MOV.U32 R21, RZ, RZ, R19 ;  /* 0x000000ffff157224 */ /* 0x000fe400078e0013 */
[----:B------:R-:W-:-:S08]  /*0790*/  IMAD.MOV.U32 R9, RZ, RZ, R22 ;  /* 0x000000ffff097224 */ /* 0x000fd000078e0016 */
[----:B------:R-:W-:Y:S05]  /*07a0*/  @P0 BRA `(.L_x_69) ;  /* 0x0000000000180947 */ /* 0x000fea0003800000 */
.L_x_68:
[----:B------:R-:W-:Y:S02]  /*07b0*/  IMAD.MOV.U32 R9, RZ, RZ, R11 ;  /* 0x000000ffff097224 */ /* 0x000fe400078e000b */
[----:B------:R-:W-:Y:S01]  /*07c0*/  IMAD.MOV.U32 R8, RZ, RZ, R20 ;  /* 0x000000ffff087224 */ /* 0x000fe200078e0014 */
[----:B------:R-:W-:Y:S01]  /*07d0*/  MOV R20, R13 ;  /* 0x0000000d00147202 */ /* 0x000fe20000000f00 */
[----:B------:R-:W-:Y:S02]  /*07e0*/  IMAD.MOV.U32 R21, RZ, RZ, R19 ;  /* 0x000000ffff157224 */ /* 0x000fe400078e0013 */
[----:B------:R-:W-:Y:S02]  /*07f0*/  IMAD.MOV.U32 R11, RZ, RZ, R22 ;  /* 0x000000ffff0b7224 */ /* 0x000fe400078e0016 */
[----:B------:R-:W-:-:S07]  /*0800*/  IMAD.MOV.U32 R19, RZ, RZ, R12 ;  /* 0x000000ffff137224 */ /* 0x000fce00078e000c */
.L_x_69:
[----:B------:R-:W-:Y:S05]  /*0810*/  BSYNC.RECONVERGENT B0 ;  /* 0x0000000000007941 */ /* 0x000fea0003800200 */
.L_x_66:
        /* <DEDUP_REMOVED lines=10> */
.L_x_71:
[----:B------:R-:W-:Y:S01]  /*08c0*/  ISETP.GE.AND P0, PT, R20, R15, PT ;  /* 0x0000000f1400720c */ /* 0x000fe20003f06270 */
[----:B------:R-:W-:Y:S02]  /*08d0*/  IMAD.MOV.U32 R22, RZ, RZ, R11 ;  /* 0x000000ffff167224 */ /* 0x000fe400078e000b */
[----:B------:R-:W-:Y:S02]  /*08e0*/  IMAD.MOV.U32 R11, RZ, RZ, R10 ;  /* 0x000000ffff0b7224 */ /* 0x000fe400078e000a */
[----:B------:R-:W-:Y:S02]  /*08f0*/  IMAD.MOV.U32 R12, RZ, RZ, R22 ;  /* 0x000000ffff0c7224 */ /* 0x000fe400078e0016 */
[----:B------:R-:W-:-:S06]  /*0900*/  IMAD.MOV.U32 R13, RZ, RZ, R20 ;  /* 0x000000ffff0d7224 */ /* 0x000fcc00078e0014 */
[----:B------:R-:W-:Y:S05]  /*0910*/  @P0 BRA `(.L_x_73) ;  /* 0x0000000000180947 */ /* 0x000fea0003800000 */
.L_x_72:
[----:B------:R-:W-:Y:S01]  /*0920*/  MOV R12, R14 ;  /* 0x0000000e000c7202 */ /* 0x000fe20000000f00 */
[----:B------:R-:W-:Y:S02]  /*0930*/  IMAD.MOV.U32 R13, RZ, RZ, R15 ;  /* 0x000000ffff0d7224 */ /* 0x000fe400078e000f */
[----:B------:R-:W-:Y:S01]  /*0940*/  IMAD.MOV.U32 R11, RZ, RZ, R10 ;  /* 0x000000ffff0b7224 */ /* 0x000fe200078e000a */
[----:B------:R-:W-:Y:S01]  /*0950*/  MOV R10, R19 ;  /* 0x00000013000a7202 */ /* 0x000fe20000000f00 */
[----:B------:R-:W-:Y:S02]  /*0960*/  IMAD.MOV.U32 R14, RZ, RZ, R22 ;  /* 0x000000ffff0e7224 */ /* 0x000fe400078e0016 */
[----:B------:R-:W-:-:S07]  /*0970*/  IMAD.MOV.U32 R15, RZ, RZ, R20 ;  /* 0x000000ffff0f7224 */ /* 0x000fce00078e0014 */
.L_x_73:
[----:B------:R-:W-:Y:S05]  /*0980*/  BSYNC.RECONVERGENT B0 ;  /* 0x0000000000007941 */ /* 0x000fea0003800200 */
.L_x_70:
[----:B------:R-:W-:Y:S01]  /*0990*/  ISETP.NE.AND P0, PT, R16, R21, PT ;  /* 0x000000151000720c */ /* 0x000fe20003f05270 */
[----:B------:R-:W-:-:S12]  /*09a0*/  BSSY.RECONVERGENT B0, `(.L_x_74) ;  /* 0x0000015000007945 */ /* 0x000fd80003800200 */
[----:B------:R-:W-:Y:S05]  /*09b0*/  @!P0 BRA `(.L_x_75) ;  /* 0x00000000001c8947 */ /* 0x000fea0003800000 */
[----:B------:R-:W-:-:S13]  /*09c0*/  ISETP.GE.AND P0, PT, R16, R21, PT ;  /* 0x000000151000720c */ /* 0x000fda0003f06270 */
[----:B------:R-:W-:Y:S05]  /*09d0*/  @!P0 BRA `(.L_x_76) ;  /* 0x00000000002c8947 */ /* 0x000fea0003800000 */
[----:B------:R-:W-:Y:S02]  /*09e0*/  IMAD.MOV.U32 R20, RZ, RZ, R18 ;  /* 0x000000ffff147224 */ /* 0x000fe400078e0012 */
[----:B------:R-:W-:Y:S02]  /*09f0*/  IMAD.MOV.U32 R23, RZ, RZ, R17 ;  /* 0x000000ffff177224 */ /* 0x000fe400078e0011 */
[----:B------:R-:W-:Y:S02]  /*0a00*/  IMAD.MOV.U32 R22, RZ, RZ, R16 ;  /* 0x000000ffff167224 */ /* 0x000fe400078e0010 */
[----:B------:R-:W-:Y:S01]  /*0a10*/  IMAD.MOV.U32 R24, RZ, RZ, R21 ;  /* 0x000000ffff187224 */ /* 0x000fe200078e0015 */
[----:B------:R-:W-:Y:S06]  /*0a20*/  BRA `(.L_x_77) ;  /* 0x0000000000307947 */ /* 0x000fec0003800000 */
.L_x_75:
[----:B------:R-:W-:Y:S01]  /*0a30*/  ISETP.GE.AND P0, PT, R17, R8, PT ;  /* 0x000000081100720c */ /* 0x000fe20003f06270 */
[----:B------:R-:W-:Y:S01]  /*0a40*/  IMAD.MOV.U32 R23, RZ, RZ, R17 ;  /* 0x000000ffff177224 */ /* 0x000fe200078e0011 */
[----:B------:R-:W-:Y:S01]  /*0a50*/  MOV R20, R18 ;  /* 0x0000001200147202 */ /* 0x000fe20000000f00 */
[--C-:B------:R-:W-:Y:S02]  /*0a60*/  IMAD.MOV.U32 R22, RZ, RZ, R16.reuse ;  /* 0x000000ffff167224 */ /* 0x100fe400078e0010 */
[----:B------:R-:W-:-:S08]  /*0a70*/  IMAD.MOV.U32 R24, RZ, RZ, R16 ;  /* 0x000000ffff187224 */ /* 0x000fd000078e0010 */
[----:B------:R-:W-:Y:S05]  /*0a80*/  @P0 BRA `(.L_x_77) ;  /* 0x0000000000180947 */ /* 0x000fea0003800000 */
.L_x_76:
[----:B------:R-:W-:Y:S01]  /*0a90*/  IMAD.MOV.U32 R20, RZ, RZ, R9 ;  /* 0x000000ffff147224 */ /* 0x000fe200078e0009 */
[----:B------:R-:W-:Y:S01]  /*0aa0*/  MOV R23, R8 ;  /* 0x0000000800177202 */ /* 0x000fe20000000f00 */
[----:B------:R-:W-:Y:S02]  /*0ab0*/  IMAD.MOV.U32 R22, RZ, RZ, R21 ;  /* 0x000000ffff167224 */ /* 0x000fe400078e0015 */
[----:B------:R-:W-:Y:S02]  /*0ac0*/  IMAD.MOV.U32 R24, RZ, RZ, R16 ;  /* 0x000000ffff187224 */ /* 0x000fe400078e0010 */
[----:B------:R-:W-:Y:S02]  /*0ad0*/  IMAD.MOV.U32 R9, RZ, RZ, R18 ;  /* 0x000000ffff097224 */ /* 0x000fe400078e0012 */
[----:B------:R-:W-:-:S07]  /*0ae0*/  IMAD.MOV.U32 R8, RZ, RZ, R17 ;  /* 0x000000ffff087224 */ /* 0x000fce00078e0011 */
.L_x_77:
[----:B------:R-:W-:Y:S05]  /*0af0*/  BSYNC.RECONVERGENT B0 ;  /* 0x0000000000007941 */ /* 0x000fea0003800200 */
.L_x_74:
[----:B------:R-:W-:Y:S01]  /*0b00*/  ISETP.NE.AND P0, PT, R10, R7, PT ;  /* 0x000000070a00720c */ /* 0x000fe20003f05270 */
[----:B------:R-:W-:-:S12]  /*0b10*/  BSSY.RECONVERGENT B0, `(.L_x_78) ;  /* 0x0000013000007945 */ /* 0x000fd80003800200 */
[----:B------:R-:W-:Y:S05]  /*0b20*/  @!P0 BRA `(.L_x_79) ;  /* 0x0000000000188947 */ /* 0x000fea0003800000 */
[----:B------:R-:W-:-:S13]  /*0b30*/  ISETP.GE.AND P0, PT, R10, R7, PT ;  /* 0x000000070a00720c */ /* 0x000fda0003f06270 */
[----:B------:R-:W-:Y:S05]  /*0b40*/  @!P0 BRA `(.L_x_80) ;  /* 0x0000000000248947 */ /* 0x000fea0003800000 */
[----:B------:R-:W-:Y:S01]  /*0b50*/  MOV R21, R14 ;  /* 0x0000000e00157202 */ /* 0x000fe20000000f00 */
[----:B------:R-:W-:Y:S02]  /*0b60*/  IMAD.MOV.U32 R19, RZ, RZ, R15 ;  /* 0x000000ffff137224 */ /* 0x000fe400078e000f */
[----:B------:R-:W-:Y:S01]  /*0b70*/  IMAD.MOV.U32 R16, RZ, RZ, R10 ;  /* 0x000000ffff107224 */ /* 0x000fe200078e000a */
[----:B------:R-:W-:Y:S06]  /*0b80*/  BRA `(.L_x_81) ;  /* 0x00000000002c7947 */ /* 0x000fec0003800000 */
.L_x_79:
[----:B------:R-:W-:Y:S01]  /*0b90*/  ISETP.GE.AND P0, PT, R15, R6, PT ;  /* 0x000000060f00720c */ /* 0x000fe20003f06270 */
[----:B------:R-:W-:Y:S01]  /*0ba0*/  IMAD.MOV.U32 R16, RZ, RZ, R7 ;  /* 0x000000ffff107224 */ /* 0x000fe200078e0007 */
[----:B------:R-:W-:Y:S01]  /*0bb0*/  MOV R19, R15 ;  /* 0x0000000f00137202 */ /* 0x000fe20000000f00 */
[----:B------:R-:W-:-:S10]  /*0bc0*/  IMAD.MOV.U32 R21, RZ, RZ, R14 ;  /* 0x000000ffff157224 */ /* 0x000fd400078e000e */
[----:B------:R-:W-:Y:S05]  /*0bd0*/  @P0 BRA `(.L_x_81) ;  /* 0x0000000000180947 */ /* 0x000fea0003800000 */
.L_x_80:
[----:B------:R-:W-:Y:S02]  /*0be0*/  IMAD.MOV.U32 R21, RZ, RZ, R5 ;  /* 0x000000ffff157224 */ /* 0x000fe400078e0005 */
[----:B------:R-:W-:Y:S01]  /*0bf0*/  IMAD.MOV.U32 R19, RZ, RZ, R6 ;  /* 0x000000ffff137224 */ /* 0x000fe200078e0006 */
[----:B------:R-:W-:Y:S01]  /*0c00*/  MOV R6, R15 ;  /* 0x0000000f00067202 */ /* 0x000fe20000000f00 */
[----:B------:R-:W-:Y:S02]  /*0c10*/  IMAD.MOV.U32 R16, RZ, RZ, R7 ;  /* 0x000000ffff107224 */ /* 0x000fe400078e0007 */
[----:B------:R-:W-:Y:S02]  /*0c20*/  IMAD.MOV.U32 R5, RZ, RZ, R14 ;  /* 0x000000ffff057224 */ /* 0x000fe400078e000e */
[----:B------:R-:W-:-:S07]  /*0c30*/  IMAD.MOV.U32 R7, RZ, RZ, R10 ;  /* 0x000000ffff077224 */ /* 0x000fce00078e000a */
.L_x_81:
[----:B------:R-:W-:Y:S05]  /*0c40*/  BSYNC.RECONVERGENT B0 ;  /* 0x0000000000007941 */ /* 0x000fea0003800200 */
.L_x_78:
[----:B------:R-:W-:Y:S01]  /*0c50*/  ISETP.NE.AND P0, PT, R24, R11, PT ;  /* 0x0000000b1800720c */ /* 0x000fe20003f05270 */
[----:B------:R-:W-:-:S12]  /*0c60*/  BSSY.RECONVERGENT B0, `(.L_x_82) ;  /* 0x0000013000007945 */ /* 0x000fd80003800200 */
[----:B------:R-:W-:Y:S05]  /*0c70*/  @!P0 BRA `(.L_x_83) ;  /* 0x0000000000188947 */ /* 0x000fea0003800000 */
[----:B------:R-:W-:-:S13]  /*0c80*/  ISETP.GE.AND P0, PT, R24, R11, PT ;  /* 0x0000000b1800720c */ /* 0x000fda0003f06270 */
[----:B------:R-:W-:Y:S05]  /*0c90*/  @!P0 BRA `(.L_x_84) ;  /* 0x0000000000248947 */ /* 0x000fea0003800000 */
[----:B------:R-:W-:Y:S02]  /*0ca0*/  IMAD.MOV.U32 R17, RZ, RZ, R9 ;  /* 0x000000ffff117224 */ /* 0x000fe400078e0009 */
[----:B------:R-:W-:Y:S02]  /*0cb0*/  IMAD.MOV.U32 R18, RZ, RZ, R8 ;  /* 0x000000ffff127224 */ /* 0x000fe400078e0008 */
[----:B------:R-:W-:Y:S01]  /*0cc0*/  IMAD.MOV.U32 R25, RZ, RZ, R24 ;  /* 0x000000ffff197224 */ /* 0x000fe200078e0018 */
[----:B------:R-:W-:Y:S06]  /*0cd0*/  BRA `(.L_x_85) ;  /* 0x00000000002c7947 */ /* 0x000fec0003800000 */
.L_x_83:
[----:B------:R-:W-:Y:S01]  /*0ce0*/  ISETP.GE.AND P0, PT, R8, R13, PT ;  /* 0x0000000d0800720c */ /* 0x000fe20003f06270 */
[----:B------:R-:W-:Y:S01]  /*0cf0*/  IMAD.MOV.U32 R17, RZ, RZ, R9 ;  /* 0x000000ffff117224 */ /* 0x000fe200078e0009 */
[----:B------:R-:W-:Y:S01]  /*0d00*/  MOV R25, R11 ;  /* 0x0000000b00197202 */ /* 0x000fe20000000f00 */
[----:B------:R-:W-:-:S10]  /*0d10*/  IMAD.MOV.U32 R18, RZ, RZ, R8 ;  /* 0x000000ffff127224 */ /* 0x000fd400078e0008 */
[----:B------:R-:W-:Y:S05]  /*0d20*/  @P0 BRA `(.L_x_85) ;  /* 0x0000000000180947 */ /* 0x000fea0003800000 */
.L_x_84:
[----:B------:R-:W-:Y:S01]  /*0d30*/  IMAD.MOV.U32 R17, RZ, RZ, R12 ;  /* 0x000000ffff117224 */ /* 0x000fe200078e000c */
[----:B------:R-:W-:Y:S01]  /*0d40*/  MOV R25, R11 ;  /* 0x0000000b00197202 */ /* 0x000fe20000000f00 */
[----:B------:R-:W-:Y:S02]  /*0d50*/  IMAD.MOV.U32 R18, RZ, RZ, R13 ;  /* 0x000000ffff127224 */ /* 0x000fe400078e000d */
[----:B------:R-:W-:Y:S02]  /*0d60*/  IMAD.MOV.U32 R12, RZ, RZ, R9 ;  /* 0x000000ffff0c7224 */ /* 0x000fe400078e0009 */
[----:B------:R-:W-:Y:S02]  /*0d70*/  IMAD.MOV.U32 R13, RZ, RZ, R8 ;  /* 0x000000ffff0d7224 */ /* 0x000fe400078e0008 */
[----:B------:R-:W-:-:S07]  /*0d80*/  IMAD.MOV.U32 R11, RZ, RZ, R24 ;  /* 0x000000ffff0b7224 */ /* 0x000fce00078e0018 */
.L_x_85:
[----:B------:R-:W-:Y:S05]  /*0d90*/  BSYNC.RECONVERGENT B0 ;  /* 0x0000000000007941 */ /* 0x000fea0003800200 */
.L_x_82:
[----:B------:R-:W-:Y:S01]  /*0da0*/  ISETP.NE.AND P0, PT, R11, R16, PT ;  /* 0x000000100b00720c */ /* 0x000fe20003f05270 */
[----:B------:R-:W-:-:S12]  /*0db0*/  BSSY.RECONVERGENT B0, `(.L_x_86) ;  /* 0x0000013000007945 */ /* 0x000fd80003800200 */
[----:B------:R-:W-:Y:S05]  /*0dc0*/  @!P0 BRA `(.L_x_87) ;  /* 0x0000000000188947 */ /* 0x000fea0003800000 */
[----:B------:R-:W-:-:S13]  /*0dd0*/  ISETP.GE.AND P0, PT, R11, R16, PT ;  /* 0x000000100b00720c */ /* 0x000fda0003f06270 */
[----:B------:R-:W-:Y:S05]  /*0de0*/  @!P0 BRA `(.L_x_88) ;  /* 0x0000000000248947 */ /* 0x000fea0003800000 */
[----:B------:R-:W-:Y:S01]  /*0df0*/  IMAD.MOV.U32 R8, RZ, RZ, R12 ;  /* 0x000000ffff087224 */ /* 0x000fe200078e000c */
[----:B------:R-:W-:Y:S01]  /*0e00*/  MOV R9, R13 ;  /* 0x0000000d00097202 */ /* 0x000fe20000000f00 */
[----:B------:R-:W-:Y:S01]  /*0e10*/  IMAD.MOV.U32 R10, RZ, RZ, R11 ;  /* 0x000000ffff0a7224 */ /* 0x000fe200078e000b */
[----:B------:R-:W-:Y:S06]  /*0e20*/  BRA `(.L_x_89) ;  /* 0x00000000002c7947 */ /* 0x000fec0003800000 */
.L_x_87:
[----:B------:R-:W-:Y:S01]  /*0e30*/  ISETP.GE.AND P0, PT, R13, R19, PT ;  /* 0x000000130d00720c */ /* 0x000fe20003f06270 */
[----:B------:R-:W-:Y:S02]  /*0e40*/  IMAD.MOV.U32 R10, RZ, RZ, R16 ;  /* 0x000000ffff0a7224 */ /* 0x000fe400078e0010 */
[----:B------:R-:W-:Y:S02]  /*0e50*/  IMAD.MOV.U32 R8, RZ, RZ, R12 ;  /* 0x000000ffff087224 */ /* 0x000fe400078e000c */
[----:B------:R-:W-:-:S08]  /*0e60*/  IMAD.MOV.U32 R9, RZ, RZ, R13 ;  /* 0x000000ffff097224 */ /* 0x000fd000078e000d */
[----:B------:R-:W-:Y:S05]  /*0e70*/  @P0 BRA `(.L_x_89) ;  /* 0x0000000000180947 */ /* 0x000fea0003800000 */
.L_x_88:
[----:B------:R-:W-:Y:S01]  /*0e80*/  MOV R8, R21 ;  /* 0x0000001500087202 */ /* 0x000fe20000000f00 */
[----:B------:R-:W-:Y:S02]  /*0e90*/  IMAD.MOV.U32 R9, RZ, RZ, R19 ;  /* 0x000000ffff097224 */ /* 0x000fe400078e0013 */
[----:B------:R-:W-:Y:S01]  /*0ea0*/  IMAD.MOV.U32 R10, RZ, RZ, R16 ;  /* 0x000000ffff0a7224 */ /* 0x000fe200078e0010 */
[----:B------:R-:W-:Y:S01]  /*0eb0*/  MOV R16, R11 ;  /* 0x0000000b00107202 */ /* 0x000fe20000000f00 */
[----:B------:R-:W-:Y:S02]  /*0ec0*/  IMAD.MOV.U32 R21, RZ, RZ, R12 ;  /* 0x000000ffff157224 */ /* 0x000fe400078e000c */
[----:B------:R-:W-:-:S07]  /*0ed0*/  IMAD.MOV.U32 R19, RZ, RZ, R13 ;  /* 0x000000ffff137224 */ /* 0x000fce00078e000d */
.L_x_89:
[----:B------:R-:W-:Y:S05]  /*0ee0*/  BSYNC.RECONVERGENT B0 ;  /* 0x0000000000007941 */ /* 0x000fea0003800200 */
.L_x_86:
[----:B------:R-:W-:Y:S01]  /*0ef0*/  ISETP.NE.AND P0, PT, R22, R25, PT ;  /* 0x000000191600720c */ /* 0x000fe20003f05270 */
[----:B------:R-:W-:-:S12]  /*0f00*/  BSSY.RECONVERGENT B0, `(.L_x_90) ;  /* 0x0000019000007945 */ /* 0x000fd80003800200 */
[----:B------:R-:W-:Y:S05]  /*0f10*/  @!P0 BRA `(.L_x_91) ;  /* 0x0000000000248947 */ /* 0x000fea0003800000 */
[----:B------:R-:W-:Y:S01]  /*0f20*/  ISETP.GE.AND P0, PT, R22, R25, PT ;  /* 0x000000191600720c */ /* 0x000fe20003f06270 */
[----:B------:R-:W-:Y:S02]  /*0f30*/  IMAD.MOV.U32 R11, RZ, RZ, R20 ;  /* 0x000000ffff0b7224 */ /* 0x000fe400078e0014 */
[----:B------:R-:W-:-:S10]  /*0f40*/  IMAD.MOV.U32 R12, RZ, RZ, R23 ;  /* 0x000000ffff0c7224 */ /* 0x000fd400078e0017 */
[----:B------:R-:W-:Y:S05]  /*0f50*/  @!P0 BRA `(.L_x_92) ;  /* 0x0000000000348947 */ /* 0x000fea0003800000 */
[----:B------:R-:W-:Y:S01]  /*0f60*/  IMAD.MOV.U32 R20, RZ, RZ, R11 ;  /* 0x000000ffff147224 */ /* 0x000fe200078e000b */
[----:B------:R-:W-:Y:S01]  /*0f70*/  MOV R14, R22 ;  /* 0x00000016000e7202 */ /* 0x000fe20000000f00 */
[----:B------:R-:W-:Y:S02]  /*0f80*/  IMAD.MOV.U32 R15, RZ, RZ, R12 ;  /* 0x000000ffff0f7224 */ /* 0x000fe400078e000c */
[----:B------:R-:W-:Y:S01]  /*0f90*/  IMAD.MOV.U32 R23, RZ, RZ, R25 ;  /* 0x000000ffff177224 */ /* 0x000fe200078e0019 */
[----:B------:R-:W-:Y:S06]  /*0fa0*/  BRA `(.L_x_93) ;  /* 0x0000000000387947 */ /* 0x000fec0003800000 */
.L_x_91:
[----:B------:R-:W-:Y:S01]  /*0fb0*/  ISETP.GE.AND P0, PT, R23, R18, PT ;  /* 0x000000121700720c */ /* 0x000fe20003f06270 */
[----:B------:R-:W-:Y:S02]  /*0fc0*/  IMAD.MOV.U32 R12, RZ, RZ, R23 ;  /* 0x000000ffff0c7224 */ /* 0x000fe400078e0017 */
[----:B------:R-:W-:Y:S02]  /*0fd0*/  IMAD.MOV.U32 R11, RZ, RZ, R20 ;  /* 0x000000ffff0b7224 */ /* 0x000fe400078e0014 */
[--C-:B------:R-:W-:Y:S01]  /*0fe0*/  IMAD.MOV.U32 R14, RZ, RZ, R22.reuse ;  /* 0x000000ffff0e7224 */ /* 0x100fe200078e0016 */
[----:B------:R-:W-:Y:S01]  /*0ff0*/  MOV R15, R12 ;  /* 0x0000000c000f7202 */ /* 0x000fe20000000f00 */
[----:B------:R-:W-:Y:S02]  /*1000*/  IMAD.MOV.U32 R20, RZ, RZ, R11 ;  /* 0x000000ffff147224 */ /* 0x000fe400078e000b */
[----:B------:R-:W-:-:S04]  /*1010*/  IMAD.MOV.U32 R23, RZ, RZ, R22 ;  /* 0x000000ffff177224 */ /* 0x000fc800078e0016 */
[----:B------:R-:W-:Y:S05]  /*1020*/  @P0 BRA `(.L_x_93) ;  /* 0x0000000000180947 */ /* 0x000fea0003800000 */
.L_x_92:
[----:B------:R-:W-:Y:S01]  /*1030*/  IMAD.MOV.U32 R20, RZ, RZ, R17 ;  /* 0x000000ffff147224 */ /* 0x000fe200078e0011 */
[----:B------:R-:W-:Y:S01]  /*1040*/  MOV R14, R25 ;  /* 0x00000019000e7202 */ /* 0x000fe20000000f00 */
[----:B------:R-:W-:Y:S02]  /*1050*/  IMAD.MOV.U32 R15, RZ, RZ, R18 ;  /* 0x000000ffff0f7224 */ /* 0x000fe400078e0012 */
[----:B------:R-:W-:Y:S02]  /*1060*/  IMAD.MOV.U32 R23, RZ, RZ, R22 ;  /* 0x000000ffff177224 */ /* 0x000fe400078e0016 */
[----:B------:R-:W-:Y:S02]  /*1070*/  IMAD.MOV.U32 R17, RZ, RZ, R11 ;  /* 0x000000ffff117224 */ /* 0x000fe400078e000b */
[----:B------:R-:W-:-:S07]  /*1080*/  IMAD.MOV.U32 R18, RZ, RZ, R12 ;  /* 0x000000ffff127224 */ /* 0x000fce00078e000c */
.L_x_93:
[----:B------:R-:W-:Y:S05]  /*1090*/  BSYNC.RECONVERGENT B0 ;  /* 0x0000000000007941 */ /* 0x000fea0003800200 */
.L_x_90:
        /* <DEDUP_REMOVED lines=9> */
.L_x_95:
[----:B------:R-:W-:Y:S01]  /*1130*/  ISETP.GE.AND P0, PT, R19, R6, PT ;  /* 0x000000061300720c */ /* 0x000fe20003f06270 */
[----:B------:R-:W-:Y:S02]  /*1140*/  IMAD.MOV.U32 R13, RZ, RZ, R7 ;  /* 0x000000ffff0d7224 */ /* 0x000fe400078e0007 */
[----:B------:R-:W-:Y:S02]  /*1150*/  IMAD.MOV.U32 R11, RZ, RZ, R21 ;  /* 0x000000ffff0b7224 */ /* 0x000fe400078e0015 */
[----:B------:R-:W-:-:S08]  /*1160*/  IMAD.MOV.U32 R12, RZ, RZ, R19 ;  /* 0x000000ffff0c7224 */ /* 0x000fd000078e0013 */
[----:B------:R-:W-:Y:S05]  /*1170*/  @P0 BRA `(.L_x_97) ;  /* 0x0000000000180947 */ /* 0x000fea0003800000 */
.L_x_96:
[----:B------:R-:W-:Y:S01]  /*1180*/  MOV R11, R5 ;  /* 0x00000005000b7202 */ /* 0x000fe20000000f00 */
[----:B------:R-:W-:Y:S02]  /*1190*/  IMAD.MOV.U32 R12, RZ, RZ, R6 ;  /* 0x000000ffff0c7224 */ /* 0x000fe400078e0006 */
[----:B------:R-:W-:Y:S01]  /*11a0*/  IMAD.MOV.U32 R13, RZ, RZ, R7 ;  /* 0x000000ffff0d7224 */ /* 0x000fe200078e0007 */
[----:B------:R-:W-:Y:S01]  /*11b0*/  MOV R7, R16 ;  /* 0x0000001000077202 */ /* 0x000fe20000000f00 */
[----:B------:R-:W-:Y:S02]  /*11c0*/  IMAD.MOV.U32 R5, RZ, RZ, R21 ;  /* 0x000000ffff057224 */ /* 0x000fe400078e0015 */
[----:B------:R-:W-:-:S07]  /*11d0*/  IMAD.MOV.U32 R6, RZ, RZ, R19 ;  /* 0x000000ffff067224 */ /* 0x000fce00078e0013 */
.L_x_97:
[----:B------:R-:W-:Y:S05]  /*11e0*/  BSYNC.RECONVERGENT B0 ;  /* 0x0000000000007941 */ /* 0x000fea0003800200 */
.L_x_94:
        /* <DEDUP_REMOVED lines=9> */
[----:B------:R-:W-:Y:S01]  /*1280*/  IMAD.MOV.U32 R17, RZ, RZ, R21 ;  /* 0x000000ffff117224 */ /* 0x000fe200078e0015 */
[----:B------:R-:W-:Y:S06]  /*1290*/  BRA `(.L_x_101) ;  /* 0x0000000000347947 */ /* 0x000fec0003800000 */
.L_x_99:
[----:B------:R-:W-:Y:S01]  /*12a0*/  ISETP.GE.AND P0, PT, R18, R9, PT ;  /* 0x000000091200720c */ /* 0x000fe20003f06270 */
[----:B------:R-:W-:Y:S02]  /*12b0*/  IMAD.MOV.U32 R21, RZ, RZ, R18 ;  /* 0x000000ffff157224 */ /* 0x000fe400078e0012 */
[----:B------:R-:W-:Y:S02]  /*12c0*/  IMAD.MOV.U32 R19, RZ, RZ, R17 ;  /* 0x000000ffff137224 */ /* 0x000fe400078e0011 */
[----:B------:R-:W-:Y:S01]  /*12d0*/  IMAD.MOV.U32 R16, RZ, RZ, R10 ;  /* 0x000000ffff107224 */ /* 0x000fe200078e000a */
[----:B------:R-:W-:Y:S01]  /*12e0*/  MOV R17, R21 ;  /* 0x0000001500117202 */ /* 0x000fe20000000f00 */
[----:B------:R-:W-:-:S06]  /*12f0*/  IMAD.MOV.U32 R18, RZ, RZ, R19 ;  /* 0x000000ffff127224 */ /* 0x000fcc00078e0013 */
[----:B------:R-:W-:Y:S05]  /*1300*/  @P0 BRA `(.L_x_101) ;  /* 0x0000000000180947 */ /* 0x000fea0003800000 */
.L_x_100:
[----:B------:R-:W-:Y:S02]  /*1310*/  IMAD.MOV.U32 R18, RZ, RZ, R8 ;  /* 0x000000ffff127224 */ /* 0x000fe400078e0008 */
[----:B------:R-:W-:Y:S01]  /*1320*/  IMAD.MOV.U32 R17, RZ, RZ, R9 ;  /* 0x000000ffff117224 */ /* 0x000fe200078e0009 */
[----:B------:R-:W-:Y:S01]  /*1330*/  MOV R9, R21 ;  /* 0x0000001500097202 */ /* 0x000fe20000000f00 */
[----:B------:R-:W-:Y:S02]  /*1340*/  IMAD.MOV.U32 R16, RZ, RZ, R10 ;  /* 0x000000ffff107224 */ /* 0x000fe400078e000a */
[----:B------:R-:W-:Y:S02]  /*1350*/  IMAD.MOV.U32 R8, RZ, RZ, R19 ;  /* 0x000000ffff087224 */ /* 0x000fe400078e0013 */
[----:B------:R-:W-:-:S07]  /*1360*/  IMAD.MOV.U32 R10, RZ, RZ, R23 ;  /* 0x000000ffff0a7224 */ /* 0x000fce00078e0017 */
.L_x_101:
[----:B------:R-:W-:Y:S05]  /*1370*/  BSYNC.RECONVERGENT B0 ;  /* 0x0000000000007941 */ /* 0x000fea0003800200 */
.L_x_98:
[----:B------:R-:W-:-:S07]  /*1380*/  IMAD.MOV.U32 R19, RZ, RZ, 0x2 ;  /* 0x00000002ff137424 */ /* 0x000fce00078e00ff */
.L_x_115:
[----:B------:R-:W0:Y:S01]  /*1390*/  S2R R24, SR_CgaCtaId ;  /* 0x0000000000187919 */ /* 0x000e220000008800 */
[--C-:B------:R-:W-:Y:S01]  /*13a0*/  IMAD.MOV R21, RZ, RZ, -R19.reuse ;  /* 0x000000ffff157224 */ /* 0x100fe200078e0a13 */
[----:B------:R-:W-:Y:S01]  /*13b0*/  SHF.R.U32.HI R23, RZ, 0x1, R19 ;  /* 0x00000001ff177819 */ /* 0x000fe20000011613 */
[----:B------:R-:W-:Y:S01]  /*13c0*/  VIADD R27, R19, 0xffffffff ;  /* 0xffffffff131b7836 */ /* 0x000fe20000000000 */
[----:B------:R-:W-:Y:S02]  /*13d0*/  BAR.SYNC.DEFER_BLOCKING 0x0 ;  /* 0x0000000000007b1d */ /* 0x000fe40000010000 */
[----:B------:R-:W-:-:S04]  /*13e0*/  LOP3.LUT R21, R2, R21, RZ, 0xc0, !PT ;  /* 0x0000001502157212 */ /* 0x000fc800078ec0ff */
[----:B------:R-:W-:Y:S01]  /*13f0*/  BSSY.RECONVERGENT B0, `(.L_x_102) ;  /* 0x0000038000007945 */ /* 0x000fe20003800200 */
[----:B------:R-:W-:-:S05]  /*1400*/  IMAD R21, R21, 0x5, RZ ;  /* 0x0000000515157824 */ /* 0x000fca00078e02ff */
[----:B------:R-:W-:Y:S02]  /*1410*/  VIMNMX.U32 R25, PT, PT, R21, 0x500, PT ;  /* 0x0000050015197848 */ /* 0x000fe40003fe0000 */
[----:B------:R-:W-:-:S03]  /*1420*/  MOV R21, 0x400 ;  /* 0x0000040000157802 */ /* 0x000fc60000000f00 */
[----:B------:R-:W-:-:S05]  /*1430*/  IMAD R22, R23, 0x5, R25 ;  /* 0x0000000517167824 */ /* 0x000fca00078e0219 */
[----:B------:R-:W-:-:S05]  /*1440*/  VIMNMX.U32 R22, PT, PT, R22, 0x500, PT ;  /* 0x0000050016167848 */ /* 0x000fca0003fe0000 */
[----:B------:R-:W-:Y:S01]  /*1450*/  IMAD R23, R23, 0x5, R22 ;  /* 0x0000000517177824 */ /* 0x000fe200078e0216 */
[----:B0-----:R-:W-:Y:S02]  /*1460*/  LEA R21, R24, R21, 0x18 ;  /* 0x0000001518157211 */ /* 0x001fe400078ec0ff */
[----:B------:R-:W-:Y:S02]  /*1470*/  LOP3.LUT R24, R27, R2, RZ, 0xc0, !PT ;  /* 0x000000021b187212 */ /* 0x000fe400078ec0ff */
[----:B------:R-:W-:Y:S01]  /*1480*/  VIMNMX.U32 R23, PT, PT, R23, 0x500, PT ;  /* 0x0000050017177848 */ /* 0x000fe20003fe0000 */
[----:B------:R-:W-:Y:S02]  /*1490*/  IMAD R27, R2, 0x3c, R21 ;  /* 0x0000003c021b7824 */ /* 0x000fe400078e0215 */
[----:B------:R-:W-:-:S03]  /*14a0*/  IMAD R24, R24, 0x5, RZ ;  /* 0x0000000518187824 */ /* 0x000fc600078e02ff */
[----:B------:R0:W-:Y:S02]  /*14b0*/  STS [R27], R7 ;  /* 0x000000071b007388 */ /* 0x0001e40000000800 */
[----:B------:R-:W-:Y:S02]  /*14c0*/  VIMNMX.U32 R29, PT, PT, R24, 0x500, PT ;  /* 0x00000500181d7848 */ /* 0x000fe40003fe0000 */
[C---:B------:R-:W-:Y:S01]  /*14d0*/  IADD3 R24, PT, PT, -R22.reuse, R23, RZ ;  /* 0x0000001716187210 */ /* 0x040fe20007ffe1ff */
[----:B------:R1:W-:Y:S03]  /*14e0*/  STS [R27+0x4], R6 ;  /* 0x000004061b007388 */ /* 0x0003e60000000800 */
[C---:B------:R-:W-:Y:S01]  /*14f0*/  ISETP.GE.AND P0, PT, R29.reuse, R24, PT ;  /* 0x000000181d00720c */ /* 0x040fe20003f06270 */
[----:B------:R-:W-:Y:S01]  /*1500*/  IMAD.IADD R24, R29, 0x1, -R24 ;  /* 0x000000011d187824 */ /* 0x000fe200078e0a18 */
[----:B0-----:R-:W-:Y:S01]  /*1510*/  VIADDMNMX R7, R22, -R25, R29, PT ;  /* 0x8000001916077246 */ /* 0x001fe2000380011d */
[----:B------:R1:W-:Y:S03]  /*1520*/  STS [R27+0x8], R5 ;  /* 0x000008051b007388 */ /* 0x0003e60000000800 */
[----:B------:R-:W-:Y:S01]  /*1530*/  SEL R24, R24, RZ, P0 ;  /* 0x000000ff18187207 */ /* 0x000fe20000000000 */
[----:B------:R1:W-:Y:S03]  /*1540*/  STS [R27+0xc], R13 ;  /* 0x00000c0d1b007388 */ /* 0x0003e60000000800 */
[----:B------:R-:W-:Y:S01]  /*1550*/  ISETP.GE.AND P0, PT, R24, R7, PT ;  /* 0x000000071800720c */ /* 0x000fe20003f06270 */
[----:B------:R1:W-:Y:S04]  /*1560*/  STS [R27+0x10], R12 ;  /* 0x0000100c1b007388 */ /* 0x0003e80000000800 */
        /* <DEDUP_REMOVED lines=9> */
[----:B------:R1:W-:Y:S01]  /*1600*/  STS [R27+0x38], R20 ;  /* 0x000038141b007388 */ /* 0x0003e20000000800 */
[----:B------:R-:W-:Y:S06]  /*1610*/  BAR.SYNC.DEFER_BLOCKING 0x0 ;  /* 0x0000000000007b1d */ /* 0x000fec0000010000 */
[----:B------:R-:W-:Y:S05]  /*1620*/  @P0 BRA `(.L_x_103) ;  /* 0x0000000000500947 */ /* 0x000fea0003800000 */
[----:B-1----:R-:W-:-:S07]  /*1630*/  IMAD.IADD R10, R29, 0x1, R22 ;  /* 0x000000011d0a7824 */ /* 0x002fce00078e0216 */
.L_x_104:
[----:B------:R-:W-:-:S05]  /*1640*/  IMAD.IADD R5, R7, 0x1, -R24 ;  /* 0x0000000107057824 */ /* 0x000fca00078e0a18 */
[----:B------:R-:W-:-:S04]  /*1650*/  LEA.HI R5, R5, R5, RZ, 0x1 ;  /* 0x0000000505057211 */ /* 0x000fc800078f08ff */
[----:B------:R-:W-:-:S04]  /*1660*/  LEA.HI.SX32 R12, R5, R24, 0x1f ;  /* 0x00000018050c7211 */ /* 0x000fc800078ffaff */
[----:B------:R-:W-:Y:S01]  /*1670*/  LOP3.LUT R5, RZ, R12, RZ, 0x33, !PT ;  /* 0x0000000cff057212 */ /* 0x000fe200078e33ff */
[----:B------:R-:W-:-:S03]  /*1680*/  IMAD.IADD R6, R25, 0x1, R12 ;  /* 0x0000000119067824 */ /* 0x000fc600078e020c */
[----:B------:R-:W-:Y:S01]  /*1690*/  IADD3 R8, PT, PT, R10, R5, RZ ;  /* 0x000000050a087210 */ /* 0x000fe20007ffe0ff */
[----:B------:R-:W-:-:S04]  /*16a0*/  IMAD R9, R6, 0xc, R21 ;  /* 0x0000000c06097824 */ /* 0x000fc800078e0215 */
[----:B------:R-:W-:Y:S02]  /*16b0*/  IMAD R11, R8, 0xc, R21 ;  /* 0x0000000c080b7824 */ /* 0x000fe400078e0215 */
[----:B------:R-:W-:Y:S04]  /*16c0*/  LDS R8, [R9] ;  /* 0x0000000009087984 */ /* 0x000fe80000000800 */
        /* <DEDUP_REMOVED lines=10> */
.L_x_103:
[----:B------:R-:W-:Y:S05]  /*1770*/  BSYNC.RECONVERGENT B0 ;  /* 0x0000000000007941 */ /* 0x000fea0003800200 */
.L_x_102:
[----:B-1----:R-:W-:Y:S01]  /*1780*/  IADD3 R6, PT, PT, -R24, R22, R29 ;  /* 0x0000001618067210 */ /* 0x002fe20007ffe11d */
[----:B------:R-:W-:Y:S01]  /*1790*/  IMAD.IADD R10, R25, 0x1, R24 ;  /* 0x00000001190a7824 */ /* 0x000fe200078e0218 */
[----:B------:R-:W-:Y:S01]  /*17a0*/  BSSY.RECONVERGENT B0, `(.L_x_105) ;  /* 0x0000012000007945 */ /* 0x000fe20003800200 */
[----:B------:R-:W-:Y:S02]  /*17b0*/  PLOP3.LUT P0, PT, PT, PT, PT, 0x8, 0x80 ;  /* 0x000000000080781c */ /* 0x000fe40003f0e170 */
[--C-:B------:R-:W-:Y:S01]  /*17c0*/  IMAD R11, R10, 0xc, R21.reuse ;  /* 0x0000000c0a0b7824 */ /* 0x100fe200078e0215 */
[C---:B------:R-:W-:Y:S01]  /*17d0*/  ISETP.GE.AND P1, PT, R6.reuse, R23, PT ;  /* 0x000000170600720c */ /* 0x040fe20003f26270 */
[----:B------:R-:W-:-:S03]  /*17e0*/  IMAD R12, R6, 0xc, R21 ;  /* 0x0000000c060c7824 */ /* 0x000fc600078e0215 */
[----:B------:R0:W1:Y:S04]  /*17f0*/  LDS R25, [R11+0x8] ;  /* 0x000008000b197984 */ /* 0x0000680000000800 */
[----:B------:R0:W2:Y:S04]  /*1800*/  LDS R20, [R12+0x8] ;  /* 0x000008000c147984 */ /* 0x0000a80000000800 */
[----:B------:R0:W3:Y:S04]  /*1810*/  LDS R27, [R11] ;  /* 0x000000000b1b7984 */ /* 0x0000e80000000800 */
[----:B------:R0:W4:Y:S04]  /*1820*/  LDS R24, [R11+0x4] ;  /* 0x000004000b187984 */ /* 0x0001280000000800 */
[----:B------:R0:W0:Y:S04]  /*1830*/  LDS R14, [R12] ;  /* 0x000000000c0e7984 */ /* 0x0000280000000800 */
[----:B------:R0:W0:Y:S01]  /*1840*/  LDS R15, [R12+0x4] ;  /* 0x000004000c0f7984 */ /* 0x0000220000000800 */
[----:B------:R-:W-:Y:S05]  /*1850*/  @P1 BRA `(.L_x_106) ;  /* 0x0000000000181947 */ /* 0x000fea0003800000 */
[----:B------:R-:W-:Y:S02]  /*1860*/  ISETP.GE.AND P1, PT, R10, R22, PT ;  /* 0x000000160a00720c */ /* 0x000fe40003f26270 */
[----:B------:R-:W-:-:S11]  /*1870*/  PLOP3.LUT P0, PT, PT, PT, PT, 0x80, 0x8 ;  /* 0x000000000008781c */ /* 0x000fd60003f0f070 */
[----:B------:R-:W-:Y:S05]  /*1880*/  @P1 BRA `(.L_x_106) ;  /* 0x00000000000c1947 */ /* 0x000fea0003800000 */
[----:B0--3--:R-:W-:-:S13]  /*1890*/  ISETP.NE.AND P1, PT, R14, R27, PT ;  /* 0x0000001b0e00720c */ /* 0x009fda0003f25270 */
[----:B------:R-:W-:Y:S02]  /*18a0*/  @P1 ISETP.LT.AND P0, PT, R14, R27, PT ;  /* 0x0000001b0e00120c */ /* 0x000fe40003f01270 */
[----:B----4-:R-:W-:-:S13]  /*18b0*/  @!P1 ISETP.LT.AND P0, PT, R15, R24, PT ;  /* 0x000000180f00920c */ /* 0x010fda0003f01270 */
.L_x_106:
[----:B------:R-:W-:Y:S05]  /*18c0*/  BSYNC.RECONVERGENT B0 ;  /* 0x0000000000007941 */ /* 0x000fea0003800200 */
.L_x_105:
[----:B------:R-:W-:Y:S01]  /*18d0*/  VIADD R8, R6, 0x1 ;  /* 0x0000000106087836 */ /* 0x000fe20000000000 */
[----:B------:R-:W-:Y:S01]  /*18e0*/  IADD3 R9, PT, PT, R10, 0x1, RZ ;  /* 0x000000010a097810 */ /* 0x000fe20007ffe0ff */
[----:B------:R-:W-:Y:S01]  /*18f0*/  @!P0 IMAD.MOV R8, RZ, RZ, R6 ;  /* 0x000000ffff088224 */ /* 0x000fe200078e0206 */
[----:B------:R-:W-:Y:S01]  /*1900*/  BSSY.RECONVERGENT B0, `(.L_x_107) ;  /* 0x0000016000007945 */ /* 0x000fe20003800200 */
[----:B------:R-:W-:Y:S01]  /*1910*/  @P0 IMAD.MOV R9, RZ, RZ, R10 ;  /* 0x000000ffff090224 */ /* 0x000fe200078e020a */
[----:B-12---:R-:W-:Y:S01]  /*1920*/  SEL R5, R20, R25, P0 ;  /* 0x0000001914057207 */ /* 0x006fe20000000000 */
[C---:B------:R-:W-:Y:S01]  /*1930*/  VIADD R10, R8.reuse, 0x1 ;  /* 0x00000001080a7836 */ /* 0x040fe20000000000 */
[----:B------:R-:W-:Y:S01]  /*1940*/  ISETP.GE.AND P1, PT, R8, R23, PT ;  /* 0x000000170800720c */ /* 0x000fe20003f26270 */
[----:B------:R1:W2:Y:S01]  /*1950*/  @P0 LDS R20, [R12+0x14] ;  /* 0x000014000c140984 */ /* 0x0002a20000000800 */
[----:B0--3--:R-:W-:Y:S01]  /*1960*/  SEL R7, R14, R27, P0 ;  /* 0x0000001b0e077207 */ /* 0x009fe20000000000 */
[----:B------:R-:W-:Y:S01]  /*1970*/  VIADD R17, R9, 0x1 ;  /* 0x0000000109117836 */ /* 0x000fe20000000000 */
[----:B----4-:R-:W-:Y:S01]  /*1980*/  SEL R6, R15, R24, P0 ;  /* 0x000000180f067207 */ /* 0x010fe20000000000 */
[----:B------:R1:W0:Y:S04]  /*1990*/  @!P0 LDS R25, [R11+0x14] ;  /* 0x000014000b198984 */ /* 0x0002280000000800 */
        /* <DEDUP_REMOVED lines=12> */
.L_x_108:
[----:B------:R-:W-:Y:S05]  /*1a60*/  BSYNC.RECONVERGENT B0 ;  /* 0x0000000000007941 */ /* 0x000fea0003800200 */
.L_x_107:
[----:B------:R-:W-:Y:S01]  /*1a70*/  @!P0 IADD3 R10, PT, PT, R8, RZ, RZ ;  /* 0x000000ff080a8210 */ /* 0x000fe20007ffe0ff */
[----:B------:R-:W-:Y:S01]  /*1a80*/  @P0 IMAD.MOV R17, RZ, RZ, R9 ;  /* 0x000000ffff110224 */ /* 0x000fe200078e0209 */
[----:B------:R-:W-:Y:S01]  /*1a90*/  BSSY.RECONVERGENT B0, `(.L_x_109) ;  /* 0x0000017000007945 */ /* 0x000fe20003800200 */
[----:B012---:R-:W-:Y:S02]  /*1aa0*/  SEL R11, R20, R25, P0 ;  /* 0x00000019140b7207 */ /* 0x007fe40000000000 */
[----:B------:R-:W-:Y:S01]  /*1ab0*/  ISETP.GE.AND P1, PT, R10, R23, PT ;  /* 0x000000170a00720c */ /* 0x000fe20003f26270 */
[--C-:B------:R-:W-:Y:S01]  /*1ac0*/  @!P0 IMAD R8, R17, 0xc, R21.reuse ;  /* 0x0000000c11088824 */ /* 0x100fe200078e0215 */
[----:B---3--:R-:W-:Y:S01]  /*1ad0*/  SEL R13, R14, R27, P0 ;  /* 0x0000001b0e0d7207 */ /* 0x008fe20000000000 */
[C---:B------:R-:W-:Y:S01]  /*1ae0*/  @P0 IMAD R9, R10.reuse, 0xc, R21 ;  /* 0x0000000c0a090824 */ /* 0x040fe200078e0215 */
[----:B----4-:R-:W-:Y:S01]  /*1af0*/  SEL R12, R15, R24, P0 ;  /* 0x000000180f0c7207 */ /* 0x010fe20000000000 */
[----:B------:R-:W-:Y:S01]  /*1b00*/  VIADD R18, R10, 0x1 ;  /* 0x000000010a127836 */ /* 0x000fe20000000000 */
[----:B------:R0:W1:Y:S01]  /*1b10*/  @!P0 LDS R25, [R8+0x8] ;  /* 0x0000080008198984 */ /* 0x0000620000000800 */
[----:B------:R-:W-:-:S03]  /*1b20*/  VIADD R16, R17, 0x1 ;  /* 0x0000000111107836 */ /* 0x000fc60000000000 */
[----:B------:R0:W2:Y:S04]  /*1b30*/  @P0 LDS R20, [R9+0x8] ;  /* 0x0000080009140984 */ /* 0x0000a80000000800 */
[----:B------:R0:W3:Y:S04]  /*1b40*/  @!P0 LDS R27, [R8] ;  /* 0x00000000081b8984 */ /* 0x0000e80000000800 */
[----:B------:R0:W4:Y:S04]  /*1b50*/  @P0 LDS R14, [R9] ;  /* 0x00000000090e0984 */ /* 0x0001280000000800 */
[----:B------:R0:W0:Y:S04]  /*1b60*/  @!P0 LDS R24, [R8+0x4] ;  /* 0x0000040008188984 */ /* 0x0000280000000800 */
[----:B------:R0:W0:Y:S01]  /*1b70*/  @P0 LDS R15, [R9+0x4] ;  /* 0x00000400090f0984 */ /* 0x0000220000000800 */
[----:B------:R-:W-:Y:S01]  /*1b80*/  PLOP3.LUT P0, PT, PT, PT, PT, 0x8, 0x80 ;  /* 0x000000000080781c */ /* 0x000fe20003f0e170 */
[----:B------:R-:W-:-:S12]  /*1b90*/  @P1 BRA `(.L_x_110) ;  /* 0x0000000000181947 */ /* 0x000fd80003800000 */
[----:B------:R-:W-:Y:S02]  /*1ba0*/  ISETP.GE.AND P1, PT, R17, R22, PT ;  /* 0x000000161100720c */ /* 0x000fe40003f26270 */
[----:B------:R-:W-:-:S11]  /*1bb0*/  PLOP3.LUT P0, PT, PT, PT, PT, 0x80, 0x8 ;  /* 0x000000000008781c */ /* 0x000fd60003f0f070 */
[----:B------:R-:W-:Y:S05]  /*1bc0*/  @P1 BRA `(.L_x_110) ;  /* 0x00000000000c1947 */ /* 0x000fea0003800000 */
[----:B---34-:R-:W-:-:S13]  /*1bd0*/  ISETP.NE.AND P1, PT, R14, R27, PT ;  /* 0x0000001b0e00720c */ /* 0x018fda0003f25270 */
[----:B------:R-:W-:Y:S02]  /*1be0*/  @P1 ISETP.LT.AND P0, PT, R14, R27, PT ;  /* 0x0000001b0e00120c */ /* 0x000fe40003f01270 */
[----:B0-----:R-:W-:-:S13]  /*1bf0*/  @!P1 ISETP.LT.AND P0, PT, R15, R24, PT ;  /* 0x000000180f00920c */ /* 0x001fda0003f01270 */
.L_x_110:
[----:B------:R-:W-:Y:S05]  /*1c00*/  BSYNC.RECONVERGENT B0 ;  /* 0x0000000000007941 */ /* 0x000fea0003800200 */
.L_x_109:
[----:B------:R-:W-:Y:S01]  /*1c10*/  @!P0 IMAD.MOV R18, RZ, RZ, R10 ;  /* 0x000000ffff128224 */ /* 0x000fe200078e020a */
[----:B------:R-:W3:Y:S01]  /*1c20*/  S2R R29, SR_CgaCtaId ;  /* 0x00000000001d7919 */ /* 0x000ee20000008800 */
[----:B------:R-:W-:Y:S01]  /*1c30*/  @P0 IMAD.MOV R16, RZ, RZ, R17 ;  /* 0x000000ffff100224 */ /* 0x000fe200078e0211 */
[----:B------:R-:W-:Y:S01]  /*1c40*/  BSSY.RECONVERGENT B0, `(.L_x_111) ;  /* 0x0000016000007945 */ /* 0x000fe20003800200 */
[----:B012---:R-:W-:Y:S02]  /*1c50*/  SEL R8, R20, R25, P0 ;  /* 0x0000001914087207 */ /* 0x007fe40000000000 */
[----:B------:R-:W-:Y:S01]  /*1c60*/  ISETP.GE.AND P1, PT, R18, R23, PT ;  /* 0x000000171200720c */ /* 0x000fe20003f26270 */
[--C-:B------:R-:W-:Y:S01]  /*1c70*/  @!P0 IMAD R17, R16, 0xc, R21.reuse ;  /* 0x0000000c10118824 */ /* 0x100fe200078e0215 */
[----:B---34-:R-:W-:Y:S01]  /*1c80*/  SEL R10, R14, R27, P0 ;  /* 0x0000001b0e0a7207 */ /* 0x018fe20000000000 */
[----:B------:R-:W-:Y:S01]  /*1c90*/  @P0 IMAD R21, R18, 0xc, R21 ;  /* 0x0000000c12150824 */ /* 0x000fe200078e0215 */
[----:B------:R-:W-:-:S02]  /*1ca0*/  SEL R9, R15, R24, P0 ;  /* 0x000000180f097207 */ /* 0x000fc40000000000 */
[----:B------:R0:W1:Y:S01]  /*1cb0*/  @!P0 LDS R25, [R17+0x8] ;  /* 0x0000080011198984 */ /* 0x0000620000000800 */
[----:B------:R-:W-:-:S03]  /*1cc0*/  IADD3 R26, PT, PT, R18, 0x1, RZ ;  /* 0x00000001121a7810 */ /* 0x000fc60007ffe0ff */
[----:B------:R0:W2:Y:S04]  /*1cd0*/  @P0 LDS R20, [R21+0x8] ;  /* 0x0000080015140984 */ /* 0x0000a80000000800 */
        /* <DEDUP_REMOVED lines=12> */
.L_x_112:
[----:B------:R-:W-:Y:S05]  /*1da0*/  BSYNC.RECONVERGENT B0 ;  /* 0x0000000000007941 */ /* 0x000fea0003800200 */
.L_x_111:
[----:B------:R-:W-:Y:S01]  /*1db0*/  @!P0 IMAD.MOV R26, RZ, RZ, R18 ;  /* 0x000000ffff1a8224 */ /* 0x000fe200078e0212 */
[----:B------:R-:W-:Y:S01]  /*1dc0*/  BSSY.RECONVERGENT B0, `(.L_x_113) ;  /* 0x0000019000007945 */ /* 0x000fe20003800200 */
[----:B0-----:R-:W-:Y:S01]  /*1dd0*/  VIADD R21, R16, 0x1 ;  /* 0x0000000110157836 */ /* 0x001fe20000000000 */
[----:B----4-:R-:W-:Y:S01]  /*1de0*/  SEL R17, R15, R24, P0 ;  /* 0x000000180f117207 */ /* 0x010fe20000000000 */
[----:B------:R-:W-:Y:S01]  /*1df0*/  @P0 IMAD.MOV R21, RZ, RZ, R16 ;  /* 0x000000ffff150224 */ /* 0x000fe200078e0210 */
[----:B------:R-:W-:Y:S02]  /*1e00*/  MOV R16, 0x400 ;  /* 0x0000040000107802 */ /* 0x000fe40000000f00 */
[----:B------:R-:W-:Y:S02]  /*1e10*/  ISETP.GE.AND P1, PT, R26, R23, PT ;  /* 0x000000171a00720c */ /* 0x000fe40003f26270 */
[----:B------:R-:W-:Y:S02]  /*1e20*/  LEA R29, R29, R16, 0x18 ;  /* 0x000000101d1d7211 */ /* 0x000fe400078ec0ff */
[----:B---3--:R-:W-:-:S02]  /*1e30*/  SEL R16, R14, R27, P0 ;  /* 0x0000001b0e107207 */ /* 0x008fc40000000000 */
[----:B-12---:R-:W-:Y:S01]  /*1e40*/  SEL R18, R20, R25, P0 ;  /* 0x0000001914127207 */ /* 0x006fe20000000000 */
[--C-:B------:R-:W-:Y:S02]  /*1e50*/  @!P0 IMAD R28, R21, 0xc, R29.reuse ;  /* 0x0000000c151c8824 */ /* 0x100fe400078e021d */
[----:B------:R-:W-:-:S03]  /*1e60*/  @P0 IMAD R29, R26, 0xc, R29 ;  /* 0x0000000c1a1d0824 */ /* 0x000fc600078e021d */
[----:B------:R0:W1:Y:S04]  /*1e70*/  @!P0 LDS R27, [R28] ;  /* 0x000000001c1b8984 */ /* 0x0000680000000800 */
[----:B------:R0:W2:Y:S04]  /*1e80*/  @!P0 LDS R24, [R28+0x4] ;  /* 0x000004001c188984 */ /* 0x0000a80000000800 */
[----:B------:R0:W3:Y:S04]  /*1e90*/  @!P0 LDS R25, [R28+0x8] ;  /* 0x000008001c198984 */ /* 0x0000e80000000800 */
[----:B------:R0:W4:Y:S04]  /*1ea0*/  @P0 LDS R14, [R29] ;  /* 0x000000001d0e0984 */ /* 0x0001280000000800 */
[----:B------:R0:W0:Y:S04]  /*1eb0*/  @P0 LDS R15, [R29+0x4] ;  /* 0x000004001d0f0984 */ /* 0x0000280000000800 */
[----:B------:R0:W0:Y:S01]  /*1ec0*/  @P0 LDS R20, [R29+0x8] ;  /* 0x000008001d140984 */ /* 0x0000220000000800 */
[----:B------:R-:W-:Y:S01]  /*1ed0*/  PLOP3.LUT P0, PT, PT, PT, PT, 0x8, 0x80 ;  /* 0x000000000080781c */ /* 0x000fe20003f0e170 */
[----:B------:R-:W-:-:S12]  /*1ee0*/  @P1 BRA `(.L_x_114) ;  /* 0x0000000000181947 */ /* 0x000fd80003800000 */
[----:B------:R-:W-:Y:S02]  /*1ef0*/  ISETP.GE.AND P1, PT, R21, R22, PT ;  /* 0x000000161500720c */ /* 0x000fe40003f26270 */
[----:B------:R-:W-:-:S11]  /*1f00*/  PLOP3.LUT P0, PT, PT, PT, PT, 0x80, 0x8 ;  /* 0x000000000008781c */ /* 0x000fd60003f0f070 */
[----:B------:R-:W-:Y:S05]  /*1f10*/  @P1 BRA `(.L_x_114) ;  /* 0x00000000000c1947 */ /* 0x000fea0003800000 */
[----:B-1--4-:R-:W-:-:S13]  /*1f20*/  ISETP.NE.AND P1, PT, R14, R27, PT ;  /* 0x0000001b0e00720c */ /* 0x012fda0003f25270 */
[----:B------:R-:W-:Y:S02]  /*1f30*/  @P1 ISETP.LT.AND P0, PT, R14, R27, PT ;  /* 0x0000001b0e00120c */ /* 0x000fe40003f01270 */
[----:B0-2---:R-:W-:-:S13]  /*1f40*/  @!P1 ISETP.LT.AND P0, PT, R15, R24, PT ;  /* 0x000000180f00920c */ /* 0x005fda0003f01270 */
.L_x_114:
[----:B------:R-:W-:Y:S05]  /*1f50*/  BSYNC.RECONVERGENT B0 ;  /* 0x0000000000007941 */ /* 0x000fea0003800200 */
.L_x_113:
[C---:B------:R-:W-:Y:S01]  /*1f60*/  ISETP.GE.U32.AND P1, PT, R19.reuse, 0x81, PT ;  /* 0x000000811300780c */ /* 0x040fe20003f26070 */
[----:B------:R-:W-:Y:S01]  /*1f70*/  IMAD.SHL.U32 R19, R19, 0x2, RZ ;  /* 0x0000000213137824 */ /* 0x000fe200078e00ff */
[----:B-1--4-:R-:W-:Y:S02]  /*1f80*/  SEL R14, R14, R27, P0 ;  /* 0x0000001b0e0e7207 */ /* 0x012fe40000000000 */
[----:B0-2---:R-:W-:Y:S02]  /*1f90*/  SEL R15, R15, R24, P0 ;  /* 0x000000180f0f7207 */ /* 0x005fe40000000000 */
[----:B---3--:R-:W-:-:S07]  /*1fa0*/  SEL R20, R20, R25, P0 ;  /* 0x0000001914147207 */ /* 0x008fce0000000000 */
[----:B------:R-:W-:Y:S05]  /*1fb0*/  @!P1 BRA `(.L_x_115) ;  /* 0xfffffff000f49947 */ /* 0x000fea000383ffff */
[----:B------:R-:W0:Y:S01]  /*1fc0*/  S2R R19, SR_TID.X ;  /* 0x0000000000137919 */ /* 0x000e220000002100 */
[----:B------:R-:W1:Y:S01]  /*1fd0*/  LDCU.U8 UR4, c[0x0][0x380] ;  /* 0x00007000ff0477ac */ /* 0x000e620008000000 */
[----:B------:R-:W-:Y:S01]  /*1fe0*/  MOV R22, 0x400 ;  /* 0x0000040000167802 */ /* 0x000fe20000000f00 */
[----:B------:R-:W2:Y:S01]  /*1ff0*/  S2R R23, SR_CgaCtaId ;  /* 0x0000000000177919 */ /* 0x000ea20000008800 */
[----:B------:R-:W3:Y:S01]  /*2000*/  S2R R21, SR_LANEID ;  /* 0x0000000000157919 */ /* 0x000ee20000000000 */
[----:B-1----:R-:W-:-:S04]  /*2010*/  UPRMT UR4, UR4, 0x8880, URZ ;  /* 0x0000888004047896 */ /* 0x002fc800080000ff */
[----:B------:R-:W-:Y:S01]  /*2020*/  UISETP.NE.AND UP0, UPT, UR4, URZ, UPT ;  /* 0x000000ff0400728c */ /* 0x000fe2000bf05270 */
[----:B0-----:R-:W-:Y:S02]  /*2030*/  SHF.R.U32.HI R2, RZ, 0x5, R19 ;  /* 0x00000005ff027819 */ /* 0x001fe40000011613 */
[----:B--2---:R-:W-:-:S03]  /*2040*/  LEA R23, R23, R22, 0x18 ;  /* 0x0000001617177211 */ /* 0x004fc600078ec0ff */
[----:B---3--:R-:W-:-:S04]  /*2050*/  IMAD R2, R2, 0xa0, R21 ;  /* 0x000000a002027824 */ /* 0x008fc800078e0215 */
[----:B------:R-:W-:-:S04]  /*2060*/  IMAD R2, R2, 0xc, R23 ;  /* 0x0000000c02027824 */ /* 0x000fc800078e0217 */
[----:B------:R-:W-:Y:S01]  /*2070*/  IMAD R23, R21, 0x30, R2 ;  /* 0x0000003015177824 */ /* 0x000fe200078e0202 */
[----:B------:R-:W-:Y:S06]  /*2080*/  BAR.SYNC.DEFER_BLOCKING 0x0 ;  /* 0x0000000000007b1d */ /* 0x000fec0000010000 */
[----:B------:R-:W-:Y:S05]  /*2090*/  BRA.U !UP0, `(.L_x_116) ;  /* 0x0000000108fc7547 */ /* 0x000fea000b800000 */
[----:B------:R0:W-:Y:S01]  /*20a0*/  STS [R23], R7 ;  /* 0x0000000717007388 */ /* 0x0001e20000000800 */
[----:B------:R-:W1:Y:S03]  /*20b0*/  LDCU.64 UR4, c[0x0][0x3a8] ;  /* 0x00007500ff0477ac */ /* 0x000e660008000a00 */
[----:B------:R-:W-:Y:S01]  /*20c0*/  STS [R23+0x4], R6 ;  /* 0x0000040617007388 */ /* 0x000fe20000000800 */
[----:B------:R-:W2:Y:S03]  /*20d0*/  LDCU.128 UR8, c[0x0][0x3b0] ;  /* 0x00007600ff0877ac */ /* 0x000ea60008000c00 */
[----:B------:R3:W-:Y:S01]  /*20e0*/  STS [R23+0x8], R5 ;  /* 0x0000080517007388 */ /* 0x0007e20000000800 */
[----:B0-----:R-:W-:-:S03]  /*20f0*/  LOP3.LUT R7, R19, 0x1f, RZ, 0xc0, !PT ;  /* 0x0000001f13077812 */ /* 0x001fc600078ec0ff */
[----:B------:R-:W-:Y:S01]  /*2100*/  STS [R23+0xc], R13 ;  /* 0x00000c0d17007388 */ /* 0x000fe20000000800 */
[----:B------:R-:W-:-:S03]  /*2110*/  LOP3.LUT R19, R19, 0x3e0, RZ, 0xc0, !PT ;  /* 0x000003e013137812 */ /* 0x000fc600078ec0ff */
[----:B------:R-:W-:Y:S01]  /*2120*/  STS [R23+0x10], R12 ;  /* 0x0000100c17007388 */ /* 0x000fe20000000800 */
[----:B---3--:R-:W-:-:S03]  /*2130*/  IMAD.WIDE.U32 R4, R0, 0x500, RZ ;  /* 0x0000050000047825 */ /* 0x008fc600078e00ff */
[----:B------:R-:W-:Y:S04]  /*2140*/  STS [R23+0x14], R11 ;  /* 0x0000140b17007388 */ /* 0x000fe80000000800 */
[----:B------:R-:W-:Y:S04]  /*2150*/  STS [R23+0x18], R10 ;  /* 0x0000180a17007388 */ /* 0x000fe80000000800 */
[----:B------:R0:W-:Y:S04]  /*2160*/  STS [R23+0x1c], R9 ;  /* 0x00001c0917007388 */ /* 0x0001e80000000800 */
[----:B------:R3:W-:Y:S04]  /*2170*/  STS [R23+0x20], R8 ;  /* 0x0000200817007388 */ /* 0x0007e80000000800 */
[----:B------:R-:W-:Y:S01]  /*2180*/  STS [R23+0x24], R16 ;  /* 0x0000241017007388 */ /* 0x000fe20000000800 */
[----:B0-----:R-:W-:-:S03]  /*2190*/  IMAD R9, R19, 0x5, RZ ;  /* 0x0000000513097824 */ /* 0x001fc600078e02ff */
[----:B------:R-:W-:Y:S02]  /*21a0*/  STS [R23+0x28], R17 ;  /* 0x0000281117007388 */ /* 0x000fe40000000800 */
[----:B------:R-:W-:Y:S02]  /*21b0*/  IADD3 R9, P0, P1, R9, R4, R7 ;  /* 0x0000000409097210 */ /* 0x000fe4000791e007 */
[----:B------:R-:W-:Y:S02]  /*21c0*/  STS [R23+0x2c], R18 ;  /* 0x00002c1217007388 */ /* 0x000fe40000000800 */
[----:B------:R-:W-:Y:S02]  /*21d0*/  IADD3.X R4, PT, PT, RZ, R5, RZ, P0, P1 ;  /* 0x00000005ff047210 */ /* 0x000fe400007e24ff */
[----:B------:R-:W-:Y:S01]  /*21e0*/  STS [R23+0x30], R14 ;  /* 0x0000300e17007388 */ /* 0x000fe20000000800 */
[C---:B---3--:R-:W-:Y:S02]  /*21f0*/  SHF.L.U32 R8, R9.reuse, 0x2, RZ ;  /* 0x0000000209087819 */ /* 0x048fe400000006ff */
[----:B------:R-:W-:Y:S01]  /*2200*/  SHF.L.U64.HI R9, R9, 0x2, R4 ;  /* 0x0000000209097819 */ /* 0x000fe20000010204 */
[----:B------:R-:W-:Y:S01]  /*2210*/  STS [R23+0x34], R15 ;  /* 0x0000340f17007388 */ /* 0x000fe20000000800 */
[----:B-1----:R-:W-:-:S02]  /*2220*/  IADD3 R4, P0, PT, R8, UR4, RZ ;  /* 0x0000000408047c10 */ /* 0x002fc4000ff1e0ff */
[----:B--2---:R-:W-:Y:S01]  /*2230*/  IADD3 R6, P1, PT, R8, UR8, RZ ;  /* 0x0000000808067c10 */ /* 0x004fe2000ff3e0ff */
[----:B------:R-:W-:Y:S01]  /*2240*/  STS [R23+0x38], R20 ;  /* 0x0000381417007388 */ /* 0x000fe20000000800 */
[----:B------:R-:W-:-:S03]  /*2250*/  NOP ;  /* 0x0000000000007918 */ /* 0x000fc60000000000 */
[----:B------:R-:W0:Y:S01]  /*2260*/  LDS R3, [R2] ;  /* 0x0000000002037984 */ /* 0x000e220000000800 */
[C---:B------:R-:W-:Y:S02]  /*2270*/  IADD3.X R5, PT, PT, R9.reuse, UR5, RZ, P0, !PT ;  /* 0x0000000509057c10 */ /* 0x040fe400087fe4ff */
[----:B------:R-:W-:Y:S01]  /*2280*/  IADD3 R8, P0, PT, R8, UR10, RZ ;  /* 0x0000000a08087c10 */ /* 0x000fe2000ff1e0ff */
[----:B------:R-:W1:Y:S01]  /*2290*/  LDS R11, [R2+0x4] ;  /* 0x00000400020b7984 */ /* 0x000e620000000800 */
[C---:B------:R-:W-:Y:S02]  /*22a0*/  IADD3.X R7, PT, PT, R9.reuse, UR9, RZ, P1, !PT ;  /* 0x0000000909077c10 */ /* 0x040fe40008ffe4ff */
[----:B------:R-:W-:Y:S01]  /*22b0*/  IADD3.X R9, PT, PT, R9, UR11, RZ, P0, !PT ;  /* 0x0000000b09097c10 */ /* 0x000fe200087fe4ff */
        /* <DEDUP_REMOVED lines=29> */
.L_x_116:
[----:B------:R-:W-:Y:S04]  /*2490*/  STS [R23], R7 ;  /* 0x0000000717007388 */ /* 0x000fe80000000800 */
[----:B------:R0:W-:Y:S04]  /*24a0*/  STS [R23+0x4], R6 ;  /* 0x0000040617007388 */ /* 0x0001e80000000800 */
[----:B------:R-:W-:Y:S04]  /*24b0*/  STS [R23+0x8], R5 ;  /* 0x0000080517007388 */ /* 0x000fe80000000800 */
[----:B------:R-:W-:Y:S01]  /*24c0*/  STS [R23+0xc], R13 ;  /* 0x00000c0d17007388 */ /* 0x000fe20000000800 */
[----:B0-----:R-:W0:Y:S03]  /*24d0*/  LDC.64 R6, c[0x0][0x3d0] ;  /* 0x0000f400ff067b82 */ /* 0x001e260000000a00 */
[----:B------:R-:W-:Y:S04]  /*24e0*/  STS [R23+0x10], R12 ;  /* 0x0000100c17007388 */ /* 0x000fe80000000800 */
[----:B------:R-:W-:Y:S04]  /*24f0*/  STS [R23+0x14], R11 ;  /* 0x0000140b17007388 */ /* 0x000fe80000000800 */
[----:B------:R-:W-:Y:S04]  /*2500*/  STS [R23+0x18], R10 ;  /* 0x0000180a17007388 */ /* 0x000fe80000000800 */
[----:B------:R-:W-:Y:S04]  /*2510*/  STS [R23+0x1c], R9 ;  /* 0x00001c0917007388 */ /* 0x000fe80000000800 */
[----:B------:R-:W-:Y:S04]  /*2520*/  STS [R23+0x20], R8 ;  /* 0x0000200817007388 */ /* 0x000fe80000000800 */
[----:B------:R-:W-:Y:S01]  /*2530*/  STS [R23+0x24], R16 ;  /* 0x0000241017007388 */ /* 0x000fe20000000800 */
[----:B0-----:R-:W-:-:S03]  /*2540*/  IMAD.WIDE.U32 R6, R3, 0xc, R6 ;  /* 0x0000000c03067825 */ /* 0x001fc600078e0006 */
[----:B------:R-:W-:Y:S01]  /*2550*/  STS [R23+0x28], R17 ;  /* 0x0000281117007388 */ /* 0x000fe20000000800 */
[----:B------:R-:W-:-:S03]  /*2560*/  IMAD R3, R4, 0xc, RZ ;  /* 0x0000000c04037824 */ /* 0x000fc600078e02ff */
[----:B------:R-:W-:Y:S01]  /*2570*/  STS [R23+0x2c], R18 ;  /* 0x00002c1217007388 */ /* 0x000fe20000000800 */
[----:B------:R-:W-:-:S03]  /*2580*/  IMAD.IADD R7, R7, 0x1, R3 ;  /* 0x0000000107077824 */ /* 0x000fc600078e0203 */
[----:B------:R-:W-:Y:S04]  /*2590*/  STS [R23+0x30], R14 ;  /* 0x0000300e17007388 */ /* 0x000fe80000000800 */
        /* <DEDUP_REMOVED lines=34> */
.L_x_61:
[----:B------:R-:W0:Y:S01]  /*27c0*/  LDC.64 R14, c[0x0][0x388] ;  /* 0x0000e200ff0e7b82 */ /* 0x000e220000000a00 */
[----:B------:R-:W-:-:S07]  /*27d0*/  ACQBULK ;  /* 0x000000000000782e */ /* 0x000fce0000000000 */
[----:B------:R-:W1:Y:S08]  /*27e0*/  LDC.64 R4, c[0x0][0x390] ;  /* 0x0000e400ff047b82 */ /* 0x000e700000000a00 */
[----:B------:R-:W2:Y:S01]  /*27f0*/  LDC.64 R2, c[0x0][0x398] ;  /* 0x0000e600ff027b82 */ /* 0x000ea20000000a00 */
[C---:B0-----:R-:W-:Y:S01]  /*2800*/  IMAD.WIDE.U32 R14, R0.reuse, 0x1400, R14 ;  /* 0x00001400000e7825 */ /* 0x041fe200078e000e */
[----:B------:R-:W0:Y:S06]  /*2810*/  S2R R13, SR_TID.X ;  /* 0x00000000000d7919 */ /* 0x000e2c0000002100 */
[----:B------:R-:W3:Y:S01]  /*2820*/  LDC R9, c[0x0][0x3c8] ;  /* 0x0000f200ff097b82 */ /* 0x000ee20000000800 */
[----:B------:R4:W5:Y:S01]  /*2830*/  LDG.E R7, desc[UR6][R14.64] ;  /* 0x000000060e077981 */ /* 0x000962000c1e1900 */
[----:B-1----:R-:W-:-:S05]  /*2840*/  IMAD.WIDE.U32 R4, R0, 0x1400, R4 ;  /* 0x0000140000047825 */ /* 0x002fca00078e0004 */
[----:B------:R1:W5:Y:S01]  /*2850*/  LDG.E R8, desc[UR6][R4.64] ;  /* 0x0000000604087981 */ /* 0x000362000c1e1900 */
[----:B--2---:R-:W-:-:S05]  /*2860*/  IMAD.WIDE.U32 R2, R0, 0x1400, R2 ;  /* 0x0000140000027825 */ /* 0x004fca00078e0002 */
[----:B------:R2:W5:Y:S01]  /*2870*/  LDG.E R6, desc[UR6][R2.64] ;  /* 0x0000000602067981 */ /* 0x000562000c1e1900 */
[----:B------:R-:W-:Y:S01]  /*2880*/  IMAD R12, R0, 0x500, RZ ;  /* 0x00000500000c7824 */ /* 0x000fe200078e02ff */
[----:B0-----:R-:W-:-:S03]  /*2890*/  LOP3.LUT R10, R13, 0x3e0, RZ, 0xc0, !PT ;  /* 0x000003e00d0a7812 */ /* 0x001fc600078ec0ff */
[----:B------:R-:W-:Y:S02]  /*28a0*/  IMAD.MOV R12, RZ, RZ, -R12 ;  /* 0x000000ffff0c7224 */ /* 0x000fe400078e0a0c */
[----:B------:R-:W-:-:S03]  /*28b0*/  IMAD R10, R10, 0x5, RZ ;  /* 0x000000050a0a7824 */ /* 0x000fc600078e02ff */
[----:B---3--:R-:W-:Y:S02]  /*28c0*/  VIADDMNMX R12, R12, R9, 0x500, PT ;  /* 0x000005000c0c7446 */ /* 0x008fe40003800109 */
[----:B------:R-:W-:-:S04]  /*28d0*/  LOP3.LUT R21, R10, 0x1f, R13, 0xf8, !PT ;  /* 0x0000001f0a157812 */ /* 0x000fc800078ef80d */
[C---:B------:R-:W-:Y:S01]  /*28e0*/  IADD3 R19, PT, PT, R21.reuse, 0x60, RZ ;  /* 0x0000006015137810 */ /* 0x040fe20007ffe0ff */
[C---:B------:R-:W-:Y:S02]  /*28f0*/  VIADD R9, R21.reuse, 0x20 ;  /* 0x0000002015097836 */ /* 0x040fe40000000000 */
[----:B------:R-:W-:Y:S01]  /*2900*/  VIADD R17, R21, 0x40 ;  /* 0x0000004015117836 */ /* 0x000fe20000000000 */
[-C--:B------:R-:W-:Y:S01]  /*2910*/  ISETP.GE.AND P3, PT, R19, R12.reuse, PT ;  /* 0x0000000c1300720c */ /* 0x080fe20003f66270 */
[----:B------:R-:W-:Y:S01]  /*2920*/  VIADD R11, R21, 0x80 ;  /* 0x00000080150b7836 */ /* 0x000fe20000000000 */
[-C--:B------:R-:W-:Y:S02]  /*2930*/  ISETP.GE.AND P1, PT, R9, R12.reuse, PT ;  /* 0x0000000c0900720c */ /* 0x080fe40003f26270 */
[-C--:B------:R-:W-:Y:S02]  /*2940*/  ISETP.GE.AND P0, PT, R21, R12.reuse, PT ;  /* 0x0000000c1500720c */ /* 0x080fe40003f06270 */
[----:B------:R-:W-:-:S02]  /*2950*/  ISETP.GE.AND P2, PT, R17, R12, PT ;  /* 0x0000000c1100720c */ /* 0x000fc40003f46270 */
[----:B------:R-:W-:Y:S01]  /*2960*/  ISETP.GE.AND P4, PT, R11, R12, PT ;  /* 0x0000000c0b00720c */ /* 0x000fe20003f86270 */
[----:B----4-:R-:W-:-:S04]  /*2970*/  IMAD.WIDE.U32 R14, R21, 0x4, R14 ;  /* 0x00000004150e7825 */ /* 0x010fc800078e000e */
[----:B-1----:R-:W-:-:S04]  /*2980*/  IMAD.WIDE.U32 R4, R21, 0x4, R4 ;  /* 0x0000000415047825 */ /* 0x002fc800078e0004 */
[----:B--2---:R-:W-:-:S04]  /*2990*/  IMAD.WIDE.U32 R2, R21, 0x4, R2 ;  /* 0x0000000415027825 */ /* 0x004fc800078e0002 */
[----:B-----5:R-:W-:Y:S02]  /*29a0*/  IMAD.MOV.U32 R9, RZ, RZ, R7 ;  /* 0x000000ffff097224 */ /* 0x020fe400078e0007 */
[----:B------:R-:W2:Y:S03]  /*29b0*/  @!P0 LDG.E R7, desc[UR6][R14.64] ;  /* 0x000000060e078981 */ /* 0x000ea6000c1e1900 */
[----:B------:R-:W-:Y:S01]  /*29c0*/  MOV R17, R9 ;  /* 0x0000000900117202 */ /* 0x000fe20000000f00 */
[----:B------:R-:W-:Y:S02]  /*29d0*/  IMAD.MOV.U32 R18, RZ, RZ, R8 ;  /* 0x000000ffff127224 */ /* 0x000fe400078e0008 */
[----:B------:R-:W-:-:S03]  /*29e0*/  IMAD.MOV.U32 R10, RZ, RZ, R9 ;  /* 0x000000ffff0a7224 */ /* 0x000fc600078e0009 */
[----:B------:R-:W3:Y:S01]  /*29f0*/  @!P3 LDG.E R17, desc[UR6][R14.64+0x180] ;  /* 0x000180060e11b981 */ /* 0x000ee2000c1e1900 */
[----:B------:R-:W-:Y:S02]  /*2a00*/  IMAD.MOV.U32 R16, RZ, RZ, R9 ;  /* 0x000000ffff107224 */ /* 0x000fe400078e0009 */
[----:B------:R-:W-:Y:S01]  /*2a10*/  IMAD.MOV.U32 R19, RZ, RZ, R6 ;  /* 0x000000ffff137224 */ /* 0x000fe200078e0006 */
[----:B------:R-:W-:Y:S01]  /*2a20*/  MOV R23, R18 ;  /* 0x0000001200177202 */ /* 0x000fe20000000f00 */
[--C-:B------:R-:W-:Y:S01]  /*2a30*/  IMAD.MOV.U32 R25, RZ, RZ, R18.reuse ;  /* 0x000000ffff197224 */ /* 0x100fe200078e0012 */
[----:B------:R-:W4:Y:S01]  /*2a40*/  @!P1 LDG.E R10, desc[UR6][R14.64+0x80] ;  /* 0x000080060e0a9981 */ /* 0x000f22000c1e1900 */
[----:B------:R-:W-:Y:S02]  /*2a50*/  IMAD.MOV.U32 R24, RZ, RZ, R18 ;  /* 0x000000ffff187224 */ /* 0x000fe400078e0012 */
[--C-:B------:R-:W-:Y:S01]  /*2a60*/  IMAD.MOV.U32 R22, RZ, RZ, R19.reuse ;  /* 0x000000ffff167224 */ /* 0x100fe200078e0013 */
[----:B------:R-:W5:Y:S01]  /*2a70*/  @!P2 LDG.E R16, desc[UR6][R14.64+0x100] ;  /* 0x000100060e10a981 */ /* 0x000f62000c1e1900 */
[----:B------:R-:W-:-:S02]  /*2a80*/  IMAD.MOV.U32 R21, RZ, RZ, R19 ;  /* 0x000000ffff157224 */ /* 0x000fc400078e0013 */
[----:B------:R-:W-:Y:S01]  /*2a90*/  IMAD.MOV.U32 R20, RZ, RZ, R19 ;  /* 0x000000ffff147224 */ /* 0x000fe200078e0013 */
[----:B------:R0:W5:Y:S04]  /*2aa0*/  @!P4 LDG.E R9, desc[UR6][R14.64+0x200] ;  /* 0x000200060e09c981 */ /* 0x000168000c1e1900 */
[----:B------:R-:W5:Y:S04]  /*2ab0*/  @!P0 LDG.E R8, desc[UR6][R4.64] ;  /* 0x0000000604088981 */ /* 0x000f68000c1e1900 */
        /* <DEDUP_REMOVED lines=8> */
[----:B------:R-:W5:Y:S01]  /*2b40*/  @!P4 LDG.E R19, desc[UR6][R2.64+0x200] ;  /* 0x000200060213c981 */ /* 0x000f62000c1e1900 */
[----:B------:R-:W1:Y:S01]  /*2b50*/  S2R R27, SR_CgaCtaId ;  /* 0x00000000001b7919 */ /* 0x000e620000008800 */
[----:B0-----:R-:W0:Y:S01]  /*2b60*/  S2R R14, SR_LANEID ;  /* 0x00000000000e7919 */ /* 0x001e220000000000 */
[----:B------:R-:W-:-:S02]  /*2b70*/  MOV R26, 0x400 ;  /* 0x00000400001a7802 */ /* 0x000fc40000000f00 */
[----:B------:R-:W-:Y:S02]  /*2b80*/  SHF.R.U32.HI R15, RZ, 0x5, R13 ;  /* 0x00000005ff0f7819 */ /* 0x000fe4000001160d */
[----:B-1----:R-:W-:-:S03]  /*2b90*/  LEA R26, R27, R26, 0x18 ;  /* 0x0000001a1b1a7211 */ /* 0x002fc600078ec0ff */
[----:B0-----:R-:W-:-:S04]  /*2ba0*/  IMAD R15, R15, 0xa0, R14 ;  /* 0x000000a00f0f7824 */ /* 0x001fc800078e020e */
[----:B------:R-:W-:-:S05]  /*2bb0*/  IMAD R27, R15, 0xc, R26 ;  /* 0x0000000c0f1b7824 */ /* 0x000fca00078e021a */
[----:B--2---:R-:W-:Y:S04]  /*2bc0*/  STS [R27], R7 ;  /* 0x000000071b007388 */ /* 0x004fe80000000800 */
[----:B---3--:R0:W-:Y:S02]  /*2bd0*/  STS [R27+0x480], R17 ;  /* 0x000480111b007388 */ /* 0x0081e40000000800 */
[----:B0-----:R-:W-:Y:S02]  /*2be0*/  IMAD R17, R14, 0x30, R27 ;  /* 0x000000300e117824 */ /* 0x001fe400078e021b */
[----:B----4-:R-:W-:Y:S04]  /*2bf0*/  STS [R27+0x180], R10 ;  /* 0x0001800a1b007388 */ /* 0x010fe80000000800 */
[----:B-----5:R-:W-:Y:S04]  /*2c00*/  STS [R27+0x300], R16 ;  /* 0x000300101b007388 */ /* 0x020fe80000000800 */
[----:B------:R-:W-:Y:S04]  /*2c10*/  STS [R27+0x600], R9 ;  /* 0x000600091b007388 */ /* 0x000fe80000000800 */
[----:B------:R-:W-:Y:S04]  /*2c20*/  STS [R27+0x4], R8 ;  /* 0x000004081b007388 */ /* 0x000fe80000000800 */
[----:B------:R0:W-:Y:S04]  /*2c30*/  STS [R27+0x184], R25 ;  /* 0x000184191b007388 */ /* 0x0001e80000000800 */
        /* <DEDUP_REMOVED lines=11> */
[----:B------:R-:W1:Y:S04]  /*2cf0*/  LDS R8, [R17+0x8] ;  /* 0x0000080011087984 */ /* 0x000e680000000800 */
[----:B------:R-:W2:Y:S04]  /*2d00*/  LDS R5, [R17+0xc] ;  /* 0x00000c0011057984 */ /* 0x000ea80000000800 */
[----:B------:R-:W3:Y:S04]  /*2d10*/  LDS R6, [R17+0x10] ;  /* 0x0000100011067984 */ /* 0x000ee80000000800 */
[----:B------:R-:W4:Y:S04]  /*2d20*/  LDS R7, [R17+0x14] ;  /* 0x0000140011077984 */ /* 0x000f280000000800 */
[----:B------:R-:W1:Y:S04]  /*2d30*/  LDS R14, [R17+0x18] ;  /* 0x00001800110e7984 */ /* 0x000e680000000800 */
[----:B------:R-:W2:Y:S04]  /*2d40*/  LDS R15, [R17+0x1c] ;  /* 0x00001c00110f7984 */ /* 0x000ea80000000800 */
[----:B------:R-:W2:Y:S04]  /*2d50*/  LDS R16, [R17+0x20] ;  /* 0x0000200011107984 */ /* 0x000ea80000000800 */
[----:B------:R-:W2:Y:S04]  /*2d60*/  LDS R4, [R17+0x24] ;  /* 0x0000240011047984 */ /* 0x000ea80000000800 */
[----:B------:R-:W2:Y:S04]  /*2d70*/  LDS R23, [R17+0x28] ;  /* 0x0000280011177984 */ /* 0x000ea80000000800 */
[----:B------:R-:W2:Y:S04]  /*2d80*/  LDS R22, [R17+0x2c] ;  /* 0x00002c0011167984 */ /* 0x000ea80000000800 */
[----:B------:R-:W2:Y:S04]  /*2d90*/  LDS R2, [R17+0x30] ;  /* 0x0000300011027984 */ /* 0x000ea80000000800 */
[----:B------:R-:W2:Y:S04]  /*2da0*/  LDS R3, [R17+0x34] ;  /* 0x0000340011037984 */ /* 0x000ea80000000800 */
[----:B------:R5:W2:Y:S01]  /*2db0*/  LDS R24, [R17+0x38] ;  /* 0x0000380011187984 */ /* 0x000aa20000000800 */
[----:B------:R-:W-:Y:S01]  /*2dc0*/  BAR.SYNC.DEFER_BLOCKING 0x0 ;  /* 0x0000000000007b1d */ /* 0x000fe20000010000 */
[----:B0-----:R-:W-:-:S07]  /*2dd0*/  IMAD R25, R13, 0x5, RZ ;  /* 0x000000050d197824 */ /* 0x001fce00078e02ff */
[----:B------:R-:W-:Y:S01]  /*2de0*/  PREEXIT ;  /* 0x000000000000782d */ /* 0x000fe20000000000 */
[----:B------:R-:W-:Y:S01]  /*2df0*/  BSSY.RECONVERGENT B0, `(.L_x_117) ;  /* 0x0000021000007945 */ /* 0x000fe20003800200 */
[----:B-1----:R-:W-:Y:S01]  /*2e00*/  MOV R19, R8 ;  /* 0x0000000800137202 */ /* 0x002fe20000000f00 */
[----:B-----5:R-:W-:Y:S01]  /*2e10*/  VIADD R17, R25, 0x1 ;  /* 0x0000000119117836 */ /* 0x020fe20000000000 */
[----:B------:R-:W-:Y:S01]  /*2e20*/  MOV R21, R10 ;  /* 0x0000000a00157202 */ /* 0x000fe20000000f00 */
[--C-:B------:R-:W-:Y:S02]  /*2e30*/  IMAD.MOV.U32 R18, RZ, RZ, R9.reuse ;  /* 0x000000ffff127224 */ /* 0x100fe400078e0009 */
[----:B------:R-:W-:Y:S01]  /*2e40*/  IMAD.MOV.U32 R27, RZ, RZ, R8 ;  /* 0x000000ffff1b7224 */ /* 0x000fe200078e0008 */
[----:B------:R-:W-:Y:S01]  /*2e50*/  ISETP.GE.U32.AND P0, PT, R17, R12, PT ;  /* 0x0000000c1100720c */ /* 0x000fe20003f06070 */
[----:B------:R-:W-:Y:S02]  /*2e60*/  IMAD.MOV.U32 R17, RZ, RZ, R10 ;  /* 0x000000ffff117224 */ /* 0x000fe400078e000a */
[----:B------:R-:W-:-:S10]  /*2e70*/  IMAD.MOV.U32 R20, RZ, RZ, R9 ;  /* 0x000000ffff147224 */ /* 0x000fd400078e0009 */
[----:B---34-:R-:W-:Y:S05]  /*2e80*/  @P0 BRA `(.L_x_118) ;  /* 0x00000000005c0947 */ /* 0x018fea0003800000 */
[----:B--2---:R-:W-:-:S13]  /*2e90*/  ISETP.NE.AND P0, PT, R10, R5, PT ;  /* 0x000000050a00720c */ /* 0x004fda0003f05270 */
        /* <DEDUP_REMOVED lines=10> */
.L_x_119:
[----:B------:R-:W-:Y:S01]  /*2f40*/  ISETP.GE.AND P0, PT, R9, R6, PT ;  /* 0x000000060900720c */ /* 0x000fe20003f06270 */
[----:B------:R-:W-:Y:S01]  /*2f50*/  IMAD.MOV.U32 R19, RZ, RZ, R7 ;  /* 0x000000ffff137224 */ /* 0x000fe200078e0007 */
[----:B------:R-:W-:Y:S01]  /*2f60*/  MOV R27, R8 ;  /* 0x00000008001b7202 */ /* 0x000fe20000000f00 */
[----:B------:R-:W-:Y:S02]  /*2f70*/  IMAD.MOV.U32 R18, RZ, RZ, R6 ;  /* 0x000000ffff127224 */ /* 0x000fe400078e0006 */
[--C-:B------:R-:W-:Y:S02]  /*2f80*/  IMAD.MOV.U32 R17, RZ, RZ, R10.reuse ;  /* 0x000000ffff117224 */ /* 0x100fe400078e000a */
[----:B------:R-:W-:Y:S02]  /*2f90*/  IMAD.MOV.U32 R20, RZ, RZ, R9 ;  /* 0x000000ffff147224 */ /* 0x000fe400078e0009 */
[----:B------:R-:W-:-:S04]  /*2fa0*/  IMAD.MOV.U32 R21, RZ, RZ, R10 ;  /* 0x000000ffff157224 */ /* 0x000fc800078e000a */
[----:B------:R-:W-:Y:S05]  /*2fb0*/  @P0 BRA `(.L_x_118) ;  /* 0x0000000000100947 */ /* 0x000fea0003800000 */
.L_x_120:
[----:B------:R-:W-:Y:S01]  /*2fc0*/  IMAD.MOV.U32 R27, RZ, RZ, R19 ;  /* 0x000000ffff1b7224 */ /* 0x000fe200078e0013 */
[----:B------:R-:W-:Y:S01]  /*2fd0*/  MOV R17, R5 ;  /* 0x0000000500117202 */ /* 0x000fe20000000f00 */
[----:B------:R-:W-:Y:S02]  /*2fe0*/  IMAD.MOV.U32 R20, RZ, RZ, R18 ;  /* 0x000000ffff147224 */ /* 0x000fe400078e0012 */
[----:B------:R-:W-:-:S07]  /*2ff0*/  IMAD.MOV.U32 R21, RZ, RZ, R5 ;  /* 0x000000ffff157224 */ /* 0x000fce00078e0005 */
.L_x_118:
[----:B------:R-:W-:Y:S05]  /*3000*/  BSYNC.RECONVERGENT B0 ;  /* 0x0000000000007941 */ /* 0x000fea0003800200 */
.L_x_117:
[----:B--2---:R-:W-:Y:S01]  /*3010*/  VIADD R5, R25, 0x2 ;  /* 0x0000000219057836 */ /* 0x004fe20000000000 */
[----:B------:R-:W-:Y:S01]  /*3020*/  BSSY.RECONVERGENT B0, `(.L_x_121) ;  /* 0x0000017000007945 */ /* 0x000fe20003800200 */
[----:B------:R-:W-:Y:S02]  /*3030*/  IMAD.MOV.U32 R7, RZ, RZ, R27 ;  /* 0x000000ffff077224 */ /* 0x000fe400078e001b */
[----:B------:R-:W-:Y:S01]  /*3040*/  IMAD.MOV.U32 R6, RZ, RZ, R20 ;  /* 0x000000ffff067224 */ /* 0x000fe200078e0014 */
[----:B------:R-:W-:Y:S02]  /*3050*/  ISETP.GE.U32.AND P0, PT, R5, R12, PT ;  /* 0x0000000c0500720c */ /* 0x000fe40003f06070 */
[----:B------:R-:W-:-:S11]  /*3060*/  MOV R5, R21 ;  /* 0x0000001500057202 */ /* 0x000fd60000000f00 */
[----:B------:R-:W-:Y:S05]  /*3070*/  @P0 BRA `(.L_x_122) ;  /* 0x0000000000440947 */ /* 0x000fea0003800000 */
[----:B------:R-:W-:-:S13]  /*3080*/  ISETP.NE.AND P0, PT, R21, R14, PT ;  /* 0x0000000e1500720c */ /* 0x000fda0003f05270 */
[----:B------:R-:W-:Y:S05]  /*3090*/  @!P0 BRA `(.L_x_123) ;  /* 0x0000000000188947 */ /* 0x000fea0003800000 */
[----:B------:R-:W-:Y:S01]  /*30a0*/  ISETP.GE.AND P0, PT, R21, R14, PT ;  /* 0x0000000e1500720c */ /* 0x000fe20003f06270 */
[----:B------:R-:W-:Y:S02]  /*30b0*/  IMAD.MOV.U32 R7, RZ, RZ, R16 ;  /* 0x000000ffff077224 */ /* 0x000fe400078e0010 */
[----:B------:R-:W-:Y:S02]  /*30c0*/  IMAD.MOV.U32 R6, RZ, RZ, R15 ;  /* 0x000000ffff067224 */ /* 0x000fe400078e000f */
[----:B------:R-:W-:-:S08]  /*30d0*/  IMAD.MOV.U32 R5, RZ, RZ, R14 ;  /* 0x000000ffff057224 */ /* 0x000fd000078e000e */
[----:B------:R-:W-:Y:S05]  /*30e0*/  @!P0 BRA `(.L_x_124) ;  /* 0x00000000001c8947 */ /* 0x000fea0003800000 */
[----:B------:R-:W-:Y:S05]  /*30f0*/  BRA `(.L_x_122) ;  /* 0x0000000000247947 */ /* 0x000fea0003800000 */
.L_x_123:
[----:B------:R-:W-:Y:S01]  /*3100*/  ISETP.GE.AND P0, PT, R20, R15, PT ;  /* 0x0000000f1400720c */ /* 0x000fe20003f06270 */
[----:B------:R-:W-:Y:S01]  /*3110*/  IMAD.MOV.U32 R5, RZ, RZ, R14 ;  /* 0x000000ffff057224 */ /* 0x000fe200078e000e */
[----:B------:R-:W-:Y:S01]  /*3120*/  MOV R7, R16 ;  /* 0x0000001000077202 */ /* 0x000fe20000000f00 */
[----:B------:R-:W-:Y:S02]  /*3130*/  IMAD.MOV.U32 R6, RZ, RZ, R15 ;  /* 0x000000ffff067224 */ /* 0x000fe400078e000f */
[----:B------:R-:W-:-:S08]  /*3140*/  IMAD.MOV.U32 R21, RZ, RZ, R5 ;  /* 0x000000ffff157224 */ /* 0x000fd000078e0005 */
[----:B------:R-:W-:Y:S05]  /*3150*/  @P0 BRA `(.L_x_122) ;  /* 0x00000000000c0947 */ /* 0x000fea0003800000 */
.L_x_124:
[----:B------:R-:W-:Y:S01]  /*3160*/  MOV R27, R7 ;  /* 0x00000007001b7202 */ /* 0x000fe20000000f00 */
[----:B------:R-:W-:Y:S02]  /*3170*/  IMAD.MOV.U32 R20, RZ, RZ, R6 ;  /* 0x000000ffff147224 */ /* 0x000fe400078e0006 */
[----:B------:R-:W-:-:S07]  /*3180*/  IMAD.MOV.U32 R21, RZ, RZ, R5 ;  /* 0x000000ffff157224 */ /* 0x000fce00078e0005 */
.L_x_122:
[----:B------:R-:W-:Y:S05]  /*3190*/  BSYNC.RECONVERGENT B0 ;  /* 0x0000000000007941 */ /* 0x000fea0003800200 */
.L_x_121:
[----:B------:R-:W-:Y:S01]  /*31a0*/  VIADD R15, R25, 0x3 ;  /* 0x00000003190f7836 */ /* 0x000fe20000000000 */
[----:B------:R-:W-:Y:S01]  /*31b0*/  BSSY.RECONVERGENT B0, `(.L_x_125) ;  /* 0x0000017000007945 */ /* 0x000fe20003800200 */
[----:B------:R-:W-:Y:S01]  /*31c0*/  MOV R14, R27 ;  /* 0x0000001b000e7202 */ /* 0x000fe20000000f00 */
[----:B------:R-:W-:Y:S02]  /*31d0*/  IMAD.MOV.U32 R16, RZ, RZ, R21 ;  /* 0x000000ffff107224 */ /* 0x000fe400078e0015 */
[----:B------:R-:W-:Y:S01]  /*31e0*/  ISETP.GE.U32.AND P0, PT, R15, R12, PT ;  /* 0x0000000c0f00720c */ /* 0x000fe20003f06070 */
[----:B------:R-:W-:-:S12]  /*31f0*/  IMAD.MOV.U32 R15, RZ, RZ, R20 ;  /* 0x000000ffff0f7224 */ /* 0x000fd800078e0014 */
[----:B------:R-:W-:Y:S05]  /*3200*/  @P0 BRA `(.L_x_126) ;  /* 0x0000000000440947 */ /* 0x000fea0003800000 */
[----:B------:R-:W-:-:S13]  /*3210*/  ISETP.NE.AND P0, PT, R21, R4, PT ;  /* 0x000000041500720c */ /* 0x000fda0003f05270 */
[----:B------:R-:W-:Y:S05]  /*3220*/  @!P0 BRA `(.L_x_127) ;  /* 0x0000000000188947 */ /* 0x000fea0003800000 */
[----:B------:R-:W-:Y:S01]  /*3230*/  ISETP.GE.AND P0, PT, R21, R4, PT ;  /* 0x000000041500720c */ /* 0x000fe20003f06270 */
[----:B------:R-:W-:Y:S01]  /*3240*/  IMAD.MOV.U32 R14, RZ, RZ, R22 ;  /* 0x000000ffff0e7224 */ /* 0x000fe200078e0016 */
[----:B------:R-:W-:Y:S01]  /*3250*/  MOV R15, R23 ;  /* 0x00000017000f7202 */ /* 0x000fe20000000f00 */
[----:B------:R-:W-:-:S10]  /*3260*/  IMAD.MOV.U32 R16, RZ, RZ, R4 ;  /* 0x000000ffff107224 */ /* 0x000fd400078e0004 */
[----:B------:R-:W-:Y:S05]  /*3270*/  @!P0 BRA `(.L_x_128) ;  /* 0x00000000001c8947 */ /* 0x000fea0003800000 */
[----:B------:R-:W-:Y:S05]  /*3280*/  BRA `(.L_x_126) ;  /* 0x0000000000247947 */ /* 0x000fea0003800000 */
.L_x_127:
[----:B------:R-:W-:Y:S01]  /*3290*/  ISETP.GE.AND P0, PT, R20, R23, PT ;  /* 0x000000171400720c */ /* 0x000fe20003f06270 */
[----:B------:R-:W-:Y:S01]  /*32a0*/  IMAD.MOV.U32 R14, RZ, RZ, R22 ;  /* 0x000000ffff0e7224 */ /* 0x000fe200078e0016 */
[----:B------:R-:W-:Y:S01]  /*32b0*/  MOV R16, R4 ;  /* 0x0000000400107202 */ /* 0x000fe20000000f00 */
[----:B------:R-:W-:-:S04]  /*32c0*/  IMAD.MOV.U32 R15, RZ, RZ, R23 ;  /* 0x000000ffff0f7224 */ /* 0x000fc800078e0017 */
[----:B------:R-:W-:-:S06]  /*32d0*/  IMAD.MOV.U32 R21, RZ, RZ, R16 ;  /* 0x000000ffff157224 */ /* 0x000fcc00078e0010 */
[----:B------:R-:W-:Y:S05]  /*32e0*/  @P0 BRA `(.L_x_126) ;  /* 0x00000000000c0947 */ /* 0x000fea0003800000 */
.L_x_128:
[----:B------:R-:W-:Y:S01]  /*32f0*/  IMAD.MOV.U32 R27, RZ, RZ, R14 ;  /* 0x000000ffff1b7224 */ /* 0x000fe200078e000e */
[----:B------:R-:W-:Y:S01]  /*3300*/  MOV R21, R16 ;  /* 0x0000001000157202 */ /* 0x000fe20000000f00 */
[----:B------:R-:W-:-:S07]  /*3310*/  IMAD.MOV.U32 R20, RZ, RZ, R15 ;  /* 0x000000ffff147224 */ /* 0x000fce00078e000f */
.L_x_126:
[----:B------:R-:W-:Y:S05]  /*3320*/  BSYNC.RECONVERGENT B0 ;  /* 0x0000000000007941 */ /* 0x000fea0003800200 */
.L_x_125:
[CC--:B------:R-:W-:Y:S01]  /*3330*/  ISETP.GE.U32.AND P1, PT, R25.reuse, R12.reuse, PT ;  /* 0x0000000c1900720c */ /* 0x0c0fe20003f26070 */
[----:B------:R-:W-:Y:S01]  /*3340*/  VIADD R23, R25, 0x4 ;  /* 0x0000000419177836 */ /* 0x000fe20000000000 */
[----:B------:R-:W-:Y:S04]  /*3350*/  BSSY.RECONVERGENT B0, `(.L_x_129) ;  /* 0x00000e4000007945 */ /* 0x000fe80003800200 */
[----:B------:R-:W-:-:S04]  /*3360*/  ISETP.GE.U32.AND P0, PT, R23, R12, PT ;  /* 0x0000000c1700720c */ /* 0x000fc80003f06070 */
[----:B------:R-:W-:Y:S02]  /*3370*/  SEL R4, R24, R27, !P0 ;  /* 0x0000001b18047207 */ /* 0x000fe40004000000 */
[----:B------:R-:W-:Y:S02]  /*3380*/  SEL R3, R3, R20, !P0 ;  /* 0x0000001403037207 */ /* 0x000fe40004000000 */
[----:B------:R-:W-:Y:S01]  /*3390*/  SEL R2, R2, R21, !P0 ;  /* 0x0000001502027207 */ /* 0x000fe20004000000 */
[----:B------:R-:W-:Y:S06]  /*33a0*/  @P1 BRA `(.L_x_130) ;  /* 0x0000000c00781947 */ /* 0x000fec0003800000 */
        /* <DEDUP_REMOVED lines=9> */
.L_x_132:
[----:B------:R-:W-:Y:S01]  /*3440*/  ISETP.GE.AND P0, PT, R18, R9, PT ;  /* 0x000000091200720c */ /* 0x000fe20003f06270 */
[----:B------:R-:W-:Y:S02]  /*3450*/  IMAD.MOV.U32 R22, RZ, RZ, R19 ;  /* 0x000000ffff167224 */ /* 0x000fe400078e0013 */
[----:B------:R-:W-:Y:S02]  /*3460*/  IMAD.MOV.U32 R21, RZ, RZ, R18 ;  /* 0x000000ffff157224 */ /* 0x000fe400078e0012 */
[----:B------:R-:W-:-:S08]  /*3470*/  IMAD.MOV.U32 R20, RZ, RZ, R10 ;  /* 0x000000ffff147224 */ /* 0x000fd000078e000a */
[----:B------:R-:W-:Y:S05]  /*3480*/  @P0 BRA `(.L_x_134) ;  /* 0x0000000000180947 */ /* 0x000fea0003800000 */
.L_x_133:
[----:B------:R-:W-:Y:S01]  /*3490*/  MOV R22, R8 ;  /* 0x0000000800167202 */ /* 0x000fe20000000f00 */
[----:B------:R-:W-:Y:S01]  /*34a0*/  IMAD.MOV.U32 R21, RZ, RZ, R9 ;  /* 0x000000ffff157224 */ /* 0x000fe200078e0009 */
[----:B------:R-:W-:Y:S01]  /*34b0*/  MOV R9, R18 ;  /* 0x0000001200097202 */ /* 0x000fe20000000f00 */
[----:B------:R-:W-:Y:S02]  /*34c0*/  IMAD.MOV.U32 R20, RZ, RZ, R10 ;  /* 0x000000ffff147224 */ /* 0x000fe400078e000a */
[----:B------:R-:W-:Y:S02]  /*34d0*/  IMAD.MOV.U32 R8, RZ, RZ, R19 ;  /* 0x000000ffff087224 */ /* 0x000fe400078e0013 */
[----:B------:R-:W-:-:S07]  /*34e0*/  IMAD.MOV.U32 R10, RZ, RZ, R17 ;  /* 0x000000ffff0a7224 */ /* 0x000fce00078e0011 */
.L_x_134:
[----:B------:R-:W-:Y:S05]  /*34f0*/  BSYNC.RECONVERGENT B1 ;  /* 0x0000000000017941 */ /* 0x000fea0003800200 */
.L_x_131:
        /* <DEDUP_REMOVED lines=9> */
.L_x_136:
[----:B------:R-:W-:Y:S01]  /*3590*/  ISETP.GE.AND P0, PT, R15, R6, PT ;  /* 0x000000060f00720c */ /* 0x000fe20003f06270 */
[----:B------:R-:W-:Y:S02]  /*35a0*/  IMAD.MOV.U32 R17, RZ, RZ, R14 ;  /* 0x000000ffff117224 */ /* 0x000fe400078e000e */
[----:B------:R-:W-:Y:S02]  /*35b0*/  IMAD.MOV.U32 R18, RZ, RZ, R15 ;  /* 0x000000ffff127224 */ /* 0x000fe400078e000f */
[----:B------:R-:W-:-:S08]  /*35c0*/  IMAD.MOV.U32 R25, RZ, RZ, R5 ;  /* 0x000000ffff197224 */ /* 0x000fd000078e0005 */
[----:B------:R-:W-:Y:S05]  /*35d0*/  @P0 BRA `(.L_x_138) ;  /* 0x0000000000180947 */ /* 0x000fea0003800000 */
.L_x_137:
[----:B------:R-:W-:Y:S01]  /*35e0*/  MOV R17, R7 ;  /* 0x0000000700117202 */ /* 0x000fe20000000f00 */
[----:B------:R-:W-:Y:S01]  /*35f0*/  IMAD.MOV.U32 R18, RZ, RZ, R6 ;  /* 0x000000ffff127224 */ /* 0x000fe200078e0006 */
[----:B------:R-:W-:Y:S01]  /*3600*/  MOV R6, R15 ;  /* 0x0000000f00067202 */ /* 0x000fe20000000f00 */
[----:B------:R-:W-:Y:S02]  /*3610*/  IMAD.MOV.U32 R25, RZ, RZ, R5 ;  /* 0x000000ffff197224 */ /* 0x000fe400078e0005 */
[----:B------:R-:W-:Y:S02]  /*3620*/  IMAD.MOV.U32 R7, RZ, RZ, R14 ;  /* 0x000000ffff077224 */ /* 0x000fe400078e000e */
[----:B------:R-:W-:-:S07]  /*3630*/  IMAD.MOV.U32 R5, RZ, RZ, R16 ;  /* 0x000000ffff057224 */ /* 0x000fce00078e0010 */
.L_x_138:
[----:B------:R-:W-:Y:S05]  /*3640*/  BSYNC.RECONVERGENT B1 ;  /* 0x0000000000017941 */ /* 0x000fea0003800200 */
.L_x_135:
[----:B------:R-:W-:Y:S01]  /*3650*/  ISETP.NE.AND P0, PT, R5, R20, PT ;  /* 0x000000140500720c */ /* 0x000fe20003f05270 */
[----:B------:R-:W-:-:S12]  /*3660*/  BSSY.RECONVERGENT B1, `(.L_x_139) ;  /* 0x0000017000017945 */ /* 0x000fd80003800200 */
[----:B------:R-:W-:Y:S05]  /*3670*/  @!P0 BRA `(.L_x_140) ;  /* 0x0000000000208947 */ /* 0x000fea0003800000 */
[----:B------:R-:W-:Y:S01]  /*3680*/  ISETP.GE.AND P0, PT, R5, R20, PT ;  /* 0x000000140500720c */ /* 0x000fe20003f06270 */
[----:B------:R-:W-:Y:S02]  /*3690*/  IMAD.MOV.U32 R15, RZ, RZ, R7 ;  /* 0x000000ffff0f7224 */ /* 0x000fe400078e0007 */
[----:B------:R-:W-:-:S10]  /*36a0*/  IMAD.MOV.U32 R16, RZ, RZ, R6 ;  /* 0x000000ffff107224 */ /* 0x000fd400078e0006 */
[----:B------:R-:W-:Y:S05]  /*36b0*/  @!P0 BRA `(.L_x_141) ;  /* 0x00000000002c8947 */ /* 0x000fea0003800000 */
[----:B------:R-:W-:Y:S01]  /*36c0*/  MOV R6, R15 ;  /* 0x0000000f00067202 */ /* 0x000fe20000000f00 */
[----:B------:R-:W-:Y:S02]  /*36d0*/  IMAD.MOV.U32 R7, RZ, RZ, R16 ;  /* 0x000000ffff077224 */ /* 0x000fe400078e0010 */
[----:B------:R-:W-:Y:S01]  /*36e0*/  IMAD.MOV.U32 R14, RZ, RZ, R5 ;  /* 0x000000ffff0e7224 */ /* 0x000fe200078e0005 */
[----:B------:R-:W-:Y:S06]  /*36f0*/  BRA `(.L_x_142) ;  /* 0x0000000000347947 */ /* 0x000fec0003800000 */
.L_x_140:
[----:B------:R-:W-:Y:S01]  /*3700*/  ISETP.GE.AND P0, PT, R6, R21, PT ;  /* 0x000000150600720c */ /* 0x000fe20003f06270 */
[----:B------:R-:W-:Y:S01]  /*3710*/  IMAD.MOV.U32 R15, RZ, RZ, R7 ;  /* 0x000000ffff0f7224 */ /* 0x000fe200078e0007 */
[----:B------:R-:W-:Y:S01]  /*3720*/  MOV R16, R6 ;  /* 0x0000000600107202 */ /* 0x000fe20000000f00 */
[----:B------:R-:W-:Y:S02]  /*3730*/  IMAD.MOV.U32 R14, RZ, RZ, R20 ;  /* 0x000000ffff0e7224 */ /* 0x000fe400078e0014 */
[----:B------:R-:W-:Y:S02]  /*3740*/  IMAD.MOV.U32 R6, RZ, RZ, R15 ;  /* 0x000000ffff067224 */ /* 0x000fe400078e000f */
[----:B------:R-:W-:-:S06]  /*3750*/  IMAD.MOV.U32 R7, RZ, RZ, R16 ;  /* 0x000000ffff077224 */ /* 0x000fcc00078e0010 */
[----:B------:R-:W-:Y:S05]  /*3760*/  @P0 BRA `(.L_x_142) ;  /* 0x0000000000180947 */ /* 0x000fea0003800000 */
.L_x_141:
[----:B------:R-:W-:Y:S01]  /*3770*/  MOV R6, R22 ;  /* 0x0000001600067202 */ /* 0x000fe20000000f00 */
[----:B------:R-:W-:Y:S01]  /*3780*/  IMAD.MOV.U32 R7, RZ, RZ, R21 ;  /* 0x000000ffff077224 */ /* 0x000fe200078e0015 */
[----:B------:R-:W-:Y:S01]  /*3790*/  MOV R21, R16 ;  /* 0x0000001000157202 */ /* 0x000fe20000000f00 */
[----:B------:R-:W-:Y:S02]  /*37a0*/  IMAD.MOV.U32 R14, RZ, RZ, R20 ;  /* 0x000000ffff0e7224 */ /* 0x000fe400078e0014 */
[----:B------:R-:W-:Y:S02]  /*37b0*/  IMAD.MOV.U32 R22, RZ, RZ, R15 ;  /* 0x000000ffff167224 */ /* 0x000fe400078e000f */
[----:B------:R-:W-:-:S07]  /*37c0*/  IMAD.MOV.U32 R20, RZ, RZ, R5 ;  /* 0x000000ffff147224 */ /* 0x000fce00078e0005 */
.L_x_142:
[----:B------:R-:W-:Y:S05]  /*37d0*/  BSYNC.RECONVERGENT B1 ;  /* 0x0000000000017941 */ /* 0x000fea0003800200 */
.L_x_139:
[----:B------:R-:W-:Y:S01]  /*37e0*/  ISETP.NE.AND P0, PT, R2, R25, PT ;  /* 0x000000190200720c */ /* 0x000fe20003f05270 */
[----:B------:R-:W-:-:S12]  /*37f0*/  BSSY.RECONVERGENT B1, `(.L_x_143) ;  /* 0x0000013000017945 */ /* 0x000fd80003800200 */
[----:B------:R-:W-:Y:S05]  /*3800*/  @!P0 BRA `(.L_x_144) ;  /* 0x00000000001c8947 */ /* 0x000fea0003800000 */
[----:B------:R-:W-:-:S13]  /*3810*/  ISETP.GE.AND P0, PT, R2, R25, PT ;  /* 0x000000190200720c */ /* 0x000fda0003f06270 */
[----:B------:R-:W-:Y:S05]  /*3820*/  @!P0 BRA `(.L_x_145) ;  /* 0x0000000000288947 */ /* 0x000fea0003800000 */
[----:B------:R-:W-:Y:S01]  /*3830*/  MOV R23, R2 ;  /* 0x0000000200177202 */ /* 0x000fe20000000f00 */
[----:B------:R-:W-:Y:S02]  /*3840*/  IMAD.MOV.U32 R16, RZ, RZ, R4 ;  /* 0x000000ffff107224 */ /* 0x000fe400078e0004 */
[----:B------:R-:W-:Y:S02]  /*3850*/  IMAD.MOV.U32 R19, RZ, RZ, R3 ;  /* 0x000000ffff137224 */ /* 0x000fe400078e0003 */
[----:B------:R-:W-:Y:S01]  /*3860*/  IMAD.MOV.U32 R2, RZ, RZ, R25 ;  /* 0x000000ffff027224 */ /* 0x000fe200078e0019 */
[----:B------:R-:W-:Y:S06]  /*3870*/  BRA `(.L_x_146) ;  /* 0x0000000000287947 */ /* 0x000fec0003800000 */
.L_x_144:
[----:B------:R-:W-:Y:S01]  /*3880*/  ISETP.GE.AND P0, PT, R3, R18, PT ;  /* 0x000000120300720c */ /* 0x000fe20003f06270 */
[----:B------:R-:W-:Y:S01]  /*3890*/  IMAD.MOV.U32 R16, RZ, RZ, R4 ;  /* 0x000000ffff107224 */ /* 0x000fe200078e0004 */
[----:B------:R-:W-:Y:S01]  /*38a0*/  MOV R23, R2 ;  /* 0x0000000200177202 */ /* 0x000fe20000000f00 */
[----:B------:R-:W-:-:S10]  /*38b0*/  IMAD.MOV.U32 R19, RZ, RZ, R3 ;  /* 0x000000ffff137224 */ /* 0x000fd400078e0003 */
[----:B------:R-:W-:Y:S05]  /*38c0*/  @P0 BRA `(.L_x_146) ;  /* 0x0000000000140947 */ /* 0x000fea0003800000 */
.L_x_145:
[----:B------:R-:W-:Y:S01]  /*38d0*/  IMAD.MOV.U32 R16, RZ, RZ, R17 ;  /* 0x000000ffff107224 */ /* 0x000fe200078e0011 */
[----:B------:R-:W-:Y:S01]  /*38e0*/  MOV R17, R4 ;  /* 0x0000000400117202 */ /* 0x000fe20000000f00 */
[----:B------:R-:W-:Y:S02]  /*38f0*/  IMAD.MOV.U32 R19, RZ, RZ, R18 ;  /* 0x000000ffff137224 */ /* 0x000fe400078e0012 */
[----:B------:R-:W-:Y:S02]  /*3900*/  IMAD.MOV.U32 R23, RZ, RZ, R25 ;  /* 0x000000ffff177224 */ /* 0x000fe400078e0019 */
[----:B------:R-:W-:-:S07]  /*3910*/  IMAD.MOV.U32 R18, RZ, RZ, R3 ;  /* 0x000000ffff127224 */ /* 0x000fce00078e0003 */
.L_x_146:
[----:B------:R-:W-:Y:S05]  /*3920*/  BSYNC.RECONVERGENT B1 ;  /* 0x0000000000017941 */ /* 0x000fea0003800200 */
.L_x_143:
        /* <DEDUP_REMOVED lines=10> */
.L_x_148:
[----:B------:R-:W-:Y:S01]  /*39d0*/  ISETP.GE.AND P0, PT, R21, R9, PT ;  /* 0x000000091500720c */ /* 0x000fe20003f06270 */
[----:B------:R-:W-:Y:S02]  /*39e0*/  IMAD.MOV.U32 R3, RZ, RZ, R22 ;  /* 0x000000ffff037224 */ /* 0x000fe400078e0016 */
[----:B------:R-:W-:Y:S02]  /*39f0*/  IMAD.MOV.U32 R15, RZ, RZ, R10 ;  /* 0x000000ffff0f7224 */ /* 0x000fe400078e000a */
[----:B------:R-:W-:Y:S01]  /*3a00*/  IMAD.MOV.U32 R22, RZ, RZ, R21 ;  /* 0x000000ffff167224 */ /* 0x000fe200078e0015 */
[----:B------:R-:W-:-:S07]  /*3a10*/  MOV R24, R3 ;  /* 0x0000000300187202 */ /* 0x000fce0000000f00 */
[----:B------:R-:W-:Y:S05]  /*3a20*/  @P0 BRA `(.L_x_150) ;  /* 0x0000000000180947 */ /* 0x000fea0003800000 */
.L_x_149:
[----:B------:R-:W-:Y:S01]  /*3a30*/  IMAD.MOV.U32 R24, RZ, RZ, R8 ;  /* 0x000000ffff187224 */ /* 0x000fe200078e0008 */
[----:B------:R-:W-:Y:S01]  /*3a40*/  MOV R15, R10 ;  /* 0x0000000a000f7202 */ /* 0x000fe20000000f00 */
[----:B------:R-:W-:Y:S02]  /*3a50*/  IMAD.MOV.U32 R22, RZ, RZ, R9 ;  /* 0x000000ffff167224 */ /* 0x000fe400078e0009 */
[----:B------:R-:W-:Y:S02]  /*3a60*/  IMAD.MOV.U32 R8, RZ, RZ, R3 ;  /* 0x000000ffff087224 */ /* 0x000fe400078e0003 */
[----:B------:R-:W-:Y:S02]  /*3a70*/  IMAD.MOV.U32 R9, RZ, RZ, R21 ;  /* 0x000000ffff097224 */ /* 0x000fe400078e0015 */
[----:B------:R-:W-:-:S07]  /*3a80*/  IMAD.MOV.U32 R10, RZ, RZ, R20 ;  /* 0x000000ffff0a7224 */ /* 0x000fce00078e0014 */
.L_x_150:
[----:B------:R-:W-:Y:S05]  /*3a90*/  BSYNC.RECONVERGENT B1 ;  /* 0x0000000000017941 */ /* 0x000fea0003800200 */
.L_x_147:
[----:B------:R-:W-:Y:S01]  /*3aa0*/  ISETP.NE.AND P0, PT, R2, R14, PT ;  /* 0x0000000e0200720c */ /* 0x000fe20003f05270 */
[----:B------:R-:W-:-:S12]  /*3ab0*/  BSSY.RECONVERGENT B1, `(.L_x_151) ;  /* 0x0000015000017945 */ /* 0x000fd80003800200 */
[----:B------:R-:W-:Y:S05]  /*3ac0*/  @!P0 BRA `(.L_x_152) ;  /* 0x00000000001c8947 */ /* 0x000fea0003800000 */
[----:B------:R-:W-:Y:S02]  /*3ad0*/  ISETP.GE.AND P0, PT, R2, R14, PT ;  /* 0x0000000e0200720c */ /* 0x000fe40003f06270 */
[----:B------:R-:W-:-:S11]  /*3ae0*/  MOV R3, R18 ;  /* 0x0000001200037202 */ /* 0x000fd60000000f00 */
[----:B------:R-:W-:Y:S05]  /*3af0*/  @!P0 BRA `(.L_x_153) ;  /* 0x0000000000288947 */ /* 0x000fea0003800000 */
[----:B------:R-:W-:Y:S02]  /*3b00*/  IMAD.MOV.U32 R21, RZ, RZ, R17 ;  /* 0x000000ffff157224 */ /* 0x000fe400078e0011 */
[----:B------:R-:W-:Y:S02]  /*3b10*/  IMAD.MOV.U32 R20, RZ, RZ, R3 ;  /* 0x000000ffff147224 */ /* 0x000fe400078e0003 */
[----:B------:R-:W-:Y:S01]  /*3b20*/  IMAD.MOV.U32 R18, RZ, RZ, R2 ;  /* 0x000000ffff127224 */ /* 0x000fe200078e0002 */
[----:B------:R-:W-:Y:S06]  /*3b30*/  BRA `(.L_x_154) ;  /* 0x0000000000307947 */ /* 0x000fec0003800000 */
.L_x_152:
[----:B------:R-:W-:Y:S01]  /*3b40*/  ISETP.GE.AND P0, PT, R18, R7, PT ;  /* 0x000000071200720c */ /* 0x000fe20003f06270 */
[----:B------:R-:W-:Y:S01]  /*3b50*/  IMAD.MOV.U32 R21, RZ, RZ, R17 ;  /* 0x000000ffff157224 */ /* 0x000fe200078e0011 */
[----:B------:R-:W-:Y:S01]  /*3b60*/  MOV R3, R18 ;  /* 0x0000001200037202 */ /* 0x000fe20000000f00 */
[----:B------:R-:W-:-:S04]  /*3b70*/  IMAD.MOV.U32 R18, RZ, RZ, R14 ;  /* 0x000000ffff127224 */ /* 0x000fc800078e000e */
[----:B------:R-:W-:-:S06]  /*3b80*/  IMAD.MOV.U32 R20, RZ, RZ, R3 ;  /* 0x000000ffff147224 */ /* 0x000fcc00078e0003 */
[----:B------:R-:W-:Y:S05]  /*3b90*/  @P0 BRA `(.L_x_154) ;  /* 0x0000000000180947 */ /* 0x000fea0003800000 */
.L_x_153:
[----:B------:R-:W-:Y:S01]  /*3ba0*/  MOV R21, R6 ;  /* 0x0000000600157202 */ /* 0x000fe20000000f00 */
[----:B------:R-:W-:Y:S01]  /*3bb0*/  IMAD.MOV.U32 R20, RZ, RZ, R7 ;  /* 0x000000ffff147224 */ /* 0x000fe200078e0007 */
[----:B------:R-:W-:Y:S01]  /*3bc0*/  MOV R7, R3 ;  /* 0x0000000300077202 */ /* 0x000fe20000000f00 */
[----:B------:R-:W-:Y:S02]  /*3bd0*/  IMAD.MOV.U32 R18, RZ, RZ, R14 ;  /* 0x000000ffff127224 */ /* 0x000fe400078e000e */
[----:B------:R-:W-:Y:S02]  /*3be0*/  IMAD.MOV.U32 R6, RZ, RZ, R17 ;  /* 0x000000ffff067224 */ /* 0x000fe400078e0011 */
[----:B------:R-:W-:-:S07]  /*3bf0*/  IMAD.MOV.U32 R14, RZ, RZ, R2 ;  /* 0x000000ffff0e7224 */ /* 0x000fce00078e0002 */
.L_x_154:
[----:B------:R-:W-:Y:S05]  /*3c00*/  BSYNC.RECONVERGENT B1 ;  /* 0x0000000000017941 */ /* 0x000fea0003800200 */
.L_x_151:
        /* <DEDUP_REMOVED lines=11> */
.L_x_156:
[----:B------:R-:W-:Y:S01]  /*3cc0*/  ISETP.GE.AND P0, PT, R7, R22, PT ;  /* 0x000000160700720c */ /* 0x000fe20003f06270 */
[----:B------:R-:W-:Y:S01]  /*3cd0*/  IMAD.MOV.U32 R2, RZ, RZ, R6 ;  /* 0x000000ffff027224 */ /* 0x000fe200078e0006 */
[----:B------:R-:W-:Y:S01]  /*3ce0*/  MOV R3, R7 ;  /* 0x0000000700037202 */ /* 0x000fe20000000f00 */
[----:B------:R-:W-:Y:S02]  /*3cf0*/  IMAD.MOV.U32 R5, RZ, RZ, R15 ;  /* 0x000000ffff057224 */ /* 0x000fe400078e000f */
[----:B------:R-:W-:Y:S02]  /*3d00*/  IMAD.MOV.U32 R7, RZ, RZ, R2 ;  /* 0x000000ffff077224 */ /* 0x000fe400078e0002 */
[----:B------:R-:W-:-:S06]  /*3d10*/  IMAD.MOV.U32 R6, RZ, RZ, R3 ;  /* 0x000000ffff067224 */ /* 0x000fcc00078e0003 */
[----:B------:R-:W-:Y:S05]  /*3d20*/  @P0 BRA `(.L_x_158) ;  /* 0x0000000000180947 */ /* 0x000fea0003800000 */
.L_x_157:
[----:B------:R-:W-:Y:S01]  /*3d30*/  MOV R7, R24 ;  /* 0x0000001800077202 */ /* 0x000fe20000000f00 */
[----:B------:R-:W-:Y:S01]  /*3d40*/  IMAD.MOV.U32 R6, RZ, RZ, R22 ;  /* 0x000000ffff067224 */ /* 0x000fe200078e0016 */
[----:B------:R-:W-:Y:S01]  /*3d50*/  MOV R22, R3 ;  /* 0x0000000300167202 */ /* 0x000fe20000000f00 */
[----:B------:R-:W-:Y:S02]  /*3d60*/  IMAD.MOV.U32 R5, RZ, RZ, R15 ;  /* 0x000000ffff057224 */ /* 0x000fe400078e000f */
[----:B------:R-:W-:Y:S02]  /*3d70*/  IMAD.MOV.U32 R24, RZ, RZ, R2 ;  /* 0x000000ffff187224 */ /* 0x000fe400078e0002 */
[----:B------:R-:W-:-:S07]  /*3d80*/  IMAD.MOV.U32 R15, RZ, RZ, R14 ;  /* 0x000000ffff0f7224 */ /* 0x000fce00078e000e */
.L_x_158:
[----:B------:R-:W-:Y:S05]  /*3d90*/  BSYNC.RECONVERGENT B1 ;  /* 0x0000000000017941 */ /* 0x000fea0003800200 */
.L_x_155:
[----:B------:R-:W-:Y:S01]  /*3da0*/  ISETP.NE.AND P0, PT, R23, R18, PT ;  /* 0x000000121700720c */ /* 0x000fe20003f05270 */
[----:B------:R-:W-:-:S12]  /*3db0*/  BSSY.RECONVERGENT B1, `(.L_x_159) ;  /* 0x0000015000017945 */ /* 0x000fd80003800200 */
[----:B------:R-:W-:Y:S05]  /*3dc0*/  @!P0 BRA `(.L_x_160) ;  /* 0x00000000001c8947 */ /* 0x000fea0003800000 */
[----:B------:R-:W-:-:S13]  /*3dd0*/  ISETP.GE.AND P0, PT, R23, R18, PT ;  /* 0x000000121700720c */ /* 0x000fda0003f06270 */
[----:B------:R-:W-:Y:S05]  /*3de0*/  @!P0 BRA `(.L_x_161) ;  /* 0x00000000002c8947 */ /* 0x000fea0003800000 */
[----:B------:R-:W-:Y:S01]  /*3df0*/  IMAD.MOV.U32 R4, RZ, RZ, R16 ;  /* 0x000000ffff047224 */ /* 0x000fe200078e0010 */
[----:B------:R-:W-:Y:S01]  /*3e00*/  MOV R2, R23 ;  /* 0x0000001700027202 */ /* 0x000fe20000000f00 */
[----:B------:R-:W-:Y:S02]  /*3e10*/  IMAD.MOV.U32 R3, RZ, RZ, R19 ;  /* 0x000000ffff037224 */ /* 0x000fe400078e0013 */
[----:B------:R-:W-:Y:S01]  /*3e20*/  IMAD.MOV.U32 R26, RZ, RZ, R18 ;  /* 0x000000ffff1a7224 */ /* 0x000fe200078e0012 */
[----:B------:R-:W-:Y:S06]  /*3e30*/  BRA `(.L_x_162) ;  /* 0x0000000000307947 */ /* 0x000fec0003800000 */
.L_x_160:
[----:B------:R-:W-:Y:S01]  /*3e40*/  ISETP.GE.AND P0, PT, R19, R20, PT ;  /* 0x000000141300720c */ /* 0x000fe20003f06270 */
[----:B------:R-:W-:Y:S01]  /*3e50*/  IMAD.MOV.U32 R4, RZ, RZ, R16 ;  /* 0x000000ffff047224 */ /* 0x000fe200078e0010 */
[----:B------:R-:W-:Y:S01]  /*3e60*/  MOV R2, R23 ;  /* 0x0000001700027202 */ /* 0x000fe20000000f00 */
[----:B------:R-:W-:Y:S02]  /*3e70*/  IMAD.MOV.U32 R3, RZ, RZ, R19 ;  /* 0x000000ffff037224 */ /* 0x000fe400078e0013 */
[----:B------:R-:W-:-:S08]  /*3e80*/  IMAD.MOV.U32 R26, RZ, RZ, R23 ;  /* 0x000000ffff1a7224 */ /* 0x000fd000078e0017 */
[----:B------:R-:W-:Y:S05]  /*3e90*/  @P0 BRA `(.L_x_162) ;  /* 0x0000000000180947 */ /* 0x000fea0003800000 */
.L_x_161:
[----:B------:R-:W-:Y:S01]  /*3ea0*/  IMAD.MOV.U32 R4, RZ, RZ, R21 ;  /* 0x000000ffff047224 */ /* 0x000fe200078e0015 */
[----:B------:R-:W-:Y:S01]  /*3eb0*/  MOV R2, R18 ;  /* 0x0000001200027202 */ /* 0x000fe20000000f00 */
[----:B------:R-:W-:Y:S02]  /*3ec0*/  IMAD.MOV.U32 R3, RZ, RZ, R20 ;  /* 0x000000ffff037224 */ /* 0x000fe400078e0014 */
[----:B------:R-:W-:Y:S02]  /*3ed0*/  IMAD.MOV.U32 R26, RZ, RZ, R23 ;  /* 0x000000ffff1a7224 */ /* 0x000fe400078e0017 */
[----:B------:R-:W-:Y:S02]  /*3ee0*/  IMAD.MOV.U32 R21, RZ, RZ, R16 ;  /* 0x000000ffff157224 */ /* 0x000fe400078e0010 */
[----:B------:R-:W-:-:S07]  /*3ef0*/  IMAD.MOV.U32 R20, RZ, RZ, R19 ;  /* 0x000000ffff147224 */ /* 0x000fce00078e0013 */
.L_x_162:
[----:B------:R-:W-:Y:S05]  /*3f00*/  BSYNC.RECONVERGENT B1 ;  /* 0x0000000000017941 */ /* 0x000fea0003800200 */
.L_x_159:
        /* <DEDUP_REMOVED lines=9> */
.L_x_164:
[----:B------:R-:W-:Y:S01]  /*3fa0*/  ISETP.GE.AND P0, PT, R22, R9, PT ;  /* 0x000000091600720c */ /* 0x000fe20003f06270 */
[----:B------:R-:W-:Y:S01]  /*3fb0*/  IMAD.MOV.U32 R17, RZ, RZ, R10 ;  /* 0x000000ffff117224 */ /* 0x000fe200078e000a */
[----:B------:R-:W-:Y:S01]  /*3fc0*/  MOV R19, R24 ;  /* 0x0000001800137202 */ /* 0x000fe20000000f00 */
[----:B------:R-:W-:-:S10]  /*3fd0*/  IMAD.MOV.U32 R18, RZ, RZ, R22 ;  /* 0x000000ffff127224 */ /* 0x000fd400078e0016 */
[----:B------:R-:W-:Y:S05]  /*3fe0*/  @P0 BRA `(.L_x_166) ;  /* 0x0000000000180947 */ /* 0x000fea0003800000 */
.L_x_165:
[----:B------:R-:W-:Y:S01]  /*3ff0*/  IMAD.MOV.U32 R19, RZ, RZ, R8 ;  /* 0x000000ffff137224 */ /* 0x000fe200078e0008 */
[----:B------:R-:W-:Y:S01]  /*4000*/  MOV R17, R10 ;  /* 0x0000000a00117202 */ /* 0x000fe20000000f00 */
[----:B------:R-:W-:Y:S02]  /*4010*/  IMAD.MOV.U32 R18, RZ, RZ, R9 ;  /* 0x000000ffff127224 */ /* 0x000fe400078e0009 */
[----:B------:R-:W-:Y:S02]  /*4020*/  IMAD.MOV.U32 R8, RZ, RZ, R24 ;  /* 0x000000ffff087224 */ /* 0x000fe400078e0018 */
[----:B------:R-:W-:Y:S02]  /*4030*/  IMAD.MOV.U32 R9, RZ, RZ, R22 ;  /* 0x000000ffff097224 */ /* 0x000fe400078e0016 */
[----:B------:R-:W-:-:S07]  /*4040*/  IMAD.MOV.U32 R10, RZ, RZ, R15 ;  /* 0x000000ffff0a7224 */ /* 0x000fce00078e000f */
.L_x_166:
[----:B------:R-:W-:Y:S05]  /*4050*/  BSYNC.RECONVERGENT B1 ;  /* 0x0000000000017941 */ /* 0x000fea0003800200 */
.L_x_163:
[----:B------:R-:W-:-:S13]  /*4060*/  ISETP.NE.AND P0, PT, R26, R5, PT ;  /* 0x000000051a00720c */ /* 0x000fda0003f05270 */
[----:B------:R-:W-:Y:S05]  /*4070*/  @!P0 BRA `(.L_x_167) ;  /* 0x0000000000188947 */ /* 0x000fea0003800000 */
[----:B------:R-:W-:-:S13]  /*4080*/  ISETP.GE.AND P0, PT, R26, R5, PT ;  /* 0x000000051a00720c */ /* 0x000fda0003f06270 */
[----:B------:R-:W-:Y:S05]  /*4090*/  @!P0 BRA `(.L_x_168) ;  /* 0x0000000000248947 */ /* 0x000fea0003800000 */
[----:B------:R-:W-:Y:S01]  /*40a0*/  MOV R14, R21 ;  /* 0x00000015000e7202 */ /* 0x000fe20000000f00 */
[----:B------:R-:W-:Y:S02]  /*40b0*/  IMAD.MOV.U32 R15, RZ, RZ, R20 ;  /* 0x000000ffff0f7224 */ /* 0x000fe400078e0014 */
[----:B------:R-:W-:Y:S01]  /*40c0*/  IMAD.MOV.U32 R16, RZ, RZ, R26 ;  /* 0x000000ffff107224 */ /* 0x000fe200078e001a */
[----:B------:R-:W-:Y:S06]  /*40d0*/  BRA `(.L_x_130) ;  /* 0x00000000002c7947 */ /* 0x000fec0003800000 */
.L_x_167:
[----:B------:R-:W-:Y:S01]  /*40e0*/  ISETP.GE.AND P0, PT, R20, R6, PT ;  /* 0x000000061400720c */ /* 0x000fe20003f06270 */
[----:B------:R-:W-:Y:S01]  /*40f0*/  IMAD.MOV.U32 R16, RZ, RZ, R5 ;  /* 0x000000ffff107224 */ /* 0x000fe200078e0005 */
[----:B------:R-:W-:Y:S01]  /*4100*/  MOV R14, R21 ;  /* 0x00000015000e7202 */ /* 0x000fe20000000f00 */
[----:B------:R-:W-:-:S10]  /*4110*/  IMAD.MOV.U32 R15, RZ, RZ, R20 ;  /* 0x000000ffff0f7224 */ /* 0x000fd400078e0014 */
[----:B------:R-:W-:Y:S05]  /*4120*/  @P0 BRA `(.L_x_130) ;  /* 0x0000000000180947 */ /* 0x000fea0003800000 */
.L_x_168:
[----:B------:R-:W-:Y:S01]  /*4130*/  IMAD.MOV.U32 R14, RZ, RZ, R7 ;  /* 0x000000ffff0e7224 */ /* 0x000fe200078e0007 */
[----:B------:R-:W-:Y:S01]  /*4140*/  MOV R16, R5 ;  /* 0x0000000500107202 */ /* 0x000fe20000000f00 */
[----:B------:R-:W-:Y:S02]  /*4150*/  IMAD.MOV.U32 R15, RZ, RZ, R6 ;  /* 0x000000ffff0f7224 */ /* 0x000fe400078e0006 */
[----:B------:R-:W-:Y:S02]  /*4160*/  IMAD.MOV.U32 R7, RZ, RZ, R21 ;  /* 0x000000ffff077224 */ /* 0x000fe400078e0015 */
[----:B------:R-:W-:Y:S02]  /*4170*/  IMAD.MOV.U32 R6, RZ, RZ, R20 ;  /* 0x000000ffff067224 */ /* 0x000fe400078e0014 */
[----:B------:R-:W-:-:S07]  /*4180*/  IMAD.MOV.U32 R5, RZ, RZ, R26 ;  /* 0x000000ffff057224 */ /* 0x000fce00078e001a */
.L_x_130:
[----:B------:R-:W-:Y:S05]  /*4190*/  BSYNC.RECONVERGENT B0 ;  /* 0x0000000000007941 */ /* 0x000fea0003800200 */
.L_x_129:
[----:B------:R-:W-:-:S07]  /*41a0*/  HFMA2 R22, -RZ, RZ, 0, 1.1920928955078125e-07 ;  /* 0x00000002ff167431 */ /* 0x000fce00000001ff */
.L_x_182:
[----:B------:R-:W-:Y:S01]  /*41b0*/  IMAD.MOV R20, RZ, RZ, -R22 ;  /* 0x000000ffff147224 */ /* 0x000fe200078e0a16 */
[----:B------:R-:W0:Y:S01]  /*41c0*/  S2R R23, SR_CgaCtaId ;  /* 0x0000000000177919 */ /* 0x000e220000008800 */
[----:B------:R-:W-:Y:S01]  /*41d0*/  VIADD R28, R22, 0xffffffff ;  /* 0xffffffff161c7836 */ /* 0x000fe20000000000 */
[----:B------:R-:W-:Y:S01]  /*41e0*/  MOV R24, 0x400 ;  /* 0x0000040000187802 */ /* 0x000fe20000000f00 */
[----:B------:R-:W-:Y:S01]  /*41f0*/  BSSY.RECONVERGENT B0, `(.L_x_169) ;  /* 0x000003a000007945 */ /* 0x000fe20003800200 */
[----:B------:R-:W-:Y:S01]  /*4200*/  LOP3.LUT R20, R13, R20, RZ, 0xc0, !PT ;  /* 0x000000140d147212 */ /* 0x000fe200078ec0ff */
[----:B------:R-:W-:Y:S01]  /*4210*/  BAR.SYNC.DEFER_BLOCKING 0x0 ;  /* 0x0000000000007b1d */ /* 0x000fe20000010000 */
[----:B------:R-:W-:-:S03]  /*4220*/  LOP3.LUT R28, R28, R13, RZ, 0xc0, !PT ;  /* 0x0000000d1c1c7212 */ /* 0x000fc600078ec0ff */
[----:B------:R-:W-:Y:S01]  /*4230*/  IMAD R21, R20, 0x5, RZ ;  /* 0x0000000514157824 */ /* 0x000fe200078e02ff */
[----:B------:R-:W-:Y:S01]  /*4240*/  SHF.R.U32.HI R20, RZ, 0x1, R22 ;  /* 0x00000001ff147819 */ /* 0x000fe20000011616 */
[----:B------:R-:W-:-:S03]  /*4250*/  IMAD R25, R28, 0x5, RZ ;  /* 0x000000051c197824 */ /* 0x000fc600078e02ff */
[C---:B------:R-:W-:Y:S02]  /*4260*/  VIMNMX R26, PT, PT, R12.reuse, R21, PT ;  /* 0x000000150c1a7248 */ /* 0x040fe40003fe0100 */
[----:B------:R-:W-:-:S03]  /*4270*/  VIMNMX R28, PT, PT, R12, R25, PT ;  /* 0x000000190c1c7248 */ /* 0x000fc60003fe0100 */
[----:B------:R-:W-:-:S05]  /*4280*/  IMAD R21, R20, 0x5, R26 ;  /* 0x0000000514157824 */ /* 0x000fca00078e021a */
[----:B------:R-:W-:-:S05]  /*4290*/  VIMNMX R21, PT, PT, R12, R21, PT ;  /* 0x000000150c157248 */ /* 0x000fca0003fe0100 */
[----:B------:R-:W-:Y:S01]  /*42a0*/  IMAD R27, R20, 0x5, R21 ;  /* 0x00000005141b7824 */ /* 0x000fe200078e0215 */
[----:B0-----:R-:W-:-:S04]  /*42b0*/  LEA R24, R23, R24, 0x18 ;  /* 0x0000001817187211 */ /* 0x001fc800078ec0ff */
[----:B------:R-:W-:Y:S01]  /*42c0*/  VIMNMX R20, PT, PT, R12, R27, PT ;  /* 0x0000001b0c147248 */ /* 0x000fe20003fe0100 */
[----:B------:R-:W-:-:S04]  /*42d0*/  IMAD R23, R13, 0x3c, R24 ;  /* 0x0000003c0d177824 */ /* 0x000fc800078e0218 */
[----:B------:R-:W-:Y:S01]  /*42e0*/  IMAD.IADD R25, R20, 0x1, -R21 ;  /* 0x0000000114197824 */ /* 0x000fe200078e0a15 */
[----:B------:R0:W-:Y:S04]  /*42f0*/  STS [R23], R10 ;  /* 0x0000000a17007388 */ /* 0x0001e80000000800 */
[CC--:B------:R-:W-:Y:S02]  /*4300*/  ISETP.GE.AND P0, PT, R28.reuse, R25.reuse, PT ;  /* 0x000000191c00720c */ /* 0x0c0fe40003f06270 */
[----:B------:R-:W-:Y:S01]  /*4310*/  IADD3 R25, PT, PT, R28, -R25, RZ ;  /* 0x800000191c197210 */ /* 0x000fe20007ffe0ff */
[----:B------:R1:W-:Y:S03]  /*4320*/  STS [R23+0x4], R9 ;  /* 0x0000040917007388 */ /* 0x0003e60000000800 */
[----:B------:R-:W-:Y:S01]  /*4330*/  SEL R25, R25, RZ, P0 ;  /* 0x000000ff19197207 */ /* 0x000fe20000000000 */
[----:B------:R1:W-:Y:S01]  /*4340*/  STS [R23+0x8], R8 ;  /* 0x0000080817007388 */ /* 0x0003e20000000800 */
[----:B0-----:R-:W-:-:S03]  /*4350*/  VIADDMNMX R10, R21, -R26, R28, PT ;  /* 0x8000001a150a7246 */ /* 0x001fc6000380011c */
[----:B------:R1:W-:Y:S01]  /*4360*/  STS [R23+0xc], R17 ;  /* 0x00000c1117007388 */ /* 0x0003e20000000800 */
[----:B------:R-:W-:-:S03]  /*4370*/  ISETP.GE.AND P0, PT, R25, R10, PT ;  /* 0x0000000a1900720c */ /* 0x000fc60003f06270 */
        /* <DEDUP_REMOVED lines=14> */
.L_x_171:
        /* <DEDUP_REMOVED lines=19> */
.L_x_170:
[----:B------:R-:W-:Y:S05]  /*4590*/  BSYNC.RECONVERGENT B0 ;  /* 0x0000000000007941 */ /* 0x000fea0003800200 */
.L_x_169:
        /* <DEDUP_REMOVED lines=20> */
.L_x_173:
[----:B------:R-:W-:Y:S05]  /*46e0*/  BSYNC.RECONVERGENT B0 ;  /* 0x0000000000007941 */ /* 0x000fea0003800200 */
.L_x_172:
[C---:B------:R-:W-:Y:S01]  /*46f0*/  VIADD R7, R15.reuse, 0x1 ;  /* 0x000000010f077836 */ /* 0x040fe20000000000 */
[----:B------:R-:W-:Y:S01]  /*4700*/  @!P0 IADD3 R7, PT, PT, R15, RZ, RZ ;  /* 0x000000ff0f078210 */ /* 0x000fe20007ffe0ff */
[----:B------:R-:W-:Y:S01]  /*4710*/  VIADD R6, R5, 0x1 ;  /* 0x0000000105067836 */ /* 0x000fe20000000000 */
[----:B------:R-:W-:Y:S01]  /*4720*/  BSSY.RECONVERGENT B0, `(.L_x_174) ;  /* 0x0000016000007945 */ /* 0x000fe20003800200 */
[----:B------:R-:W-:Y:S01]  /*4730*/  @P0 IMAD.MOV R6, RZ, RZ, R5 ;  /* 0x000000ffff060224 */ /* 0x000fe200078e0205 */
[C---:B------:R-:W-:Y:S01]  /*4740*/  ISETP.GE.AND P1, PT, R7.reuse, R20, PT ;  /* 0x000000140700720c */ /* 0x040fe20003f26270 */
[----:B------:R-:W-:Y:S01]  /*4750*/  VIADD R5, R7, 0x1 ;  /* 0x0000000107057836 */ /* 0x000fe20000000000 */
[----:B-12---:R-:W-:Y:S02]  /*4760*/  SEL R8, R4, R25, P0 ;  /* 0x0000001904087207 */ /* 0x006fe40000000000 */
[----:B0--3--:R-:W-:Y:S01]  /*4770*/  SEL R10, R2, R27, P0 ;  /* 0x0000001b020a7207 */ /* 0x009fe20000000000 */
[----:B------:R0:W1:Y:S01]  /*4780*/  @P0 LDS R4, [R16+0x14] ;  /* 0x0000140010040984 */ /* 0x0000620000000800 */
[----:B----4-:R-:W-:-:S02]  /*4790*/  SEL R9, R3, R26, P0 ;  /* 0x0000001a03097207 */ /* 0x010fc40000000000 */
[----:B------:R-:W-:Y:S01]  /*47a0*/  IADD3 R15, PT, PT, R6, 0x1, RZ ;  /* 0x00000001060f7810 */ /* 0x000fe20007ffe0ff */
[----:B------:R0:W2:Y:S04]  /*47b0*/  @!P0 LDS R25, [R14+0x14] ;  /* 0x000014000e198984 */ /* 0x0000a80000000800 */
        /* <DEDUP_REMOVED lines=12> */
.L_x_175:
[----:B------:R-:W-:Y:S05]  /*4880*/  BSYNC.RECONVERGENT B0 ;  /* 0x0000000000007941 */ /* 0x000fea0003800200 */
.L_x_174:
[----:B------:R-:W-:Y:S01]  /*4890*/  @P0 IMAD.MOV R15, RZ, RZ, R6 ;  /* 0x000000ffff0f0224 */ /* 0x000fe200078e0206 */
[----:B0--3--:R-:W-:Y:S01]  /*48a0*/  SEL R17, R2, R27, P0 ;  /* 0x0000001b02117207 */ /* 0x009fe20000000000 */
[----:B------:R-:W-:Y:S01]  /*48b0*/  @!P0 IMAD.MOV R5, RZ, RZ, R7 ;  /* 0x000000ffff058224 */ /* 0x000fe200078e0207 */
[----:B----4-:R-:W-:Y:S01]  /*48c0*/  SEL R18, R3, R26, P0 ;  /* 0x0000001a03127207 */ /* 0x010fe20000000000 */
[--C-:B------:R-:W-:Y:S01]  /*48d0*/  @!P0 IMAD R6, R15, 0xc, R24.reuse ;  /* 0x0000000c0f068824 */ /* 0x100fe200078e0218 */
[----:B------:R-:W-:Y:S01]  /*48e0*/  BSSY.RECONVERGENT B0, `(.L_x_176) ;  /* 0x000000f000007945 */ /* 0x000fe20003800200 */
[C---:B------:R-:W-:Y:S01]  /*48f0*/  @P0 IMAD R24, R5.reuse, 0xc, R24 ;  /* 0x0000000c05180824 */ /* 0x040fe200078e0218 */
[----:B------:R-:W-:Y:S02]  /*4900*/  ISETP.GE.AND P2, PT, R5, R20, PT ;  /* 0x000000140500720c */ /* 0x000fe40003f46270 */
[----:B------:R0:W3:Y:S01]  /*4910*/  @!P0 LDS R27, [R6] ;  /* 0x00000000061b8984 */ /* 0x0000e20000000800 */
[----:B------:R-:W-:-:S03]  /*4920*/  PLOP3.LUT P1, PT, PT, PT, PT, 0x8, 0x80 ;  /* 0x000000000080781c */ /* 0x000fc60003f2e170 */
[----:B------:R0:W4:Y:S04]  /*4930*/  @!P0 LDS R26, [R6+0x4] ;  /* 0x00000400061a8984 */ /* 0x0001280000000800 */
[----:B------:R0:W0:Y:S04]  /*4940*/  @P0 LDS R2, [R24] ;  /* 0x0000000018020984 */ /* 0x0000280000000800 */
[----:B------:R0:W0:Y:S01]  /*4950*/  @P0 LDS R3, [R24+0x4] ;  /* 0x0000040018030984 */ /* 0x0000220000000800 */
[----:B------:R-:W-:Y:S05]  /*4960*/  @P2 BRA `(.L_x_177) ;  /* 0x0000000000182947 */ /* 0x000fea0003800000 */
[----:B------:R-:W-:Y:S02]  /*4970*/  ISETP.GE.AND P2, PT, R15, R21, PT ;  /* 0x000000150f00720c */ /* 0x000fe40003f46270 */
[----:B------:R-:W-:-:S11]  /*4980*/  PLOP3.LUT P1, PT, PT, PT, PT, 0x80, 0x8 ;  /* 0x000000000008781c */ /* 0x000fd60003f2f070 */
[----:B------:R-:W-:Y:S05]  /*4990*/  @P2 BRA `(.L_x_177) ;  /* 0x00000000000c2947 */ /* 0x000fea0003800000 */
[----:B0--3--:R-:W-:-:S13]  /*49a0*/  ISETP.NE.AND P2, PT, R2, R27, PT ;  /* 0x0000001b0200720c */ /* 0x009fda0003f45270 */
[----:B------:R-:W-:Y:S02]  /*49b0*/  @P2 ISETP.LT.AND P1, PT, R2, R27, PT ;  /* 0x0000001b0200220c */ /* 0x000fe40003f21270 */
[----:B----4-:R-:W-:-:S13]  /*49c0*/  @!P2 ISETP.LT.AND P1, PT, R3, R26, PT ;  /* 0x0000001a0300a20c */ /* 0x010fda0003f21270 */
.L_x_177:
[----:B------:R-:W-:Y:S05]  /*49d0*/  BSYNC.RECONVERGENT B0 ;  /* 0x0000000000007941 */ /* 0x000fea0003800200 */
.L_x_176:
[----:B------:R-:W5:Y:S01]  /*49e0*/  S2UR UR5, SR_CgaCtaId ;  /* 0x00000000000579c3 */ /* 0x000f620000008800 */
[----:B-12---:R-:W-:Y:S01]  /*49f0*/  SEL R19, R4, R25, P0 ;  /* 0x0000001904137207 */ /* 0x006fe20000000000 */
[----:B------:R-:W-:Y:S01]  /*4a00*/  UMOV UR4, 0x400 ;  /* 0x0000040000047882 */ /* 0x000fe20000000000 */
[----:B------:R4:W-:Y:S01]  /*4a10*/  @!P0 LDS R25, [R6+0x8] ;  /* 0x0000080006198984 */ /* 0x0009e20000000800 */
[C---:B------:R-:W-:Y:S01]  /*4a20*/  VIADD R14, R15.reuse, 0x1 ;  /* 0x000000010f0e7836 */ /* 0x040fe20000000000 */
[----:B------:R-:W-:Y:S01]  /*4a30*/  @P1 IADD3 R14, PT, PT, R15, RZ, RZ ;  /* 0x000000ff0f0e1210 */ /* 0x000fe20007ffe0ff */
[----:B------:R-:W-:Y:S01]  /*4a40*/  VIADD R15, R5, 0x1 ;  /* 0x00000001050f7836 */ /* 0x000fe20000000000 */
[----:B------:R1:W2:Y:S01]  /*4a50*/  @P0 LDS R4, [R24+0x8] ;  /* 0x0000080018040984 */ /* 0x0002a20000000800 */
[----:B------:R-:W-:Y:S01]  /*4a60*/  @!P1 IMAD.MOV R15, RZ, RZ, R5 ;  /* 0x000000ffff0f9224 */ /* 0x000fe200078e0205 */
[----:B0--3--:R-:W-:Y:S01]  /*4a70*/  SEL R5, R2, R27, P1 ;  /* 0x0000001b02057207 */ /* 0x009fe20000800000 */
[----:B------:R-:W-:Y:S01]  /*4a80*/  BSSY.RECONVERGENT B0, `(.L_x_178) ;  /* 0x0000018000007945 */ /* 0x000fe20003800200 */
[----:B----4-:R-:W-:-:S02]  /*4a90*/  SEL R6, R3, R26, P1 ;  /* 0x0000001a03067207 */ /* 0x010fc40000800000 */
[----:B------:R-:W-:Y:S01]  /*4aa0*/  PLOP3.LUT P0, PT, PT, PT, PT, 0x8, 0x80 ;  /* 0x000000000080781c */ /* 0x000fe20003f0e170 */
[----:B-1----:R-:W-:Y:S01]  /*4ab0*/  VIADD R24, R15, 0x1 ;  /* 0x000000010f187836 */ /* 0x002fe20000000000 */
[----:B-----5:R-:W-:-:S06]  /*4ac0*/  ULEA UR4, UR5, UR4, 0x18 ;  /* 0x0000000405047291 */ /* 0x020fcc000f8ec0ff */
[----:B------:R-:W-:-:S04]  /*4ad0*/  @!P1 IMAD.U32 R23, RZ, RZ, UR4 ;  /* 0x00000004ff179e24 */ /* 0x000fc8000f8e00ff */
[----:B------:R-:W-:Y:S01]  /*4ae0*/  @!P1 IMAD R16, R14, 0xc, R23 ;  /* 0x0000000c0e109824 */ /* 0x000fe200078e0217 */
[----:B------:R-:W-:-:S04]  /*4af0*/  @P1 MOV R23, UR4 ;  /* 0x0000000400171c02 */ /* 0x000fc80008000f00 */
[----:B------:R0:W1:Y:S01]  /*4b00*/  @!P1 LDS R27, [R16] ;  /* 0x00000000101b9984 */ /* 0x0000620000000800 */
[----:B------:R-:W-:-:S03]  /*4b10*/  @P1 IMAD R28, R15, 0xc, R23 ;  /* 0x0000000c0f1c1824 */ /* 0x000fc600078e0217 */
[----:B------:R0:W3:Y:S01]  /*4b20*/  @!P1 LDS R26, [R16+0x4] ;  /* 0x00000400101a9984 */ /* 0x0000e20000000800 */
[----:B--2---:R-:W-:-:S03]  /*4b30*/  SEL R7, R4, R25, P1 ;  /* 0x0000001904077207 */ /* 0x004fc60000800000 */
[----:B------:R0:W2:Y:S04]  /*4b40*/  @P1 LDS R2, [R28] ;  /* 0x000000001c021984 */ /* 0x0000a80000000800 */
[----:B------:R0:W4:Y:S04]  /*4b50*/  @!P1 LDS R25, [R16+0x8] ;  /* 0x0000080010199984 */ /* 0x0001280000000800 */
[----:B------:R0:W0:Y:S04]  /*4b60*/  @P1 LDS R4, [R28+0x8] ;  /* 0x000008001c041984 */ /* 0x0000280000000800 */
[----:B------:R0:W0:Y:S01]  /*4b70*/  @P1 LDS R3, [R28+0x4] ;  /* 0x000004001c031984 */ /* 0x0000220000000800 */
[----:B------:R-:W-:-:S13]  /*4b80*/  ISETP.GE.AND P1, PT, R15, R20, PT ;  /* 0x000000140f00720c */ /* 0x000fda0003f26270 */
[----:B------:R-:W-:Y:S05]  /*4b90*/  @P1 BRA `(.L_x_179) ;  /* 0x0000000000181947 */ /* 0x000fea0003800000 */
[----:B------:R-:W-:Y:S02]  /*4ba0*/  ISETP.GE.AND P1, PT, R14, R21, PT ;  /* 0x000000150e00720c */ /* 0x000fe40003f26270 */
[----:B------:R-:W-:-:S11]  /*4bb0*/  PLOP3.LUT P0, PT, PT, PT, PT, 0x80, 0x8 ;  /* 0x000000000008781c */ /* 0x000fd60003f0f070 */
[----:B------:R-:W-:Y:S05]  /*4bc0*/  @P1 BRA `(.L_x_179) ;  /* 0x00000000000c1947 */ /* 0x000fea0003800000 */
[----:B-12---:R-:W-:-:S13]  /*4bd0*/  ISETP.NE.AND P1, PT, R2, R27, PT ;  /* 0x0000001b0200720c */ /* 0x006fda0003f25270 */
[----:B------:R-:W-:Y:S02]  /*4be0*/  @P1 ISETP.LT.AND P0, PT, R2, R27, PT ;  /* 0x0000001b0200120c */ /* 0x000fe40003f01270 */
[----:B0--3--:R-:W-:-:S13]  /*4bf0*/  @!P1 ISETP.LT.AND P0, PT, R3, R26, PT ;  /* 0x0000001a0300920c */ /* 0x009fda0003f01270 */
.L_x_179:
[----:B------:R-:W-:Y:S05]  /*4c00*/  BSYNC.RECONVERGENT B0 ;  /* 0x0000000000007941 */ /* 0x000fea0003800200 */
.L_x_178:
[----:B------:R-:W-:Y:S01]  /*4c10*/  @!P0 IMAD.MOV R24, RZ, RZ, R15 ;  /* 0x000000ffff188224 */ /* 0x000fe200078e020f */
[----:B012---:R-:W-:Y:S01]  /*4c20*/  SEL R16, R2, R27, P0 ;  /* 0x0000001b02107207 */ /* 0x007fe20000000000 */
[C---:B------:R-:W-:Y:S01]  /*4c30*/  VIADD R28, R14.reuse, 0x1 ;  /* 0x000000010e1c7836 */ /* 0x040fe20000000000 */
[----:B------:R-:W-:Y:S01]  /*4c40*/  @P0 IADD3 R28, PT, PT, R14, RZ, RZ ;  /* 0x000000ff0e1c0210 */ /* 0x000fe20007ffe0ff */
[----:B------:R-:W-:Y:S01]  /*4c50*/  BSSY.RECONVERGENT B0, `(.L_x_180) ;  /* 0x0000014000007945 */ /* 0x000fe20003800200 */
[----:B------:R-:W-:Y:S02]  /*4c60*/  ISETP.GE.AND P1, PT, R24, R20, PT ;  /* 0x000000141800720c */ /* 0x000fe40003f26270 */
[----:B---3--:R-:W-:Y:S01]  /*4c70*/  SEL R15, R3, R26, P0 ;  /* 0x0000001a030f7207 */ /* 0x008fe20000000000 */
[----:B------:R-:W-:Y:S01]  /*4c80*/  @!P0 IMAD R29, R28, 0xc, R23 ;  /* 0x0000000c1c1d8824 */ /* 0x000fe200078e0217 */
[----:B----4-:R-:W-:-:S04]  /*4c90*/  SEL R14, R4, R25, P0 ;  /* 0x00000019040e7207 */ /* 0x010fc80000000000 */
[----:B------:R0:W1:Y:S04]  /*4ca0*/  @!P0 LDS R27, [R29] ;  /* 0x000000001d1b8984 */ /* 0x0000680000000800 */
[----:B------:R0:W2:Y:S04]  /*4cb0*/  @!P0 LDS R26, [R29+0x4] ;  /* 0x000004001d1a8984 */ /* 0x0000a80000000800 */
[----:B------:R0:W3:Y:S01]  /*4cc0*/  @!P0 LDS R25, [R29+0x8] ;  /* 0x000008001d198984 */ /* 0x0000e20000000800 */
[----:B------:R-:W-:-:S05]  /*4cd0*/  @P0 IMAD R29, R24, 0xc, R23 ;  /* 0x0000000c181d0824 */ /* 0x000fca00078e0217 */
        /* <DEDUP_REMOVED lines=11> */
.L_x_181:
[----:B------:R-:W-:Y:S05]  /*4d90*/  BSYNC.RECONVERGENT B0 ;  /* 0x0000000000007941 */ /* 0x000fea0003800200 */
.L_x_180:
[C---:B------:R-:W-:Y:S01]  /*4da0*/  ISETP.GE.U32.AND P1, PT, R22.reuse, 0x81, PT ;  /* 0x000000811600780c */ /* 0x040fe20003f26070 */
[----:B------:R-:W-:Y:S01]  /*4db0*/  IMAD.SHL.U32 R22, R22, 0x2, RZ ;  /* 0x0000000216167824 */ /* 0x000fe200078e00ff */
[----:B-1--4-:R-:W-:Y:S02]  /*4dc0*/  SEL R2, R2, R27, P0 ;  /* 0x0000001b02027207 */ /* 0x012fe40000000000 */
[----:B0-2---:R-:W-:Y:S02]  /*4dd0*/  SEL R3, R3, R26, P0 ;  /* 0x0000001a03037207 */ /* 0x005fe40000000000 */
[----:B---3--:R-:W-:-:S07]  /*4de0*/  SEL R4, R4, R25, P0 ;  /* 0x0000001904047207 */ /* 0x008fce0000000000 */
[----:B------:R-:W-:Y:S05]  /*4df0*/  @!P1 BRA `(.L_x_182) ;  /* 0xfffffff000ec9947 */ /* 0x000fea000383ffff */
[----:B------:R-:W0:Y:S01]  /*4e00*/  S2R R25, SR_CgaCtaId ;  /* 0x0000000000197919 */ /* 0x000e220000008800 */
[----:B------:R-:W1:Y:S01]  /*4e10*/  LDCU.U8 UR4, c[0x0][0x380] ;  /* 0x00007000ff0477ac */ /* 0x000e620008000000 */
[----:B------:R-:W-:Y:S01]  /*4e20*/  MOV R22, 0x400 ;  /* 0x0000040000167802 */ /* 0x000fe20000000f00 */
[----:B------:R-:W2:Y:S01]  /*4e30*/  S2R R21, SR_LANEID ;  /* 0x0000000000157919 */ /* 0x000ea20000000000 */
[----:B------:R-:W-:Y:S01]  /*4e40*/  SHF.R.U32.HI R20, RZ, 0x5, R13 ;  /* 0x00000005ff147819 */ /* 0x000fe2000001160d */
[----:B-1----:R-:W-:-:S04]  /*4e50*/  UPRMT UR4, UR4, 0x8880, URZ ;  /* 0x0000888004047896 */ /* 0x002fc800080000ff */
[----:B------:R-:W-:Y:S01]  /*4e60*/  UISETP.NE.AND UP0, UPT, UR4, URZ, UPT ;  /* 0x000000ff0400728c */ /* 0x000fe2000bf05270 */
[----:B0-----:R-:W-:Y:S01]  /*4e70*/  LEA R25, R25, R22, 0x18 ;  /* 0x0000001619197211 */ /* 0x001fe200078ec0ff */
[----:B--2---:R-:W-:-:S04]  /*4e80*/  IMAD R20, R20, 0xa0, R21 ;  /* 0x000000a014147824 */ /* 0x004fc800078e0215 */
[----:B------:R-:W-:-:S04]  /*4e90*/  IMAD R20, R20, 0xc, R25 ;  /* 0x0000000c14147824 */ /* 0x000fc800078e0219 */
[----:B------:R-:W-:Y:S01]  /*4ea0*/  IMAD R21, R21, 0x30, R20 ;  /* 0x0000003015157824 */ /* 0x000fe200078e0214 */
[----:B------:R-:W-:Y:S06]  /*4eb0*/  BAR.SYNC.DEFER_BLOCKING 0x0 ;  /* 0x0000000000007b1d */ /* 0x000fec0000010000 */
[----:B------:R-:W-:Y:S05]  /*4ec0*/  BRA.U !UP0, `(.L_x_183) ;  /* 0x0000000508387547 */ /* 0x000fea000b800000 */
[----:B------:R-:W-:Y:S01]  /*4ed0*/  ISETP.NE.AND P0, PT, R13, RZ, PT ;  /* 0x000000ff0d00720c */ /* 0x000fe20003f05270 */
[----:B------:R-:W-:Y:S01]  /*4ee0*/  STS [R21], R10 ;  /* 0x0000000a15007388 */ /* 0x000fe20000000800 */
[----:B------:R-:W0:Y:S03]  /*4ef0*/  LDCU.64 UR4, c[0x0][0x3a8] ;  /* 0x00007500ff0477ac */ /* 0x000e260008000a00 */
[----:B------:R-:W-:Y:S01]  /*4f00*/  STS [R21+0x4], R9 ;  /* 0x0000040915007388 */ /* 0x000fe20000000800 */
[----:B------:R-:W1:Y:S03]  /*4f10*/  LDCU.128 UR8, c[0x0][0x3b0] ;  /* 0x00007600ff0877ac */ /* 0x000e660008000c00 */
        /* <DEDUP_REMOVED lines=11> */
[----:B------:R2:W-:Y:S04]  /*4fd0*/  STS [R21+0x34], R3 ;  /* 0x0000340315007388 */ /* 0x0005e80000000800 */
[----:B------:R3:W-:Y:S01]  /*4fe0*/  STS [R21+0x38], R4 ;  /* 0x0000380415007388 */ /* 0x0007e20000000800 */
[----:B------:R-:W-:-:S03]  /*4ff0*/  NOP ;  /* 0x0000000000007918 */ /* 0x000fc60000000000 */
[----:B------:R-:W-:Y:S01]  /*5000*/  LDS R17, [R20] ;  /* 0x0000000014117984 */ /* 0x000fe20000000800 */
[----:B--2---:R-:W-:-:S03]  /*5010*/  IMAD.WIDE.U32 R2, R0, 0x500, RZ ;  /* 0x0000050000027825 */ /* 0x004fc600078e00ff */
        /* <DEDUP_REMOVED lines=16> */
[----:B------:R-:W3:Y:S01]  /*5120*/  S2R R26, SR_TID.X ;  /* 0x00000000001a7919 */ /* 0x000ee20000002100 */
[----:B------:R2:W4:Y:S01]  /*5130*/  LDS R24, [R23+0x3c00] ;  /* 0x003c000017187984 */ /* 0x0005220000000800 */
[----:B---3--:R-:W-:-:S02]  /*5140*/  LOP3.LUT R4, R26, 0x3e0, RZ, 0xc0, !PT ;  /* 0x000003e01a047812 */ /* 0x008fc400078ec0ff */
[----:B------:R-:W-:-:S03]  /*5150*/  LOP3.LUT R0, R26, 0x1f, RZ, 0xc0, !PT ;  /* 0x0000001f1a007812 */ /* 0x000fc600078ec0ff */
[----:B------:R-:W-:-:S05]  /*5160*/  IMAD R7, R4, 0x5, RZ ;  /* 0x0000000504077824 */ /* 0x000fca00078e02ff */
[----:B------:R-:W-:-:S04]  /*5170*/  IADD3 R0, P0, P1, R7, R2, R0 ;  /* 0x0000000207007210 */ /* 0x000fc8000791e000 */
[----:B------:R-:W-:Y:S01]  /*5180*/  IADD3.X R5, PT, PT, RZ, R3, RZ, P0, P1 ;  /* 0x00000003ff057210 */ /* 0x000fe200007e24ff */
[C---:B------:R-:W-:Y:S01]  /*5190*/  IMAD.SHL.U32 R2, R0.reuse, 0x4, RZ ;  /* 0x0000000400027824 */ /* 0x040fe200078e00ff */
[----:B------:R-:W-:Y:S02]  /*51a0*/  LOP3.LUT R3, R7, 0x1f, R26, 0xf8, !PT ;  /* 0x0000001f07037812 */ /* 0x000fe400078ef81a */
[----:B------:R-:W-:Y:S02]  /*51b0*/  SHF.L.U64.HI R0, R0, 0x2, R5 ;  /* 0x0000000200007819 */ /* 0x000fe40000010205 */
[C---:B0-----:R-:W-:Y:S01]  /*51c0*/  IADD3 R6, P2, PT, R2.reuse, UR4, RZ ;  /* 0x0000000402067c10 */ /* 0x041fe2000ff5e0ff */
[C---:B------:R-:W-:Y:S01]  /*51d0*/  VIADD R5, R3.reuse, 0x20 ;  /* 0x0000002003057836 */ /* 0x040fe20000000000 */
[----:B-1----:R-:W-:Y:S01]  /*51e0*/  IADD3 R4, P3, PT, R2, UR8, RZ ;  /* 0x0000000802047c10 */ /* 0x002fe2000ff7e0ff */
[C---:B--2---:R-:W-:Y:S01]  /*51f0*/  VIADD R23, R3.reuse, 0x60 ;  /* 0x0000006003177836 */ /* 0x044fe20000000000 */
[----:B----4-:R-:W-:-:S02]  /*5200*/  ISETP.GE.AND P0, PT, R3, R24, PT ;  /* 0x000000180300720c */ /* 0x010fc40003f06270 */
[-C--:B------:R-:W-:Y:S02]  /*5210*/  ISETP.GE.AND P1, PT, R5, R24.reuse, PT ;  /* 0x000000180500720c */ /* 0x080fe40003f26270 */
[----:B------:R-:W-:Y:S02]  /*5220*/  IADD3 R5, PT, PT, R3, 0x40, RZ ;  /* 0x0000004003057810 */ /* 0x000fe40007ffe0ff */
[----:B------:R-:W-:Y:S02]  /*5230*/  IADD3 R2, P4, PT, R2, UR10, RZ ;  /* 0x0000000a02027c10 */ /* 0x000fe4000ff9e0ff */
[C---:B------:R-:W-:Y:S02]  /*5240*/  IADD3.X R7, PT, PT, R0.reuse, UR5, RZ, P2, !PT ;  /* 0x0000000500077c10 */ /* 0x040fe400097fe4ff */
[----:B------:R-:W-:Y:S02]  /*5250*/  ISETP.GE.AND P2, PT, R5, R24, PT ;  /* 0x000000180500720c */ /* 0x000fe40003f46270 */
[C---:B------:R-:W-:Y:S01]  /*5260*/  IADD3.X R5, PT, PT, R0.reuse, UR9, RZ, P3, !PT ;  /* 0x0000000900057c10 */ /* 0x040fe20009ffe4ff */
[----:B------:R0:W-:Y:S01]  /*5270*/  @!P0 STG.E desc[UR6][R6.64], R17 ;  /* 0x0000001106008986 */ /* 0x0001e2000c101906 */
[----:B------:R-:W-:-:S02]  /*5280*/  IADD3.X R3, PT, PT, R0, UR11, RZ, P4, !PT ;  /* 0x0000000b00037c10 */ /* 0x000fc4000a7fe4ff */
[-C--:B------:R-:W-:Y:S01]  /*5290*/  ISETP.GE.AND P3, PT, R23, R24.reuse, PT ;  /* 0x000000181700720c */ /* 0x080fe20003f66270 */
        /* <DEDUP_REMOVED lines=17> */
.L_x_183:
[----:B------:R-:W0:Y:S01]  /*53b0*/  S2R R25, SR_CgaCtaId ;  /* 0x0000000000197919 */ /* 0x000e220000008800 */
[----:B------:R-:W-:Y:S02]  /*53c0*/  MOV R22, 0x400 ;  /* 0x0000040000167802 */ /* 0x000fe40000000f00 */
[----:B------:R-:W-:Y:S01]  /*53d0*/  SHF.R.U32.HI R20, RZ, 0x5, R13 ;  /* 0x00000005ff147819 */ /* 0x000fe2000001160d */
[----:B------:R-:W1:Y:S01]  /*53e0*/  S2R R21, SR_LANEID ;  /* 0x0000000000157919 */ /* 0x000e620000000000 */
[----:B------:R-:W-:Y:S02]  /*53f0*/  ISETP.NE.AND P0, PT, R13, RZ, PT ;  /* 0x000000ff0d00720c */ /* 0x000fe40003f05270 */
[----:B0-----:R-:W-:Y:S02]  /*5400*/  LEA R25, R25, R22, 0x18 ;  /* 0x0000001619197211 */ /* 0x001fe400078ec0ff */
[----:B------:R-:W0:Y:S01]  /*5410*/  S2R R22, SR_TID.X ;  /* 0x0000000000167919 */ /* 0x000e220000002100 */
[----:B-1----:R-:W-:-:S04]  /*5420*/  IMAD R20, R20, 0xa0, R21 ;  /* 0x000000a014147824 */ /* 0x002fc800078e0215 */
[----:B------:R-:W-:-:S04]  /*5430*/  IMAD R20, R20, 0xc, R25 ;  /* 0x0000000c14147824 */ /* 0x000fc800078e0219 */
[----:B------:R-:W-:-:S05]  /*5440*/  IMAD R21, R21, 0x30, R20 ;  /* 0x0000003015157824 */ /* 0x000fca00078e0214 */
[----:B------:R-:W-:Y:S04]  /*5450*/  STS [R21], R10 ;  /* 0x0000000a15007388 */ /* 0x000fe80000000800 */
        /* <DEDUP_REMOVED lines=16> */
[----:B-1----:R-:W1:Y:S01]  /*5560*/  LDC.64 R2, c[0x0][0x3d0] ;  /* 0x0000f400ff027b82 */ /* 0x002e620000000a00 */
[----:B0-----:R-:W-:Y:S02]  /*5570*/  LOP3.LUT R4, R22, 0x3e0, RZ, 0xc0, !PT ;  /* 0x000003e016047812 */ /* 0x001fe400078ec0ff */
[----:B------:R-:W-:Y:S04]  /*5580*/  LDS R18, [R20+0x4] ;  /* 0x0000040014127984 */ /* 0x000fe80000000800 */
[----:B------:R-:W-:Y:S01]  /*5590*/  LDS R10, [R20+0x8] ;  /* 0x00000800140a7984 */ /* 0x000fe20000000800 */
[----:B------:R-:W-:Y:S02]  /*55a0*/  IMAD R24, R4, 0x5, RZ ;  /* 0x0000000504187824 */ /* 0x000fe400078e02ff */
[----:B------:R-:W-:Y:S01]  /*55b0*/  IMAD.WIDE.U32 R4, R0, 0x500, RZ ;  /* 0x0000050000047825 */ /* 0x000fe200078e00ff */
[----:B------:R-:W-:Y:S02]  /*55c0*/  LDS R8, [R20+0x180] ;  /* 0x0001800014087984 */ /* 0x000fe40000000800 */
[----:B------:R-:W-:-:S02]  /*55d0*/  LOP3.LUT R24, R24, 0x1f, R22, 0xf8, !PT ;  /* 0x0000001f18187812 */ /* 0x000fc400078ef816 */
        /* <DEDUP_REMOVED lines=12> */
[----:B------:R-:W-:Y:S01]  /*56a0*/  BAR.SYNC.DEFER_BLOCKING 0x0 ;  /* 0x0000000000007b1d */ /* 0x000fe20000010000 */
[----:B------:R-:W-:-:S05]  /*56b0*/  IADD3 R0, P0, PT, R4, R24, RZ ;  /* 0x0000001804007210 */ /* 0x000fca0007f1e0ff */
[----:B------:R-:W-:Y:S02]  /*56c0*/  IMAD.X R4, RZ, RZ, R5, P0 ;  /* 0x000000ffff047224 */ /* 0x000fe400000e0605 */
[----:B-1----:R-:W-:-:S04]  /*56d0*/  IMAD.WIDE.U32 R2, R0, 0xc, R2 ;  /* 0x0000000c00027825 */ /* 0x002fc800078e0002 */
[----:B------:R-:W-:Y:S02]  /*56e0*/  VIADD R0, R24, 0x20 ;  /* 0x0000002018007836 */ /* 0x000fe40000000000 */
[----:B------:R-:W-:-:S04]  /*56f0*/  IMAD R5, R4, 0xc, RZ ;  /* 0x0000000c04057824 */ /* 0x000fc800078e02ff */
[----:B------:R-:W-:Y:S01]  /*5700*/  IMAD.IADD R3, R3, 0x1, R5 ;  /* 0x0000000103037824 */ /* 0x000fe200078e0205 */
[----:B------:R0:W1:Y:S02]  /*5710*/  LDS R16, [R23+0x3c00] ;  /* 0x003c000017107984 */ /* 0x0000640000000800 */
[C---:B0-----:R-:W-:Y:S02]  /*5720*/  IADD3 R23, PT, PT, R24.reuse, 0x40, RZ ;  /* 0x0000004018177810 */ /* 0x041fe40007ffe0ff */
[CC--:B-1----:R-:W-:Y:S01]  /*5730*/  ISETP.GE.AND P0, PT, R24.reuse, R16.reuse, PT ;  /* 0x000000101800720c */ /* 0x0c2fe20003f06270 */
[----:B------:R-:W-:Y:S01]  /*5740*/  VIADD R24, R24, 0x60 ;  /* 0x0000006018187836 */ /* 0x000fe20000000000 */
[-C--:B------:R-:W-:Y:S02]  /*5750*/  ISETP.GE.AND P1, PT, R0, R16.reuse, PT ;  /* 0x000000100000720c */ /* 0x080fe40003f26270 */
[-C--:B------:R-:W-:Y:S02]  /*5760*/  ISETP.GE.AND P2, PT, R23, R16.reuse, PT ;  /* 0x000000101700720c */ /* 0x080fe40003f46270 */
[----:B------:R-:W-:-:S02]  /*5770*/  ISETP.GE.AND P3, PT, R24, R16, PT ;  /* 0x000000101800720c */ /* 0x000fc40003f66270 */
[----:B------:R-:W-:-:S05]  /*5780*/  ISETP.GE.AND P4, PT, R11, R16, PT ;  /* 0x000000100b00720c */ /* 0x000fca0003f86270 */
        /* <DEDUP_REMOVED lines=17> */
.L_x_184:
        /* <DEDUP_REMOVED lines=14> */
.L_x_499:


//--------------------- .text._ZN3cub18CUB_300001_SM_10006detail10merge_sort26DeviceMergeSortMergeKernelINS2_10policy_hubIN6thrust24THRUST_300001_SM_1000_NS12zip_iteratorIN4cuda3std3__45tupleIJNS6_6detail15normal_iteratorINS6_10device_ptrIiEEEESG_SG_EEEEEE9Policy600ESI_PNS0_8NullTypeESI_SM_j3cmpNSB_IJiiiEEESL_EEvbT2_T3_T4_PT6_PT7_T5_PSR_SR_NS1_7vsmem_tE --------------------------
	.section	.text._ZN3cub18CUB_300001_SM_10006detail10merge_sort26DeviceMergeSortMergeKernelINS2_10policy_hubIN6thrust24THRUST_300001_SM_1000_NS12zip_iteratorIN4cuda3std3__45tupleIJNS6_6detail15normal_iteratorINS6_10device_ptrIiEEEESG_SG_EEEEEE9Policy600ESI_PNS0_8NullTypeESI_SM_j3cmpNSB_IJiiiEEESL_EEvbT2_T3_T4_PT6_PT7_T5_PSR_SR_NS1_7vsmem_tE,"ax",@progbits
	.align	128
        .global         _ZN3cub18CUB_300001_SM_10006detail10merge_sort26DeviceMergeSortMergeKernelINS2_10policy_hubIN6thrust24THRUST_300001_SM_1000_NS12zip_iteratorIN4cuda3std3__45tupleIJNS6_6detail15normal_iteratorINS6_10device_ptrIiEEEESG_SG_EEEEEE9Policy600ESI_PNS0_8NullTypeESI_SM_j3cmpNSB_IJiiiEEESL_EEvbT2_T3_T4_PT6_PT7_T5_PSR_SR_NS1_7vsmem_tE
        .type           _ZN3cub18CUB_300001_SM_10006detail10merge_sort26DeviceMergeSortMergeKernelINS2_10policy_hubIN6thrust24THRUST_300001_SM_1000_NS12zip_iteratorIN4cuda3std3__45tupleIJNS6_6detail15normal_iteratorINS6_10device_ptrIiEEEESG_SG_EEEEEE9Policy600ESI_PNS0_8NullTypeESI_SM_j3cmpNSB_IJiiiEEESL_EEvbT2_T3_T4_PT6_PT7_T5_PSR_SR_NS1_7vsmem_tE,@function
        .size           _ZN3cub18CUB_300001_SM_10006detail10merge_sort26DeviceMergeSortMergeKernelINS2_10policy_hubIN6thrust24THRUST_300001_SM_1000_NS12zip_iteratorIN4cuda3std3__45tupleIJNS6_6detail15normal_iteratorINS6_10device_ptrIiEEEESG_SG_EEEEEE9Policy600ESI_PNS0_8NullTypeESI_SM_j3cmpNSB_IJiiiEEESL_EEvbT2_T3_T4_PT6_PT7_T5_PSR_SR_NS1_7vsmem_tE,(.L_x_500 - _ZN3cub18CUB_300001_SM_10006detail10merge_sort26DeviceMergeSortMergeKernelINS2_10policy_hubIN6thrust24THRUST_300001_SM_1000_NS12zip_iteratorIN4cuda3std3__45tupleIJNS6_6detail15normal_iteratorINS6_10device_ptrIiEEEESG_SG_EEEEEE9Policy600ESI_PNS0_8NullTypeESI_SM_j3cmpNSB_IJiiiEEESL_EEvbT2_T3_T4_PT6_PT7_T5_PSR_SR_NS1_7vsmem_tE)
        .other          _ZN3cub18CUB_300001_SM_10006detail10merge_sort26DeviceMergeSortMergeKernelINS2_10policy_hubIN6thrust24THRUST_300001_SM_1000_NS12zip_iteratorIN4cuda3std3__45tupleIJNS6_6detail15normal_iteratorINS6_10device_ptrIiEEEESG_SG_EEEEEE9Policy600ESI_PNS0_8NullTypeESI_SM_j3cmpNSB_IJiiiEEESL_EEvbT2_T3_T4_PT6_PT7_T5_PSR_SR_NS1_7vsmem_tE,@"STO_CUDA_ENTRY STV_DEFAULT"
_ZN3cub18CUB_300001_SM_10006detail10merge_sort26DeviceMergeSortMergeKernelINS2_10policy_hubIN6thrust24THRUST_300001_SM_1000_NS12zip_iteratorIN4cuda3std3__45tupleIJNS6_6detail15normal_iteratorINS6_10device_ptrIiEEEESG_SG_EEEEEE9Policy600ESI_PNS0_8NullTypeESI_SM_j3cmpNSB_IJiiiEEESL_EEvbT2_T3_T4_PT6_PT7_T5_PSR_SR_NS1_7vsmem_tE:
.text._ZN3cub18CUB_300001_SM_10006detail10merge_sort26DeviceMergeSortMergeKernelINS2_10policy_hubIN6thrust24THRUST_300001_SM_1000_NS12zip_iteratorIN4cuda3std3__45tupleIJNS6_6detail15normal_iteratorINS6_10device_ptrIiEEEESG_SG_EEEEEE9Policy600ESI_PNS0_8NullTypeESI_SM_j3cmpNSB_IJiiiEEESL_EEvbT2_T3_T4_PT6_PT7_T5_PSR_SR_NS1_7vsmem_tE:
[----:B------:R-:W-:Y:S01]  /*0000*/  LDC R1, c[0x0][0x37c] ;  /* 0x0000df00ff017b82 */ /* 0x000fe20000000800 */
[----:B------:R-:W0:Y:S01]  /*0010*/  S2R R5, SR_CTAID.X ;  /* 0x0000000000057919 */ /* 0x000e220000002500 */
[----:B------:R-:W1:Y:S01]  /*0020*/  LDCU UR4, c[0x0][0x370] ;  /* 0x00006e00ff0477ac */ /* 0x000e620008000800 */
[----:B------:R-:W2:Y:S01]  /*0030*/  S2R R32, SR_TID.X ;  /* 0x0000000000207919 */ /* 0x000ea20000002100 */
[----:B------:R-:W3:Y:S01]  /*0040*/  LDCU.64 UR6, c[0x0][0x358] ;  /* 0x00006b00ff0677ac */ /* 0x000ee20008000a00 */
[----:B-1----:R-:W-:-:S06]  /*0050*/  UIADD3 UR4, UPT, UPT, UR4, -0x1, URZ ;  /* 0xffffffff04047890 */ /* 0x002fcc000fffe0ff */
[C---:B0-----:R-:W-:Y:S01]  /*0060*/  ISETP.GE.U32.AND P0, PT, R5.reuse, UR4, PT ;  /* 0x0000000405007c0c */ /* 0x041fe2000bf06070 */
[----:B------:R-:W-:-:S12]  /*0070*/  IMAD R30, R5, 0x500, RZ ;  /* 0x00000500051e7824 */ /* 0x000fd800078e02ff */
[----:B--23--:R-:W-:Y:S05]  /*0080*/  @P0 BRA `(.L_x_185) ;  /* 0x0000001c00bc0947 */ /* 0x00cfea0003800000 */
[----:B------:R-:W0:Y:S01]  /*0090*/  LDC.64 R2, c[0x0][0x3c8] ;  /* 0x0000f200ff027b82 */ /* 0x000e220000000a00 */
[----:B------:R-:W1:Y:S07]  /*00a0*/  LDCU.U8 UR4, c[0x0][0x380] ;  /* 0x00007000ff0477ac */ /* 0x000e6e0008000000 */
[----:B------:R-:W2:Y:S08]  /*00b0*/  LDC R7, c[0x0][0x3d0] ;  /* 0x0000f400ff077b82 */ /* 0x000eb00000000800 */
[----:B------:R-:W3:Y:S01]  /*00c0*/  LDC R8, c[0x0][0x3a8] ;  /* 0x0000ea00ff087b82 */ /* 0x000ee20000000800 */
[----:B0-----:R-:W-:-:S05]  /*00d0*/  IMAD.WIDE.U32 R2, R5, 0x4, R2 ;  /* 0x0000000405027825 */ /* 0x001fca00078e0002 */
[----:B------:R-:W4:Y:S04]  /*00e0*/  LDG.E R4, desc[UR6][R2.64+0x4] ;  /* 0x0000040602047981 */ /* 0x000f28000c1e1900 */
[----:B------:R3:W5:Y:S01]  /*00f0*/  LDG.E R0, desc[UR6][R2.64] ;  /* 0x0000000602007981 */ /* 0x000762000c1e1900 */
[----:B--2---:R-:W-:Y:S01]  /*0100*/  IMAD.MOV R6, RZ, RZ, -R7 ;  /* 0x000000ffff067224 */ /* 0x004fe200078e0a07 */
[----:B-1----:R-:W-:Y:S01]  /*0110*/  UPRMT UR4, UR4, 0x8880, URZ ;  /* 0x0000888004047896 */ /* 0x002fe200080000ff */
[----:B------:R-:W-:-:S03]  /*0120*/  ACQBULK ;  /* 0x000000000000782e */ /* 0x000fc60000000000 */
[CC--:B------:R-:W-:Y:S01]  /*0130*/  LOP3.LUT R33, R5.reuse, R6.reuse, RZ, 0xc0, !PT ;  /* 0x0000000605217212 */ /* 0x0c0fe200078ec0ff */
[----:B------:R-:W-:Y:S01]  /*0140*/  UISETP.NE.AND UP0, UPT, UR4, URZ, UPT ;  /* 0x000000ff0400728c */ /* 0x000fe2000bf05270 */
[----:B------:R-:W-:-:S03]  /*0150*/  LOP3.LUT R6, R5, R6, RZ, 0xfc, !PT ;  /* 0x0000000605067212 */ /* 0x000fc600078efcff */
[----:B------:R-:W-:Y:S01]  /*0160*/  IMAD.IADD R5, R5, 0x1, -R33 ;  /* 0x0000000105057824 */ /* 0x000fe200078e0a21 */
[----:B------:R-:W-:Y:S01]  /*0170*/  ISETP.NE.AND P0, PT, R6, -0x1, PT ;  /* 0xffffffff0600780c */ /* 0x000fe20003f05270 */
[----:B------:R-:W-:Y:S02]  /*0180*/  IMAD R33, R33, 0x500, RZ ;  /* 0x0000050021217824 */ /* 0x000fe400078e02ff */
[----:B------:R-:W-:Y:S01]  /*0190*/  IMAD R29, R5, 0x500, RZ ;  /* 0x00000500051d7824 */ /* 0x000fe200078e02ff */
[----:B------:R-:W-:Y:S01]  /*01a0*/  SHF.R.U32.HI R5, RZ, 0x1, R7 ;  /* 0x00000001ff057819 */ /* 0x000fe20000011607 */
[----:B---3--:R-:W-:-:S03]  /*01b0*/  IMAD.IADD R3, R8, 0x1, -R33 ;  /* 0x0000000108037824 */ /* 0x008fc600078e0a21 */
[----:B------:R-:W-:Y:S01]  /*01c0*/  VIMNMX.U32 R2, PT, PT, R29, -0x501, !PT ;  /* 0xfffffaff1d027848 */ /* 0x000fe20007fe0000 */
[----:B------:R-:W-:-:S03]  /*01d0*/  IMAD R36, R5, 0x500, RZ ;  /* 0x0000050005247824 */ /* 0x000fc600078e02ff */
[----:B------:R-:W-:Y:S02]  /*01e0*/  LOP3.LUT R2, RZ, R2, RZ, 0x33, !PT ;  /* 0x00000002ff027212 */ /* 0x000fe400078e33ff */
[----:B------:R-:W-:-:S05]  /*01f0*/  VIMNMX.U32 R5, PT, PT, R36, R3, !PT ;  /* 0x0000000324057248 */ /* 0x000fca0007fe0000 */
[----:B------:R-:W-:Y:S02]  /*0200*/  IMAD.IADD R5, R5, 0x1, -R36 ;  /* 0x0000000105057824 */ /* 0x000fe400078e0a24 */
[--C-:B----4-:R-:W-:Y:S02]  /*0210*/  IMAD.IADD R4, R4, 0x1, -R33.reuse ;  /* 0x0000000104047824 */ /* 0x110fe400078e0a21 */
[----:B-----5:R-:W-:-:S03]  /*0220*/  IMAD.IADD R0, R0, 0x1, -R33 ;  /* 0x0000000100007824 */ /* 0x020fc600078e0a21 */
[----:B------:R-:W-:Y:S02]  /*0230*/  IADD3 R7, PT, PT, -R4, R29, R2 ;  /* 0x0000001d04077210 */ /* 0x000fe40007ffe102 */
[C---:B------:R-:W-:Y:S02]  /*0240*/  @!P0 VIMNMX.U32 R4, PT, PT, R36.reuse, R3, PT ;  /* 0x0000000324048248 */ /* 0x040fe40003fe0000 */
[----:B------:R-:W-:Y:S02]  /*0250*/  SEL R28, R36, R7, !P0 ;  /* 0x00000007241c7207 */ /* 0x000fe40004000000 */
[----:B------:R-:W-:Y:S01]  /*0260*/  VIADDMNMX.U32 R29, R29, -R0, R5, PT ;  /* 0x800000001d1d7246 */ /* 0x000fe20003800005 */
[----:B------:R-:W-:Y:S01]  /*0270*/  IMAD.IADD R27, R4, 0x1, -R0 ;  /* 0x00000001041b7824 */ /* 0x000fe200078e0a00 */
[----:B------:R-:W-:Y:S01]  /*0280*/  VIMNMX.U32 R28, PT, PT, R5, R28, PT ;  /* 0x0000001c051c7248 */ /* 0x000fe20003fe0000 */
[----:B------:R-:W-:Y:S06]  /*0290*/  BRA.U !UP0, `(.L_x_186) ;  /* 0x0000000508647547 */ /* 0x000fec000b800000 */
[----:B------:R-:W-:Y:S01]  /*02a0*/  IADD3 R36, P0, PT, R36, R29, RZ ;  /* 0x0000001d24247210 */ /* 0x000fe20007f1e0ff */
[----:B------:R-:W0:Y:S01]  /*02b0*/  LDC.64 R20, c[0x0][0x388] ;  /* 0x0000e200ff147b82 */ /* 0x000e220000000a00 */
[--C-:B------:R-:W-:Y:S01]  /*02c0*/  SHF.R.S32.HI R6, RZ, 0x1f, R27.reuse ;  /* 0x0000001fff067819 */ /* 0x100fe2000001141b */
[----:B------:R-:W1:Y:S01]  /*02d0*/  LDCU.128 UR8, c[0x0][0x390] ;  /* 0x00007200ff0877ac */ /* 0x000e620008000c00 */
[----:B------:R-:W-:Y:S02]  /*02e0*/  VIADD R2, R32, 0x100 ;  /* 0x0000010020027836 */ /* 0x000fe40000000000 */
[----:B------:R-:W-:Y:S01]  /*02f0*/  IMAD.X R37, RZ, RZ, RZ, P0 ;  /* 0x000000ffff257224 */ /* 0x000fe200000e06ff */
[----:B------:R-:W-:Y:S01]  /*0300*/  IADD3 R7, P0, P1, R36, R32, -R27 ;  /* 0x0000002024077210 */ /* 0x000fe2000791e81b */
[----:B------:R-:W-:Y:S01]  /*0310*/  VIADD R4, R32, 0x300 ;  /* 0x0000030020047836 */ /* 0x000fe20000000000 */
[----:B------:R-:W-:Y:S01]  /*0320*/  ISETP.GE.AND P3, PT, R2, R27, PT ;  /* 0x0000001b0200720c */ /* 0x000fe20003f66270 */
[----:B------:R-:W-:Y:S01]  /*0330*/  VIADD R2, R32, 0x200 ;  /* 0x0000020020027836 */ /* 0x000fe20000000000 */
[----:B------:R-:W-:-:S02]  /*0340*/  IADD3.X R6, PT, PT, R37, RZ, ~R6, P0, P1 ;  /* 0x000000ff25067210 */ /* 0x000fc400007e2c06 */
[C---:B------:R-:W-:Y:S02]  /*0350*/  IADD3 R3, P4, PT, R33.reuse, R7, RZ ;  /* 0x0000000721037210 */ /* 0x040fe40007f9e0ff */
[----:B------:R-:W-:Y:S02]  /*0360*/  IADD3 R5, P0, PT, R0, R32, RZ ;  /* 0x0000002000057210 */ /* 0x000fe40007f1e0ff */
[-C--:B------:R-:W-:Y:S01]  /*0370*/  ISETP.GE.AND P2, PT, R2, R27.reuse, PT ;  /* 0x0000001b0200720c */ /* 0x080fe20003f46270 */
[----:B------:R-:W-:Y:S01]  /*0380*/  IMAD.X R0, RZ, RZ, R6, P4 ;  /* 0x000000ffff007224 */ /* 0x000fe200020e0606 */
[----:B------:R-:W-:Y:S01]  /*0390*/  ISETP.GE.AND P1, PT, R4, R27, PT ;  /* 0x0000001b0400720c */ /* 0x000fe20003f26270 */
[----:B------:R-:W-:Y:S01]  /*03a0*/  IMAD.X R11, RZ, RZ, RZ, P0 ;  /* 0x000000ffff0b7224 */ /* 0x000fe200000e06ff */
[----:B------:R-:W-:Y:S01]  /*03b0*/  IADD3 R18, P0, PT, R33, R5, RZ ;  /* 0x0000000521127210 */ /* 0x000fe20007f1e0ff */
[C---:B------:R-:W-:Y:S01]  /*03c0*/  IMAD.SHL.U32 R24, R3.reuse, 0x4, RZ ;  /* 0x0000000403187824 */ /* 0x040fe200078e00ff */
[----:B------:R-:W-:-:S02]  /*03d0*/  SHF.L.U64.HI R0, R3, 0x2, R0 ;  /* 0x0000000203007819 */ /* 0x000fc40000010200 */
[----:B------:R-:W-:Y:S01]  /*03e0*/  LOP3.LUT R2, R32, 0x400, RZ, 0xfc, !PT ;  /* 0x0000040020027812 */ /* 0x000fe200078efcff */
[----:B------:R-:W-:Y:S01]  /*03f0*/  IMAD.X R3, RZ, RZ, R11, P0 ;  /* 0x000000ffff037224 */ /* 0x000fe200000e060b */
[----:B-1----:R-:W-:Y:S01]  /*0400*/  @P3 IADD3 R8, P4, PT, R24, UR8, RZ ;  /* 0x0000000818083c10 */ /* 0x002fe2000ff9e0ff */
[----:B0-----:R-:W-:Y:S01]  /*0410*/  IMAD.WIDE.U32 R20, R33, 0x4, R20 ;  /* 0x0000000421147825 */ /* 0x001fe200078e0014 */
[----:B------:R-:W-:Y:S02]  /*0420*/  ISETP.GE.AND P0, PT, R2, R27, PT ;  /* 0x0000001b0200720c */ /* 0x000fe40003f06270 */
[C---:B------:R-:W-:Y:S01]  /*0430*/  SHF.L.U64.HI R10, R18.reuse, 0x2, R3 ;  /* 0x00000002120a7819 */ /* 0x040fe20000010203 */
[----:B------:R-:W-:Y:S01]  /*0440*/  IMAD.SHL.U32 R18, R18, 0x4, RZ ;  /* 0x0000000412127824 */ /* 0x000fe200078e00ff */
[----:B------:R-:W-:Y:S02]  /*0450*/  @P3 IADD3.X R9, PT, PT, R0, UR9, RZ, P4, !PT ;  /* 0x0000000900093c10 */ /* 0x000fe4000a7fe4ff */
[----:B------:R-:W-:-:S02]  /*0460*/  LEA R14, P4, R5, R20, 0x2 ;  /* 0x00000014050e7211 */ /* 0x000fc400078810ff */
[----:B------:R-:W-:Y:S01]  /*0470*/  IADD3 R16, P6, PT, R18, UR8, RZ ;  /* 0x0000000812107c10 */ /* 0x000fe2000ffde0ff */
[----:B------:R-:W5:Y:S01]  /*0480*/  @P3 LDG.E R26, desc[UR6][R8.64+0x400] ;  /* 0x00040006081a3981 */ /* 0x000f62000c1e1900 */
[----:B------:R-:W-:Y:S02]  /*0490*/  @P2 IADD3 R4, P5, PT, R24, UR8, RZ ;  /* 0x0000000818042c10 */ /* 0x000fe4000ffbe0ff */
[----:B------:R-:W-:Y:S02]  /*04a0*/  IADD3.X R17, PT, PT, R10, UR9, RZ, P6, !PT ;  /* 0x000000090a117c10 */ /* 0x000fe4000b7fe4ff */
[----:B------:R-:W-:Y:S02]  /*04b0*/  IADD3 R18, P6, PT, R18, UR10, RZ ;  /* 0x0000000a12127c10 */ /* 0x000fe4000ffde0ff */
[----:B------:R-:W-:Y:S02]  /*04c0*/  LEA.HI.X R15, R5, R21, R11, 0x2, P4 ;  /* 0x00000015050f7211 */ /* 0x000fe400020f140b */
[----:B------:R-:W-:-:S02]  /*04d0*/  @P1 IADD3 R2, P4, PT, R24, UR8, RZ ;  /* 0x0000000818021c10 */ /* 0x000fc4000ff9e0ff */
[----:B------:R-:W-:Y:S02]  /*04e0*/  IADD3.X R19, PT, PT, R10, UR11, RZ, P6, !PT ;  /* 0x0000000b0a137c10 */ /* 0x000fe4000b7fe4ff */
[----:B------:R-:W-:Y:S02]  /*04f0*/  @P2 IADD3.X R5, PT, PT, R0, UR9, RZ, P5, !PT ;  /* 0x0000000900052c10 */ /* 0x000fe4000affe4ff */
[----:B------:R-:W-:Y:S02]  /*0500*/  LEA R22, P6, R7, R20, 0x2 ;  /* 0x0000001407167211 */ /* 0x000fe400078c10ff */
[----:B------:R-:W-:Y:S01]  /*0510*/  ISETP.GE.AND P5, PT, R32, R27, PT ;  /* 0x0000001b2000720c */ /* 0x000fe20003fa6270 */
[----:B------:R-:W5:Y:S01]  /*0520*/  @P2 LDG.E R13, desc[UR6][R4.64+0x800] ;  /* 0x00080006040d2981 */ /* 0x000f62000c1e1900 */
[----:B------:R-:W-:Y:S02]  /*0530*/  @P1 IADD3.X R3, PT, PT, R0, UR9, RZ, P4, !PT ;  /* 0x0000000900031c10 */ /* 0x000fe4000a7fe4ff */
[----:B------:R-:W-:-:S02]  /*0540*/  @P0 IADD3 R34, P4, PT, R24, UR8, RZ ;  /* 0x0000000818220c10 */ /* 0x000fc4000ff9e0ff */
[----:B------:R-:W-:Y:S01]  /*0550*/  LEA.HI.X R23, R7, R21, R6, 0x2, P6 ;  /* 0x0000001507177211 */ /* 0x000fe200030f1406 */
[----:B------:R-:W5:Y:S01]  /*0560*/  @P1 LDG.E R12, desc[UR6][R2.64+0xc00] ;  /* 0x000c0006020c1981 */ /* 0x000f62000c1e1900 */
[----:B------:R-:W-:Y:S02]  /*0570*/  IADD3 R24, P6, PT, R24, UR10, RZ ;  /* 0x0000000a18187c10 */ /* 0x000fe4000ffde0ff */
[C---:B------:R-:W-:Y:S01]  /*0580*/  @P0 IADD3.X R35, PT, PT, R0.reuse, UR9, RZ, P4, !PT ;  /* 0x0000000900230c10 */ /* 0x040fe2000a7fe4ff */
[----:B------:R-:W5:Y:S01]  /*0590*/  @P3 LDG.E R7, desc[UR6][R22.64+0x400] ;  /* 0x0004000616073981 */ /* 0x000f62000c1e1900 */
[----:B------:R-:W-:-:S03]  /*05a0*/  IADD3.X R25, PT, PT, R0, UR11, RZ, P6, !PT ;  /* 0x0000000b00197c10 */ /* 0x000fc6000b7fe4ff */
[----:B------:R-:W5:Y:S04]  /*05b0*/  @!P5 LDG.E R11, desc[UR6][R14.64] ;  /* 0x000000060e0bd981 */ /* 0x000f68000c1e1900 */
[----:B------:R-:W5:Y:S04]  /*05c0*/  @!P5 LDG.E R10, desc[UR6][R16.64] ;  /* 0x00000006100ad981 */ /* 0x000f68000c1e1900 */
[----:B------:R-:W5:Y:S04]  /*05d0*/  @!P5 LDG.E R9, desc[UR6][R18.64] ;  /* 0x000000061209d981 */ /* 0x000f68000c1e1900 */
[----:B------:R0:W5:Y:S04]  /*05e0*/  @P0 LDG.E R8, desc[UR6][R34.64+0x1000] ;  /* 0x0010000622080981 */ /* 0x000168000c1e1900 */
[----:B------:R-:W5:Y:S04]  /*05f0*/  @P2 LDG.E R6, desc[UR6][R22.64+0x800] ;  /* 0x0008000616062981 */ /* 0x000f68000c1e1900 */
[----:B------:R-:W5:Y:S04]  /*0600*/  @P1 LDG.E R5, desc[UR6][R22.64+0xc00] ;  /* 0x000c000616051981 */ /* 0x000f68000c1e1900 */
[----:B------:R1:W5:Y:S04]  /*0610*/  @P0 LDG.E R4, desc[UR6][R22.64+0x1000] ;  /* 0x0010000616040981 */ /* 0x000368000c1e1900 */
[----:B------:R-:W5:Y:S04]  /*0620*/  @P3 LDG.E R3, desc[UR6][R24.64+0x400] ;  /* 0x0004000618033981 */ /* 0x000f68000c1e1900 */
[----:B------:R-:W5:Y:S04]  /*0630*/  @P2 LDG.E R2, desc[UR6][R24.64+0x800] ;  /* 0x0008000618022981 */ /* 0x000f68000c1e1900 */
[----:B------:R-:W5:Y:S04]  /*0640*/  @P1 LDG.E R0, desc[UR6][R24.64+0xc00] ;  /* 0x000c000618001981 */ /* 0x000f68000c1e1900 */
[----:B------:R2:W5:Y:S01]  /*0650*/  @P0 LDG.E R31, desc[UR6][R24.64+0x1000] ;  /* 0x00100006181f0981 */ /* 0x000562000c1e1900 */
[----:B0-----:R-:W-:-:S05]  /*0660*/  @P5 IMAD.IADD R34, R32, 0x1, -R27 ;  /* 0x0000000120225824 */ /* 0x001fca00078e0a1b */
[----:B------:R-:W-:-:S04]  /*0670*/  @P5 IADD3 R35, P4, PT, R34, R36, RZ ;  /* 0x0000002422235210 */ /* 0x000fc80007f9e0ff */
[----:B------:R-:W-:Y:S02]  /*0680*/  @P5 LEA.HI.X.SX32 R34, R34, R37, 0x1, P4 ;  /* 0x0000002522225211 */ /* 0x000fe400020f0eff */
[----:B------:R-:W-:Y:S02]  /*0690*/  @P5 IADD3 R33, P6, PT, R33, R35, RZ ;  /* 0x0000002321215210 */ /* 0x000fe40007fde0ff */
[----:B------:R-:W-:-:S03]  /*06a0*/  @P5 LEA R20, P4, R35, R20, 0x2 ;  /* 0x0000001423145211 */ /* 0x000fc600078810ff */
[--C-:B-1----:R-:W-:Y:S02]  /*06b0*/  @P5 IMAD.X R22, RZ, RZ, R34.reuse, P6 ;  /* 0x000000ffff165224 */ /* 0x102fe400030e0622 */
[----:B------:R-:W-:Y:S01]  /*06c0*/  @P5 IMAD.SHL.U32 R23, R33, 0x4, RZ ;  /* 0x0000000421175824 */ /* 0x000fe200078e00ff */
[----:B------:R-:W-:Y:S02]  /*06d0*/  @P5 LEA.HI.X R21, R35, R21, R34, 0x2, P4 ;  /* 0x0000001523155211 */ /* 0x000fe400020f1422 */
[----:B------:R-:W-:Y:S02]  /*06e0*/  @P5 SHF.L.U64.HI R33, R33, 0x2, R22 ;  /* 0x0000000221215819 */ /* 0x000fe40000010216 */
[C---:B------:R-:W-:Y:S02]  /*06f0*/  @P5 IADD3 R22, P4, PT, R23.reuse, UR8, RZ ;  /* 0x0000000817165c10 */ /* 0x040fe4000ff9e0ff */
[----:B--2---:R-:W-:Y:S02]  /*0700*/  @P5 IADD3 R24, P6, PT, R23, UR10, RZ ;  /* 0x0000000a17185c10 */ /* 0x004fe4000ffde0ff */
[----:B------:R-:W-:-:S02]  /*0710*/  @P5 IADD3.X R23, PT, PT, R33, UR9, RZ, P4, !PT ;  /* 0x0000000921175c10 */ /* 0x000fc4000a7fe4ff */
[----:B------:R-:W-:Y:S01]  /*0720*/  @P5 IADD3.X R25, PT, PT, R33, UR11, RZ, P6, !PT ;  /* 0x0000000b21195c10 */ /* 0x000fe2000b7fe4ff */
[----:B------:R0:W5:Y:S04]  /*0730*/  @!P3 LDG.E R26, desc[UR6][R16.64+0x400] ;  /* 0x00040006101ab981 */ /* 0x000168000c1e1900 */
[----:B------:R0:W5:Y:S04]  /*0740*/  @!P2 LDG.E R13, desc[UR6][R16.64+0x800] ;  /* 0x00080006100da981 */ /* 0x000168000c1e1900 */
[----:B------:R0:W5:Y:S04]  /*0750*/  @!P1 LDG.E R12, desc[UR6][R16.64+0xc00] ;  /* 0x000c0006100c9981 */ /* 0x000168000c1e1900 */
[----:B------:R0:W5:Y:S04]  /*0760*/  @!P3 LDG.E R7, desc[UR6][R14.64+0x400] ;  /* 0x000400060e07b981 */ /* 0x000168000c1e1900 */
        /* <DEDUP_REMOVED lines=12> */
.L_x_186:
[----:B------:R-:W0:Y:S01]  /*0830*/  LDC.64 R14, c[0x0][0x3b0] ;  /* 0x0000ec00ff0e7b82 */ /* 0x000e220000000a00 */
[C---:B------:R-:W-:Y:S01]  /*0840*/  IMAD.IADD R4, R32.reuse, 0x1, -R27 ;  /* 0x0000000120047824 */ /* 0x040fe200078e0a1b */
[----:B------:R-:W-:Y:S01]  /*0850*/  IADD3 R3, P0, P1, R29, R33, R36 ;  /* 0x000000211d037210 */ /* 0x000fe2000791e024 */
[----:B------:R-:W-:-:S03]  /*0860*/  VIADD R6, R32, 0x100 ;  /* 0x0000010020067836 */ /* 0x000fc60000000000 */
[----:B------:R-:W-:Y:S02]  /*0870*/  IADD3 R3, P3, PT, R4, R3, RZ ;  /* 0x0000000304037210 */ /* 0x000fe40007f7e0ff */
[----:B------:R-:W-:Y:S02]  /*0880*/  IADD3.X R2, PT, PT, RZ, RZ, RZ, P0, P1 ;  /* 0x000000ffff027210 */ /* 0x000fe400007e24ff */
[----:B------:R-:W-:Y:S02]  /*0890*/  IADD3 R17, P1, P2, R32, R0, R33 ;  /* 0x0000000020117210 */ /* 0x000fe40007a3e021 */
[----:B------:R-:W-:Y:S01]  /*08a0*/  LEA.HI.X.SX32 R0, R4, R2, 0x1, P3 ;  /* 0x0000000204007211 */ /* 0x000fe200018f0eff */
[----:B------:R-:W-:Y:S01]  /*08b0*/  VIADD R4, R32, 0x200 ;  /* 0x0000020020047836 */ /* 0x000fe20000000000 */
[----:B------:R-:W-:Y:S02]  /*08c0*/  IADD3.X R2, PT, PT, RZ, RZ, RZ, P1, P2 ;  /* 0x000000ffff027210 */ /* 0x000fe40000fe44ff */
[-C--:B------:R-:W-:Y:S01]  /*08d0*/  ISETP.GE.AND P0, PT, R6, R27.reuse, PT ;  /* 0x0000001b0600720c */ /* 0x080fe20003f06270 */
[----:B------:R-:W-:Y:S01]  /*08e0*/  IMAD R5, R0, 0xc, RZ ;  /* 0x0000000c00057824 */ /* 0x000fe200078e02ff */
[CC--:B------:R-:W-:Y:S01]  /*08f0*/  ISETP.GE.AND P1, PT, R32.reuse, R27.reuse, PT ;  /* 0x0000001b2000720c */ /* 0x0c0fe20003f26270 */
[----:B------:R-:W-:Y:S01]  /*0900*/  VIADD R0, R32, 0x300 ;  /* 0x0000030020007836 */ /* 0x000fe20000000000 */
[----:B------:R-:W-:Y:S01]  /*0910*/  ISETP.GE.AND P2, PT, R4, R27, PT ;  /* 0x0000001b0400720c */ /* 0x000fe20003f46270 */
[----:B0-----:R-:W-:-:S03]  /*0920*/  IMAD.WIDE.U32 R16, R17, 0xc, R14 ;  /* 0x0000000c11107825 */ /* 0x001fc600078e000e */
[----:B------:R-:W-:Y:S01]  /*0930*/  ISETP.GE.AND P3, PT, R0, R27, PT ;  /* 0x0000001b0000720c */ /* 0x000fe20003f66270 */
[----:B------:R-:W-:-:S04]  /*0940*/  IMAD.WIDE.U32 R14, R3, 0xc, R14 ;  /* 0x0000000c030e7825 */ /* 0x000fc800078e000e */
[----:B------:R-:W-:Y:S01]  /*0950*/  IMAD R3, R2, 0xc, RZ ;  /* 0x0000000c02037824 */ /* 0x000fe200078e02ff */
[----:B------:R-:W-:Y:S01]  /*0960*/  LOP3.LUT R2, R32, 0x400, RZ, 0xfc, !PT ;  /* 0x0000040020027812 */ /* 0x000fe200078efcff */
[----:B------:R-:W-:Y:S02]  /*0970*/  IMAD.IADD R15, R15, 0x1, R5 ;  /* 0x000000010f0f7824 */ /* 0x000fe400078e0205 */
[----:B------:R-:W-:Y:S01]  /*0980*/  IMAD.IADD R17, R17, 0x1, R3 ;  /* 0x0000000111117824 */ /* 0x000fe200078e0203 */
[----:B------:R-:W-:Y:S02]  /*0990*/  ISETP.GE.AND P4, PT, R2, R27, PT ;  /* 0x0000001b0200720c */ /* 0x000fe40003f86270 */
[----:B------:R1:W5:Y:S04]  /*09a0*/  @P0 LDG.E R7, desc[UR6][R14.64+0xc00] ;  /* 0x000c00060e070981 */ /* 0x000368000c1e1900 */
        /* <DEDUP_REMOVED lines=29> */
.L_x_187:
[----:B01----:R-:W0:Y:S01]  /*0b80*/  S2R R14, SR_CgaCtaId ;  /* 0x00000000000e7919 */ /* 0x003e220000008800 */
[----:B------:R-:W-:Y:S01]  /*0b90*/  MOV R15, 0x400 ;  /* 0x00000400000f7802 */ /* 0x000fe20000000f00 */
[----:B------:R-:W-:-:S03]  /*0ba0*/  IMAD.IADD R28, R28, 0x1, -R29 ;  /* 0x000000011c1c7824 */ /* 0x000fc600078e0a1d */
[----:B0-----:R-:W-:-:S05]  /*0bb0*/  LEA R15, R14, R15, 0x18 ;  /* 0x0000000f0e0f7211 */ /* 0x001fca00078ec0ff */
[----:B------:R-:W-:-:S05]  /*0bc0*/  IMAD R17, R32, 0xc, R15 ;  /* 0x0000000c20117824 */ /* 0x000fca00078e020f */
[----:B-----5:R-:W-:Y:S04]  /*0bd0*/  STS [R17], R11 ;  /* 0x0000000b11007388 */ /* 0x020fe80000000800 */
[----:B------:R-:W-:Y:S04]  /*0be0*/  STS [R17+0x4], R10 ;  /* 0x0000040a11007388 */ /* 0x000fe80000000800 */
[----:B------:R-:W-:Y:S04]  /*0bf0*/  STS [R17+0x8], R9 ;  /* 0x0000080911007388 */ /* 0x000fe80000000800 */
        /* <DEDUP_REMOVED lines=8> */
[----:B------:R1:W-:Y:S04]  /*0c80*/  STS [R17+0x2408], R0 ;  /* 0x0024080011007388 */ /* 0x0003e80000000800 */
[----:B------:R2:W-:Y:S04]  /*0c90*/  STS [R17+0x3000], R4 ;  /* 0x0030000411007388 */ /* 0x0005e80000000800 */
[----:B------:R2:W-:Y:S04]  /*0ca0*/  STS [R17+0x3004], R8 ;  /* 0x0030040811007388 */ /* 0x0005e80000000800 */
[----:B------:R2:W-:Y:S01]  /*0cb0*/  STS [R17+0x3008], R31 ;  /* 0x0030081f11007388 */ /* 0x0005e20000000800 */
[----:B------:R-:W-:Y:S01]  /*0cc0*/  BAR.SYNC.DEFER_BLOCKING 0x0 ;  /* 0x0000000000007b1d */ /* 0x000fe20000010000 */
[----:B0-----:R-:W-:-:S07]  /*0cd0*/  IMAD R3, R32, 0x5, RZ ;  /* 0x0000000520037824 */ /* 0x001fce00078e02ff */
[----:B------:R-:W-:Y:S01]  /*0ce0*/  PREEXIT ;  /* 0x000000000000782d */ /* 0x000fe20000000000 */
[----:B-1----:R-:W-:Y:S01]  /*0cf0*/  IMAD.IADD R0, R27, 0x1, R28 ;  /* 0x000000011b007824 */ /* 0x002fe200078e021c */
[----:B------:R-:W-:Y:S04]  /*0d00*/  BSSY.RECONVERGENT B0, `(.L_x_188) ;  /* 0x000001b000007945 */ /* 0x000fe80003800200 */
[----:B------:R-:W-:-:S04]  /*0d10*/  VIMNMX R2, PT, PT, R0, R3, PT ;  /* 0x0000000300027248 */ /* 0x000fc80003fe0100 */
[C---:B------:R-:W-:Y:S01]  /*0d20*/  ISETP.GE.AND P0, PT, R2.reuse, R28, PT ;  /* 0x0000001c0200720c */ /* 0x040fe20003f06270 */
[----:B------:R-:W-:Y:S01]  /*0d30*/  IMAD.IADD R28, R2, 0x1, -R28 ;  /* 0x00000001021c7824 */ /* 0x000fe200078e0a1c */
[----:B------:R-:W-:-:S04]  /*0d40*/  VIMNMX R3, PT, PT, R27, R2, PT ;  /* 0x000000021b037248 */ /* 0x000fc80003fe0100 */
[----:B------:R-:W-:-:S04]  /*0d50*/  SEL R28, R28, RZ, P0 ;  /* 0x000000ff1c1c7207 */ /* 0x000fc80000000000 */
[----:B------:R-:W-:-:S13]  /*0d60*/  ISETP.GE.AND P0, PT, R28, R3, PT ;  /* 0x000000031c00720c */ /* 0x000fda0003f06270 */
[----:B--2---:R-:W-:Y:S05]  /*0d70*/  @P0 BRA `(.L_x_189) ;  /* 0x00000000004c0947 */ /* 0x004fea0003800000 */
[----:B------:R-:W-:-:S07]  /*0d80*/  IMAD.IADD R4, R27, 0x1, R2 ;  /* 0x000000011b047824 */ /* 0x000fce00078e0202 */
.L_x_190:
        /* <DEDUP_REMOVED lines=18> */
.L_x_189:
[----:B------:R-:W-:Y:S05]  /*0eb0*/  BSYNC.RECONVERGENT B0 ;  /* 0x0000000000007941 */ /* 0x000fea0003800200 */
.L_x_188:
        /* <DEDUP_REMOVED lines=19> */
.L_x_192:
[----:B------:R-:W-:Y:S05]  /*0ff0*/  BSYNC.RECONVERGENT B0 ;  /* 0x0000000000007941 */ /* 0x000fea0003800200 */
.L_x_191:
        /* <DEDUP_REMOVED lines=25> */
.L_x_194:
[----:B------:R-:W-:Y:S05]  /*1190*/  BSYNC.RECONVERGENT B0 ;  /* 0x0000000000007941 */ /* 0x000fea0003800200 */
.L_x_193:
        /* <DEDUP_REMOVED lines=20> */
.L_x_196:
[----:B------:R-:W-:Y:S05]  /*12e0*/  BSYNC.RECONVERGENT B0 ;  /* 0x0000000000007941 */ /* 0x000fea0003800200 */
.L_x_195:
[----:B------:R-:W5:Y:S01]  /*12f0*/  S2UR UR5, SR_CgaCtaId ;  /* 0x00000000000579c3 */ /* 0x000f620000008800 */
[----:B-12---:R-:W-:Y:S01]  /*1300*/  SEL R11, R6, R7, P0 ;  /* 0x00000007060b7207 */ /* 0x006fe20000000000 */
[----:B------:R-:W-:Y:S01]  /*1310*/  UMOV UR4, 0x400 ;  /* 0x0000040000047882 */ /* 0x000fe20000000000 */
[----:B------:R0:W-:Y:S01]  /*1320*/  @!P0 LDS R7, [R17+0x8] ;  /* 0x0000080011078984 */ /* 0x0001e20000000800 */
[----:B------:R-:W-:Y:S01]  /*1330*/  VIADD R18, R14, 0x1 ;  /* 0x000000010e127836 */ /* 0x000fe20000000000 */
[----:B------:R-:W-:Y:S01]  /*1340*/  BSSY.RECONVERGENT B0, `(.L_x_197) ;  /* 0x000001e000007945 */ /* 0x000fe20003800200 */
[----:B------:R-:W-:Y:S01]  /*1350*/  @P1 IMAD.MOV R18, RZ, RZ, R14 ;  /* 0x000000ffff121224 */ /* 0x000fe200078e020e */
[----:B------:R-:W1:Y:S01]  /*1360*/  @P0 LDS R6, [R15+0x8] ;  /* 0x000008000f060984 */ /* 0x000e620000000800 */
[----:B------:R-:W-:Y:S01]  /*1370*/  VIADD R19, R16, 0x1 ;  /* 0x0000000110137836 */ /* 0x000fe20000000000 */
[----:B------:R-:W-:Y:S01]  /*1380*/  PLOP3.LUT P0, PT, PT, PT, PT, 0x8, 0x80 ;  /* 0x000000000080781c */ /* 0x000fe20003f0e170 */
[----:B------:R-:W-:Y:S01]  /*1390*/  @!P1 IMAD.MOV R19, RZ, RZ, R16 ;  /* 0x000000ffff139224 */ /* 0x000fe200078e0210 */
[----:B0--3--:R-:W-:Y:S01]  /*13a0*/  SEL R17, R10, R5, P1 ;  /* 0x000000050a117207 */ /* 0x009fe20000800000 */
[----:B------:R-:W-:Y:S01]  /*13b0*/  VIADD R22, R18, 0x1 ;  /* 0x0000000112167836 */ /* 0x000fe20000000000 */
[----:B----4-:R-:W-:Y:S01]  /*13c0*/  SEL R16, R9, R8, P1 ;  /* 0x0000000809107207 */ /* 0x010fe20000800000 */
[C---:B------:R-:W-:Y:S01]  /*13d0*/  VIADD R23, R19.reuse, 0x1 ;  /* 0x0000000113177836 */ /* 0x040fe20000000000 */
        /* <DEDUP_REMOVED lines=20> */
.L_x_198:
[----:B------:R-:W-:Y:S05]  /*1520*/  BSYNC.RECONVERGENT B0 ;  /* 0x0000000000007941 */ /* 0x000fea0003800200 */
.L_x_197:
        /* <DEDUP_REMOVED lines=23> */
.L_x_200:
[----:B------:R-:W-:Y:S05]  /*16a0*/  BSYNC.RECONVERGENT B0 ;  /* 0x0000000000007941 */ /* 0x000fea0003800200 */
.L_x_199:
        /* <DEDUP_REMOVED lines=10> */
[----:B------:R-:W-:-:S03]  /*1750*/  LOP3.LUT R37, R32, 0x3e0, RZ, 0xc0, !PT ;  /* 0x000003e020257812 */ /* 0x000fc600078ec0ff */
[----:B0-----:R-:W-:-:S04]  /*1760*/  IMAD R5, R5, 0x20, R8 ;  /* 0x0000002005057824 */ /* 0x001fc800078e0208 */
[----:B------:R-:W-:-:S04]  /*1770*/  IMAD R5, R5, 0x5, RZ ;  /* 0x0000000505057824 */ /* 0x000fc800078e02ff */
[----:B------:R-:W-:Y:S02]  /*1780*/  IMAD R6, R5, 0xc, R14 ;  /* 0x0000000c05067824 */ /* 0x000fe400078e020e */
[----:B------:R-:W-:-:S03]  /*1790*/  IMAD R5, R8, -0x4, R5 ;  /* 0xfffffffc08057824 */ /* 0x000fc600078e0205 */
[----:B------:R-:W-:Y:S01]  /*17a0*/  STS [R6], R3 ;  /* 0x0000000306007388 */ /* 0x000fe20000000800 */
[----:B------:R-:W-:-:S03]  /*17b0*/  IMAD R5, R5, 0xc, R14 ;  /* 0x0000000c05057824 */ /* 0x000fc600078e020e */
[----:B------:R0:W-:Y:S04]  /*17c0*/  STS [R6+0x4], R2 ;  /* 0x0000040206007388 */ /* 0x0001e80000000800 */
[----:B------:R1:W-:Y:S04]  /*17d0*/  STS [R6+0x8], R4 ;  /* 0x0000080406007388 */ /* 0x0003e80000000800 */
[----:B------:R-:W-:Y:S01]  /*17e0*/  STS [R6+0xc], R13 ;  /* 0x00000c0d06007388 */ /* 0x000fe20000000800 */
[----:B0-----:R-:W0:Y:S03]  /*17f0*/  LDC.64 R2, c[0x0][0x3b0] ;  /* 0x0000ec00ff027b82 */ /* 0x001e260000000a00 */
[----:B------:R-:W-:Y:S01]  /*1800*/  STS [R6+0x10], R12 ;  /* 0x0000100c06007388 */ /* 0x000fe20000000800 */
[----:B-1----:R-:W-:-:S03]  /*1810*/  LOP3.LUT R4, R32, 0x1f, RZ, 0xc0, !PT ;  /* 0x0000001f20047812 */ /* 0x002fc600078ec0ff */
[----:B------:R-:W-:Y:S02]  /*1820*/  STS [R6+0x14], R11 ;  /* 0x0000140b06007388 */ /* 0x000fe40000000800 */
[----:B------:R-:W-:Y:S02]  /*1830*/  IMAD R37, R37, 0x5, R4 ;  /* 0x0000000525257824 */ /* 0x000fe400078e0204 */
[----:B------:R-:W-:Y:S04]  /*1840*/  STS [R6+0x18], R17 ;  /* 0x0000181106007388 */ /* 0x000fe80000000800 */
[----:B------:R-:W-:Y:S01]  /*1850*/  STS [R6+0x1c], R16 ;  /* 0x00001c1006007388 */ /* 0x000fe20000000800 */
[----:B------:R-:W-:-:S03]  /*1860*/  IADD3 R37, P0, PT, R30, R37, RZ ;  /* 0x000000251e257210 */ /* 0x000fc60007f1e0ff */
[----:B------:R-:W-:Y:S04]  /*1870*/  STS [R6+0x20], R15 ;  /* 0x0000200f06007388 */ /* 0x000fe80000000800 */
[----:B------:R-:W-:Y:S01]  /*1880*/  STS [R6+0x24], R19 ;  /* 0x0000241306007388 */ /* 0x000fe20000000800 */
[----:B0-----:R-:W-:-:S03]  /*1890*/  IMAD.WIDE.U32 R2, R37, 0xc, R2 ;  /* 0x0000000c25027825 */ /* 0x001fc600078e0002 */
[----:B------:R0:W-:Y:S04]  /*18a0*/  STS [R6+0x28], R0 ;  /* 0x0000280006007388 */ /* 0x0001e80000000800 */
[----:B------:R-:W-:Y:S04]  /*18b0*/  STS [R6+0x2c], R18 ;  /* 0x00002c1206007388 */ /* 0x000fe80000000800 */
[----:B------:R-:W-:Y:S01]  /*18c0*/  STS [R6+0x30], R21 ;  /* 0x0000301506007388 */ /* 0x000fe20000000800 */
[----:B0-----:R-:W-:-:S03]  /*18d0*/  IMAD.X R0, RZ, RZ, RZ, P0 ;  /* 0x000000ffff007224 */ /* 0x001fc600000e06ff */
[----:B------:R-:W-:Y:S01]  /*18e0*/  STS [R6+0x34], R23 ;  /* 0x0000341706007388 */ /* 0x000fe20000000800 */
[----:B------:R-:W-:-:S03]  /*18f0*/  IMAD R37, R0, 0xc, RZ ;  /* 0x0000000c00257824 */ /* 0x000fc600078e02ff */
        /* <DEDUP_REMOVED lines=34> */
.L_x_201:
[----:B------:R-:W0:Y:S01]  /*1b20*/  S2R R5, SR_LANEID ;  /* 0x0000000000057919 */ /* 0x000e220000000000 */
[----:B------:R-:W-:Y:S01]  /*1b30*/  SHF.R.U32.HI R6, RZ, 0x5, R32 ;  /* 0x00000005ff067819 */ /* 0x000fe20000011620 */
[----:B------:R-:W1:Y:S01]  /*1b40*/  LDCU.64 UR4, c[0x0][0x388] ;  /* 0x00007100ff0477ac */ /* 0x000e620008000a00 */
[C---:B------:R-:W-:Y:S02]  /*1b50*/  LOP3.LUT R7, R32.reuse, 0x1f, RZ, 0xc0, !PT ;  /* 0x0000001f20077812 */ /* 0x040fe400078ec0ff */
[----:B------:R-:W-:Y:S01]  /*1b60*/  LOP3.LUT R32, R32, 0x3e0, RZ, 0xc0, !PT ;  /* 0x000003e020207812 */ /* 0x000fe200078ec0ff */
[----:B------:R-:W2:Y:S02]  /*1b70*/  LDCU.128 UR8, c[0x0][0x390] ;  /* 0x00007200ff0877ac */ /* 0x000ea40008000c00 */
[----:B------:R-:W-:Y:S02]  /*1b80*/  IMAD.IADD R30, R30, 0x1, R7 ;  /* 0x000000011e1e7824 */ /* 0x000fe400078e0207 */
[----:B0-----:R-:W-:-:S04]  /*1b90*/  IMAD R6, R6, 0x20, R5 ;  /* 0x0000002006067824 */ /* 0x001fc800078e0205 */
[----:B------:R-:W-:-:S04]  /*1ba0*/  IMAD R6, R6, 0x5, RZ ;  /* 0x0000000506067824 */ /* 0x000fc800078e02ff */
[----:B------:R-:W-:Y:S02]  /*1bb0*/  IMAD R5, R5, -0x4, R6 ;  /* 0xfffffffc05057824 */ /* 0x000fe400078e0206 */
[--C-:B------:R-:W-:Y:S02]  /*1bc0*/  IMAD R8, R6, 0xc, R14.reuse ;  /* 0x0000000c06087824 */ /* 0x100fe400078e020e */
[----:B------:R-:W-:-:S03]  /*1bd0*/  IMAD R14, R5, 0xc, R14 ;  /* 0x0000000c050e7824 */ /* 0x000fc600078e020e */
[----:B------:R0:W-:Y:S04]  /*1be0*/  STS [R8], R3 ;  /* 0x0000000308007388 */ /* 0x0001e80000000800 */
[----:B------:R1:W-:Y:S04]  /*1bf0*/  STS [R8+0x4], R2 ;  /* 0x0000040208007388 */ /* 0x0003e80000000800 */
[----:B------:R2:W-:Y:S01]  /*1c00*/  STS [R8+0x8], R4 ;  /* 0x0000080408007388 */ /* 0x0005e20000000800 */
[----:B0-----:R-:W-:-:S03]  /*1c10*/  IMAD R3, R32, 0x5, RZ ;  /* 0x0000000520037824 */ /* 0x001fc600078e02ff */
[----:B------:R-:W-:Y:S02]  /*1c20*/  STS [R8+0xc], R13 ;  /* 0x00000c0d08007388 */ /* 0x000fe40000000800 */
[----:B------:R-:W-:Y:S02]  /*1c30*/  IADD3 R30, P0, PT, R3, R30, RZ ;  /* 0x0000001e031e7210 */ /* 0x000fe40007f1e0ff */
[----:B------:R-:W-:Y:S04]  /*1c40*/  STS [R8+0x10], R12 ;  /* 0x0000100c08007388 */ /* 0x000fe80000000800 */
[----:B------:R-:W-:Y:S01]  /*1c50*/  STS [R8+0x14], R11 ;  /* 0x0000140b08007388 */ /* 0x000fe20000000800 */
[----:B------:R-:W-:Y:S02]  /*1c60*/  IMAD.X R3, RZ, RZ, RZ, P0 ;  /* 0x000000ffff037224 */ /* 0x000fe400000e06ff */
[----:B------:R-:W-:Y:S01]  /*1c70*/  IMAD.SHL.U32 R6, R30, 0x4, RZ ;  /* 0x000000041e067824 */ /* 0x000fe200078e00ff */
[----:B------:R-:W-:Y:S04]  /*1c80*/  STS [R8+0x18], R17 ;  /* 0x0000181108007388 */ /* 0x000fe80000000800 */
[----:B------:R-:W-:Y:S01]  /*1c90*/  STS [R8+0x1c], R16 ;  /* 0x00001c1008007388 */ /* 0x000fe20000000800 */
[----:B-1----:R-:W-:-:S02]  /*1ca0*/  IADD3 R2, P0, PT, R6, UR4, RZ ;  /* 0x0000000406027c10 */ /* 0x002fc4000ff1e0ff */
[----:B--2---:R-:W-:Y:S01]  /*1cb0*/  IADD3 R4, P1, PT, R6, UR8, RZ ;  /* 0x0000000806047c10 */ /* 0x004fe2000ff3e0ff */
[----:B------:R-:W-:Y:S04]  /*1cc0*/  STS [R8+0x20], R15 ;  /* 0x0000200f08007388 */ /* 0x000fe80000000800 */
[----:B------:R-:W-:Y:S04]  /*1cd0*/  STS [R8+0x24], R19 ;  /* 0x0000241308007388 */ /* 0x000fe80000000800 */
[----:B------:R0:W-:Y:S04]  /*1ce0*/  STS [R8+0x28], R0 ;  /* 0x0000280008007388 */ /* 0x0001e80000000800 */
[----:B------:R-:W-:Y:S04]  /*1cf0*/  STS [R8+0x2c], R18 ;  /* 0x00002c1208007388 */ /* 0x000fe80000000800 */
[----:B------:R-:W-:Y:S01]  /*1d00*/  STS [R8+0x30], R21 ;  /* 0x0000301508007388 */ /* 0x000fe20000000800 */
[----:B0-----:R-:W-:-:S03]  /*1d10*/  SHF.L.U64.HI R0, R30, 0x2, R3 ;  /* 0x000000021e007819 */ /* 0x001fc60000010203 */
[----:B------:R-:W-:Y:S01]  /*1d20*/  STS [R8+0x34], R23 ;  /* 0x0000341708007388 */ /* 0x000fe20000000800 */
[----:B------:R-:W-:-:S03]  /*1d30*/  IADD3.X R3, PT, PT, R0, UR5, RZ, P0, !PT ;  /* 0x0000000500037c10 */ /* 0x000fc600087fe4ff */
[----:B------:R-:W-:Y:S01]  /*1d40*/  STS [R8+0x38], R25 ;  /* 0x0000381908007388 */ /* 0x000fe20000000800 */
[----:B------:R-:W-:-:S03]  /*1d50*/  NOP ;  /* 0x0000000000007918 */ /* 0x000fc60000000000 */
[----:B------:R-:W0:Y:S01]  /*1d60*/  LDS R9, [R14] ;  /* 0x000000000e097984 */ /* 0x000e220000000800 */
[----:B------:R-:W-:Y:S02]  /*1d70*/  IADD3 R6, P0, PT, R6, UR10, RZ ;  /* 0x0000000a06067c10 */ /* 0x000fe4000ff1e0ff */
[C---:B------:R-:W-:Y:S01]  /*1d80*/  IADD3.X R5, PT, PT, R0.reuse, UR9, RZ, P1, !PT ;  /* 0x0000000900057c10 */ /* 0x040fe20008ffe4ff */
[----:B------:R-:W1:Y:S01]  /*1d90*/  LDS R11, [R14+0x4] ;  /* 0x000004000e0b7984 */ /* 0x000e620000000800 */
[----:B------:R-:W-:-:S03]  /*1da0*/  IADD3.X R7, PT, PT, R0, UR11, RZ, P0, !PT ;  /* 0x0000000b00077c10 */ /* 0x000fc600087fe4ff */
        /* <DEDUP_REMOVED lines=29> */
.L_x_185:
[----:B------:R-:W0:Y:S01]  /*1f80*/  LDC.64 R2, c[0x0][0x3c8] ;  /* 0x0000f200ff027b82 */ /* 0x000e220000000a00 */
[----:B------:R-:W1:Y:S07]  /*1f90*/  LDCU.U8 UR4, c[0x0][0x380] ;  /* 0x00007000ff0477ac */ /* 0x000e6e0008000000 */
[----:B------:R-:W2:Y:S08]  /*1fa0*/  LDC R6, c[0x0][0x3d0] ;  /* 0x0000f400ff067b82 */ /* 0x000eb00000000800 */
[----:B------:R-:W3:Y:S01]  /*1fb0*/  LDC R12, c[0x0][0x3a8] ;  /* 0x0000ea00ff0c7b82 */ /* 0x000ee20000000800 */
[----:B0-----:R-:W-:-:S05]  /*1fc0*/  IMAD.WIDE.U32 R2, R5, 0x4, R2 ;  /* 0x0000000405027825 */ /* 0x001fca00078e0002 */
[----:B------:R-:W4:Y:S04]  /*1fd0*/  LDG.E R4, desc[UR6][R2.64+0x4] ;  /* 0x0000040602047981 */ /* 0x000f28000c1e1900 */
[----:B------:R0:W5:Y:S01]  /*1fe0*/  LDG.E R0, desc[UR6][R2.64] ;  /* 0x0000000602007981 */ /* 0x000162000c1e1900 */
[--C-:B--2---:R-:W-:Y:S01]  /*1ff0*/  IMAD.MOV R8, RZ, RZ, -R6.reuse ;  /* 0x000000ffff087224 */ /* 0x104fe200078e0a06 */
[----:B------:R-:W-:Y:S01]  /*2000*/  SHF.R.U32.HI R6, RZ, 0x1, R6 ;  /* 0x00000001ff067819 */ /* 0x000fe20000011606 */
[----:B-1----:R-:W-:Y:S01]  /*2010*/  UPRMT UR4, UR4, 0x8880, URZ ;  /* 0x0000888004047896 */ /* 0x002fe200080000ff */
[----:B------:R-:W-:Y:S01]  /*2020*/  BSSY.RECONVERGENT B0, `(.L_x_202) ;  /* 0x00000cd000007945 */ /* 0x000fe20003800200 */
[----:B------:R-:W-:Y:S01]  /*2030*/  ACQBULK ;  /* 0x000000000000782e */ /* 0x000fe20000000000 */
[CC--:B------:R-:W-:Y:S01]  /*2040*/  LOP3.LUT R10, R5.reuse, R8.reuse, RZ, 0xc0, !PT ;  /* 0x00000008050a7212 */ /* 0x0c0fe200078ec0ff */
[----:B------:R-:W-:Y:S01]  /*2050*/  IMAD R17, R6, 0x500, RZ ;  /* 0x0000050006117824 */ /* 0x000fe200078e02ff */
[----:B------:R-:W-:Y:S01]  /*2060*/  LOP3.LUT R8, R5, R8, RZ, 0xfc, !PT ;  /* 0x0000000805087212 */ /* 0x000fe200078efcff */
[----:B------:R-:W-:-:S02]  /*2070*/  UISETP.NE.AND UP0, UPT, UR4, URZ, UPT ;  /* 0x000000ff0400728c */ /* 0x000fc4000bf05270 */
[----:B------:R-:W-:Y:S01]  /*2080*/  IMAD.IADD R7, R5, 0x1, -R10 ;  /* 0x0000000105077824 */ /* 0x000fe200078e0a0a */
[----:B------:R-:W-:Y:S01]  /*2090*/  ISETP.NE.AND P0, PT, R8, -0x1, PT ;  /* 0xffffffff0800780c */ /* 0x000fe20003f05270 */
[----:B------:R-:W-:Y:S02]  /*20a0*/  IMAD R5, R10, 0x500, RZ ;  /* 0x000005000a057824 */ /* 0x000fe400078e02ff */
[----:B------:R-:W-:Y:S02]  /*20b0*/  IMAD R7, R7, 0x500, RZ ;  /* 0x0000050007077824 */ /* 0x000fe400078e02ff */
[----:B---3--:R-:W-:-:S03]  /*20c0*/  IMAD.IADD R12, R12, 0x1, -R5 ;  /* 0x000000010c0c7824 */ /* 0x008fc600078e0a05 */
[----:B0-----:R-:W-:Y:S02]  /*20d0*/  VIMNMX.U32 R2, PT, PT, R7, -0x501, !PT ;  /* 0xfffffaff07027848 */ /* 0x001fe40007fe0000 */
[----:B------:R-:W-:Y:S02]  /*20e0*/  VIMNMX.U32 R6, PT, PT, R17, R12, !PT ;  /* 0x0000000c11067248 */ /* 0x000fe40007fe0000 */
[----:B------:R-:W-:-:S03]  /*20f0*/  LOP3.LUT R2, RZ, R2, RZ, 0x33, !PT ;  /* 0x00000002ff027212 */ /* 0x000fc600078e33ff */
        /* <DEDUP_REMOVED lines=8> */
[----:B------:R-:W-:-:S05]  /*2180*/  VIMNMX.U32 R7, PT, PT, R6, R0, PT ;  /* 0x0000000006077248 */ /* 0x000fca0003fe0000 */
[----:B------:R-:W-:Y:S01]  /*2190*/  IMAD.IADD R0, R7, 0x1, -R2 ;  /* 0x0000000107007824 */ /* 0x000fe200078e0a02 */
[----:B------:R-:W-:Y:S06]  /*21a0*/  BRA.U !UP0, `(.L_x_203) ;  /* 0x0000000508847547 */ /* 0x000fec000b800000 */
[----:B------:R-:W0:Y:S01]  /*21b0*/  LDC.64 R6, c[0x0][0x388] ;  /* 0x0000e200ff067b82 */ /* 0x000e220000000a00 */
[C---:B------:R-:W-:Y:S01]  /*21c0*/  IMAD.IADD R9, R32.reuse, 0x1, -R3 ;  /* 0x0000000120097824 */ /* 0x040fe200078e0a03 */
[----:B------:R-:W-:Y:S01]  /*21d0*/  IADD3 R15, P0, PT, R11, R32, RZ ;  /* 0x000000200b0f7210 */ /* 0x000fe20007f1e0ff */
[----:B------:R-:W1:Y:S01]  /*21e0*/  LDCU.128 UR8, c[0x0][0x390] ;  /* 0x00007200ff0877ac */ /* 0x000e620008000c00 */
[C---:B------:R-:W-:Y:S01]  /*21f0*/  VIADD R22, R32.reuse, 0x100 ;  /* 0x0000010020167836 */ /* 0x040fe20000000000 */
[----:B------:R-:W-:Y:S01]  /*2200*/  BSSY.RECONVERGENT B1, `(.L_x_204) ;  /* 0x000002d000017945 */ /* 0x000fe20003800200 */
[----:B------:R-:W-:Y:S01]  /*2210*/  IADD3 R17, P1, P2, R9, R2, R17 ;  /* 0x0000000209117210 */ /* 0x000fe20007a3e011 */
[----:B------:R-:W-:Y:S01]  /*2220*/  IMAD.X R19, RZ, RZ, RZ, P0 ;  /* 0x000000ffff137224 */ /* 0x000fe200000e06ff */
[----:B------:R-:W-:Y:S01]  /*2230*/  SHF.R.S32.HI R9, RZ, 0x1f, R9 ;  /* 0x0000001fff097819 */ /* 0x000fe20000011409 */
[C---:B------:R-:W-:Y:S01]  /*2240*/  VIADD R26, R32.reuse, 0x200 ;  /* 0x00000200201a7836 */ /* 0x040fe20000000000 */
[----:B------:R-:W-:Y:S01]  /*2250*/  IADD3 R10, P0, PT, R5, R15, RZ ;  /* 0x0000000f050a7210 */ /* 0x000fe20007f1e0ff */
[----:B------:R-:W-:Y:S01]  /*2260*/  VIADD R28, R32, 0x300 ;  /* 0x00000300201c7836 */ /* 0x000fe20000000000 */
[----:B------:R-:W-:-:S02]  /*2270*/  IADD3.X R18, PT, PT, R9, RZ, RZ, P1, P2 ;  /* 0x000000ff09127210 */ /* 0x000fc40000fe44ff */
[----:B------:R-:W-:Y:S02]  /*2280*/  CS2R R20, SRZ ;  /* 0x0000000000147805 */ /* 0x000fe4000001ff00 */
[----:B------:R-:W-:Y:S01]  /*2290*/  IADD3 R8, P1, PT, R5, R17, RZ ;  /* 0x0000001105087210 */ /* 0x000fe20007f3e0ff */
[----:B------:R-:W-:-:S05]  /*22a0*/  IMAD.X R9, RZ, RZ, R19, P0 ;  /* 0x000000ffff097224 */ /* 0x000fca00000e0613 */
[C---:B------:R-:W-:Y:S01]  /*22b0*/  SHF.L.U64.HI R9, R10.reuse, 0x2, R9 ;  /* 0x000000020a097819 */ /* 0x040fe20000010209 */
[----:B------:R-:W-:Y:S02]  /*22c0*/  IMAD.SHL.U32 R10, R10, 0x4, RZ ;  /* 0x000000040a0a7824 */ /* 0x000fe400078e00ff */
[----:B0-----:R-:W-:-:S03]  /*22d0*/  IMAD.WIDE.U32 R4, R5, 0x4, R6 ;  /* 0x0000000405047825 */ /* 0x001fc600078e0006 */
[----:B-1----:R-:W-:Y:S01]  /*22e0*/  IADD3 R12, P2, PT, R10, UR8, RZ ;  /* 0x000000080a0c7c10 */ /* 0x002fe2000ff5e0ff */
[--C-:B------:R-:W-:Y:S01]  /*22f0*/  IMAD.X R7, RZ, RZ, R18.reuse, P1 ;  /* 0x000000ffff077224 */ /* 0x100fe200008e0612 */
[-C--:B------:R-:W-:Y:S01]  /*2300*/  LEA R14, P0, R15, R4.reuse, 0x2 ;  /* 0x000000040f0e7211 */ /* 0x080fe200078010ff */
[C---:B------:R-:W-:Y:S01]  /*2310*/  IMAD.SHL.U32 R6, R8.reuse, 0x4, RZ ;  /* 0x0000000408067824 */ /* 0x040fe200078e00ff */
[----:B------:R-:W-:Y:S01]  /*2320*/  LEA R16, P1, R17, R4, 0x2 ;  /* 0x0000000411107211 */ /* 0x000fe200078210ff */
[----:B------:R-:W-:Y:S01]  /*2330*/  IMAD.MOV.U32 R4, RZ, RZ, RZ ;  /* 0x000000ffff047224 */ /* 0x000fe200078e00ff */
[-C--:B------:R-:W-:Y:S02]  /*2340*/  LEA.HI.X R15, R15, R5.reuse, R19, 0x2, P0 ;  /* 0x000000050f0f7211 */ /* 0x080fe400000f1413 */
[----:B------:R-:W-:Y:S01]  /*2350*/  LEA.HI.X R17, R17, R5, R18, 0x2, P1 ;  /* 0x0000000511117211 */ /* 0x000fe200008f1412 */
[----:B------:R-:W-:Y:S01]  /*2360*/  IMAD.IADD R5, R3, 0x1, R0 ;  /* 0x0000000103057824 */ /* 0x000fe200078e0200 */
[----:B------:R-:W-:-:S02]  /*2370*/  SHF.L.U64.HI R2, R8, 0x2, R7 ;  /* 0x0000000208027819 */ /* 0x000fc40000010207 */
[----:B------:R-:W-:Y:S02]  /*2380*/  CS2R R18, SRZ ;  /* 0x0000000000127805 */ /* 0x000fe4000001ff00 */
[----:B------:R-:W-:Y:S02]  /*2390*/  IADD3 R10, P3, PT, R10, UR10, RZ ;  /* 0x0000000a0a0a7c10 */ /* 0x000fe4000ff7e0ff */
[----:B------:R-:W-:Y:S02]  /*23a0*/  ISETP.GE.AND P0, PT, R32, R5, PT ;  /* 0x000000052000720c */ /* 0x000fe40003f06270 */
[C---:B------:R-:W-:Y:S02]  /*23b0*/  IADD3 R8, P4, PT, R6.reuse, UR8, RZ ;  /* 0x0000000806087c10 */ /* 0x040fe4000ff9e0ff */
[----:B------:R-:W-:Y:S02]  /*23c0*/  IADD3 R6, P5, PT, R6, UR10, RZ ;  /* 0x0000000a06067c10 */ /* 0x000fe4000ffbe0ff */
[----:B------:R-:W-:-:S02]  /*23d0*/  IADD3.X R13, PT, PT, R9, UR9, RZ, P2, !PT ;  /* 0x00000009090d7c10 */ /* 0x000fc400097fe4ff */
[----:B------:R-:W-:Y:S02]  /*23e0*/  IADD3.X R11, PT, PT, R9, UR11, RZ, P3, !PT ;  /* 0x0000000b090b7c10 */ /* 0x000fe40009ffe4ff */
[C---:B------:R-:W-:Y:S02]  /*23f0*/  IADD3.X R9, PT, PT, R2.reuse, UR9, RZ, P4, !PT ;  /* 0x0000000902097c10 */ /* 0x040fe4000a7fe4ff */
[----:B------:R-:W-:Y:S01]  /*2400*/  IADD3.X R7, PT, PT, R2, UR11, RZ, P5, !PT ;  /* 0x0000000b02077c10 */ /* 0x000fe2000affe4ff */
[----:B------:R-:W-:Y:S01]  /*2410*/  IMAD.MOV.U32 R2, RZ, RZ, RZ ;  /* 0x000000ffff027224 */ /* 0x000fe200078e00ff */
[-C--:B------:R-:W-:Y:S02]  /*2420*/  ISETP.GE.AND P1, PT, R22, R5.reuse, PT ;  /* 0x000000051600720c */ /* 0x080fe40003f26270 */
[-C--:B------:R-:W-:Y:S02]  /*2430*/  ISETP.GE.AND P2, PT, R26, R5.reuse, PT ;  /* 0x000000051a00720c */ /* 0x080fe40003f46270 */
[----:B------:R-:W-:Y:S01]  /*2440*/  ISETP.GE.AND P3, PT, R28, R5, PT ;  /* 0x000000051c00720c */ /* 0x000fe20003f66270 */
[----:B------:R-:W-:-:S12]  /*2450*/  @P0 BRA `(.L_x_205) ;  /* 0x00000000001c0947 */ /* 0x000fd80003800000 */
[----:B------:R-:W-:-:S13]  /*2460*/  ISETP.GE.AND P0, PT, R32, R3, PT ;  /* 0x000000032000720c */ /* 0x000fda0003f06270 */
[----:B------:R0:W5:Y:S04]  /*2470*/  @!P0 LDG.E R2, desc[UR6][R14.64] ;  /* 0x000000060e028981 */ /* 0x000168000c1e1900 */
[----:B------:R0:W5:Y:S04]  /*2480*/  @!P0 LDG.E R4, desc[UR6][R12.64] ;  /* 0x000000060c048981 */ /* 0x000168000c1e1900 */
[----:B------:R0:W5:Y:S04]  /*2490*/  @!P0 LDG.E R18, desc[UR6][R10.64] ;  /* 0x000000060a128981 */ /* 0x000168000c1e1900 */
[----:B------:R0:W5:Y:S04]  /*24a0*/  @P0 LDG.E R2, desc[UR6][R16.64] ;  /* 0x0000000610020981 */ /* 0x000168000c1e1900 */
[----:B------:R0:W5:Y:S04]  /*24b0*/  @P0 LDG.E R4, desc[UR6][R8.64] ;  /* 0x0000000608040981 */ /* 0x000168000c1e1900 */
[----:B------:R0:W5:Y:S02]  /*24c0*/  @P0 LDG.E R18, desc[UR6][R6.64] ;  /* 0x0000000606120981 */ /* 0x000164000c1e1900 */
.L_x_205:
[----:B------:R-:W-:Y:S05]  /*24d0*/  BSYNC.RECONVERGENT B1 ;  /* 0x0000000000017941 */ /* 0x000fea0003800200 */
.L_x_204:
        /* <DEDUP_REMOVED lines=9> */
.L_x_207:
[----:B------:R-:W-:Y:S05]  /*2570*/  BSYNC.RECONVERGENT B1 ;  /* 0x0000000000017941 */ /* 0x000fea0003800200 */
.L_x_206:
        /* <DEDUP_REMOVED lines=11> */
.L_x_209:
[----:B------:R-:W-:Y:S05]  /*2630*/  BSYNC.RECONVERGENT B1 ;  /* 0x0000000000017941 */ /* 0x000fea0003800200 */
.L_x_208:
[----:B------:R-:W-:Y:S01]  /*2640*/  BSSY.RECONVERGENT B1, `(.L_x_210) ;  /* 0x000000a000017945 */ /* 0x000fe20003800200 */
[----:B------:R-:W-:-:S03]  /*2650*/  CS2R R26, SRZ ;  /* 0x00000000001a7805 */ /* 0x000fc6000001ff00 */
        /* <DEDUP_REMOVED lines=8> */
.L_x_211:
[----:B------:R-:W-:Y:S05]  /*26e0*/  BSYNC.RECONVERGENT B1 ;  /* 0x0000000000017941 */ /* 0x000fea0003800200 */
.L_x_210:
        /* <DEDUP_REMOVED lines=13> */
.L_x_203:
[----:B------:R-:W0:Y:S01]  /*27c0*/  LDC.64 R8, c[0x0][0x3b0] ;  /* 0x0000ec00ff087b82 */ /* 0x000e220000000a00 */
[C---:B------:R-:W-:Y:S01]  /*27d0*/  IADD3 R7, P0, P1, R32.reuse, R11, R5 ;  /* 0x0000000b20077210 */ /* 0x040fe2000791e005 */
[C---:B------:R-:W-:Y:S01]  /*27e0*/  IMAD.IADD R10, R32.reuse, 0x1, -R3 ;  /* 0x00000001200a7824 */ /* 0x040fe200078e0a03 */
[C---:B------:R-:W-:Y:S01]  /*27f0*/  LOP3.LUT R16, R32.reuse, 0x400, RZ, 0xfc, !PT ;  /* 0x0000040020107812 */ /* 0x040fe200078efcff */
[C---:B------:R-:W-:Y:S01]  /*2800*/  VIADD R12, R32.reuse, 0x200 ;  /* 0x00000200200c7836 */ /* 0x040fe20000000000 */
[----:B------:R-:W-:Y:S01]  /*2810*/  IADD3.X R4, PT, PT, RZ, RZ, RZ, P0, P1 ;  /* 0x000000ffff047210 */ /* 0x000fe200007e24ff */
[----:B------:R-:W-:Y:S01]  /*2820*/  VIADD R14, R32, 0x300 ;  /* 0x00000300200e7836 */ /* 0x000fe20000000000 */
[----:B------:R-:W-:Y:S01]  /*2830*/  IADD3 R5, P0, P1, R2, R5, R17 ;  /* 0x0000000502057210 */ /* 0x000fe2000791e011 */
[----:B------:R-:W-:Y:S01]  /*2840*/  BSSY.RECONVERGENT B1, `(.L_x_213) ;  /* 0x000001d000017945 */ /* 0x000fe20003800200 */
[----:B------:R-:W-:Y:S01]  /*2850*/  CS2R R18, SRZ ;  /* 0x0000000000127805 */ /* 0x000fe2000001ff00 */
[----:B------:R-:W-:Y:S01]  /*2860*/  IMAD R11, R4, 0xc, RZ ;  /* 0x0000000c040b7824 */ /* 0x000fe200078e02ff */
[----:B------:R-:W-:Y:S01]  /*2870*/  IADD3 R5, P2, PT, R10, R5, RZ ;  /* 0x000000050a057210 */ /* 0x000fe20007f5e0ff */
[----:B------:R-:W-:Y:S01]  /*2880*/  IMAD.MOV.U32 R4, RZ, RZ, RZ ;  /* 0x000000ffff047224 */ /* 0x000fe200078e00ff */
[----:B------:R-:W-:-:S02]  /*2890*/  IADD3.X R2, PT, PT, RZ, RZ, RZ, P0, P1 ;  /* 0x000000ffff027210 */ /* 0x000fc400007e24ff */
[----:B------:R-:W-:Y:S02]  /*28a0*/  CS2R R20, SRZ ;  /* 0x0000000000147805 */ /* 0x000fe4000001ff00 */
[----:B------:R-:W-:Y:S01]  /*28b0*/  LEA.HI.X.SX32 R2, R10, R2, 0x1, P2 ;  /* 0x000000020a027211 */ /* 0x000fe200010f0eff */
[----:B------:R-:W-:Y:S02]  /*28c0*/  VIADD R10, R32, 0x100 ;  /* 0x00000100200a7836 */ /* 0x000fe40000000000 */
[----:B0-----:R-:W-:-:S04]  /*28d0*/  IMAD.WIDE.U32 R6, R7, 0xc, R8 ;  /* 0x0000000c07067825 */ /* 0x001fc800078e0008 */
[----:B------:R-:W-:-:S04]  /*28e0*/  IMAD.WIDE.U32 R8, R5, 0xc, R8 ;  /* 0x0000000c05087825 */ /* 0x000fc800078e0008 */
[----:B------:R-:W-:Y:S02]  /*28f0*/  IMAD.IADD R5, R3, 0x1, R0 ;  /* 0x0000000103057824 */ /* 0x000fe400078e0200 */
[----:B------:R-:W-:Y:S02]  /*2900*/  IMAD.IADD R7, R7, 0x1, R11 ;  /* 0x0000000107077824 */ /* 0x000fe400078e020b */
[----:B------:R-:W-:Y:S01]  /*2910*/  IMAD R11, R2, 0xc, RZ ;  /* 0x0000000c020b7824 */ /* 0x000fe200078e02ff */
[-C--:B------:R-:W-:Y:S01]  /*2920*/  ISETP.GE.AND P2, PT, R32, R5.reuse, PT ;  /* 0x000000052000720c */ /* 0x080fe20003f46270 */
[----:B------:R-:W-:Y:S01]  /*2930*/  IMAD.MOV.U32 R2, RZ, RZ, RZ ;  /* 0x000000ffff027224 */ /* 0x000fe200078e00ff */
[-C--:B------:R-:W-:Y:S01]  /*2940*/  ISETP.GE.AND P3, PT, R10, R5.reuse, PT ;  /* 0x000000050a00720c */ /* 0x080fe20003f66270 */
[----:B------:R-:W-:Y:S01]  /*2950*/  IMAD.IADD R9, R9, 0x1, R11 ;  /* 0x0000000109097824 */ /* 0x000fe200078e020b */
[-C--:B------:R-:W-:Y:S02]  /*2960*/  ISETP.GE.AND P4, PT, R12, R5.reuse, PT ;  /* 0x000000050c00720c */ /* 0x080fe40003f86270 */
[----:B------:R-:W-:-:S02]  /*2970*/  ISETP.GE.AND P0, PT, R14, R5, PT ;  /* 0x000000050e00720c */ /* 0x000fc40003f06270 */
[----:B------:R-:W-:-:S05]  /*2980*/  ISETP.GE.AND P1, PT, R16, R5, PT ;  /* 0x000000051000720c */ /* 0x000fca0003f26270 */
[----:B------:R-:W-:Y:S08]  /*2990*/  @P2 BRA `(.L_x_214) ;  /* 0x00000000001c2947 */ /* 0x000ff00003800000 */
[----:B------:R-:W-:-:S13]  /*29a0*/  ISETP.GE.AND P2, PT, R32, R3, PT ;  /* 0x000000032000720c */ /* 0x000fda0003f46270 */
[----:B------:R0:W5:Y:S04]  /*29b0*/  @!P2 LDG.E R2, desc[UR6][R6.64] ;  /* 0x000000060602a981 */ /* 0x000168000c1e1900 */
[----:B------:R0:W5:Y:S04]  /*29c0*/  @!P2 LDG.E R4, desc[UR6][R6.64+0x4] ;  /* 0x000004060604a981 */ /* 0x000168000c1e1900 */
[----:B------:R0:W5:Y:S04]  /*29d0*/  @!P2 LDG.E R18, desc[UR6][R6.64+0x8] ;  /* 0x000008060612a981 */ /* 0x000168000c1e1900 */
[----:B------:R0:W5:Y:S04]  /*29e0*/  @P2 LDG.E R2, desc[UR6][R8.64] ;  /* 0x0000000608022981 */ /* 0x000168000c1e1900 */
[----:B------:R0:W5:Y:S04]  /*29f0*/  @P2 LDG.E R4, desc[UR6][R8.64+0x4] ;  /* 0x0000040608042981 */ /* 0x000168000c1e1900 */
[----:B------:R0:W5:Y:S02]  /*2a00*/  @P2 LDG.E R18, desc[UR6][R8.64+0x8] ;  /* 0x0000080608122981 */ /* 0x000164000c1e1900 */
.L_x_214:
[----:B------:R-:W-:Y:S05]  /*2a10*/  BSYNC.RECONVERGENT B1 ;  /* 0x0000000000017941 */ /* 0x000fea0003800200 */
.L_x_213:
        /* <DEDUP_REMOVED lines=9> */
.L_x_216:
[----:B------:R-:W-:Y:S05]  /*2ab0*/  BSYNC.RECONVERGENT B1 ;  /* 0x0000000000017941 */ /* 0x000fea0003800200 */
.L_x_215:
        /* <DEDUP_REMOVED lines=11> */
.L_x_218:
[----:B------:R-:W-:Y:S05]  /*2b70*/  BSYNC.RECONVERGENT B1 ;  /* 0x0000000000017941 */ /* 0x000fea0003800200 */
.L_x_217:
[----:B------:R-:W-:Y:S01]  /*2b80*/  BSSY.RECONVERGENT B1, `(.L_x_219) ;  /* 0x000000c000017945 */ /* 0x000fe20003800200 */
[----:B------:R-:W-:Y:S01]  /*2b90*/  IMAD.MOV.U32 R24, RZ, RZ, RZ ;  /* 0x000000ffff187224 */ /* 0x000fe200078e00ff */
[----:B------:R-:W-:Y:S01]  /*2ba0*/  CS2R R26, SRZ ;  /* 0x00000000001a7805 */ /* 0x000fe2000001ff00 */
        /* <DEDUP_REMOVED lines=9> */
.L_x_220:
[----:B------:R-:W-:Y:S05]  /*2c40*/  BSYNC.RECONVERGENT B1 ;  /* 0x0000000000017941 */ /* 0x000fea0003800200 */
.L_x_219:
        /* <DEDUP_REMOVED lines=10> */
.L_x_212:
[----:B------:R-:W-:Y:S05]  /*2cf0*/  BSYNC.RECONVERGENT B0 ;  /* 0x0000000000007941 */ /* 0x000fea0003800200 */
.L_x_202:
[----:B01234-:R-:W0:Y:S01]  /*2d00*/  S2R R6, SR_CgaCtaId ;  /* 0x0000000000067919 */ /* 0x01fe220000008800 */
[----:B------:R-:W-:-:S04]  /*2d10*/  MOV R7, 0x400 ;  /* 0x0000040000077802 */ /* 0x000fc80000000f00 */
[----:B0-----:R-:W-:-:S05]  /*2d20*/  LEA R7, R6, R7, 0x18 ;  /* 0x0000000706077211 */ /* 0x001fca00078ec0ff */
[----:B------:R-:W-:-:S05]  /*2d30*/  IMAD R9, R32, 0xc, R7 ;  /* 0x0000000c20097824 */ /* 0x000fca00078e0207 */
[----:B-----5:R0:W-:Y:S04]  /*2d40*/  STS [R9], R2 ;  /* 0x0000000209007388 */ /* 0x0201e80000000800 */
        /* <DEDUP_REMOVED lines=21> */
[----:B-1----:R-:W-:-:S04]  /*2ea0*/  VIMNMX R4, PT, PT, R3, R2, PT ;  /* 0x0000000203047248 */ /* 0x002fc80003fe0100 */
[----:B------:R-:W-:-:S04]  /*2eb0*/  SEL R0, R0, RZ, P0 ;  /* 0x000000ff00007207 */ /* 0x000fc80000000000 */
[----:B------:R-:W-:-:S13]  /*2ec0*/  ISETP.GE.AND P0, PT, R0, R4, PT ;  /* 0x000000040000720c */ /* 0x000fda0003f06270 */
[----:B--2---:R-:W-:Y:S05]  /*2ed0*/  @P0 BRA `(.L_x_222) ;  /* 0x00000000004c0947 */ /* 0x004fea0003800000 */
[----:B------:R-:W-:-:S07]  /*2ee0*/  IMAD.IADD R6, R3, 0x1, R2 ;  /* 0x0000000103067824 */ /* 0x000fce00078e0202 */
.L_x_223:
        /* <DEDUP_REMOVED lines=18> */
.L_x_222:
[----:B------:R-:W-:Y:S05]  /*3010*/  BSYNC.RECONVERGENT B0 ;  /* 0x0000000000007941 */ /* 0x000fea0003800200 */
.L_x_221:
        /* <DEDUP_REMOVED lines=19> */
.L_x_225:
[----:B------:R-:W-:Y:S05]  /*3150*/  BSYNC.RECONVERGENT B0 ;  /* 0x0000000000007941 */ /* 0x000fea0003800200 */
.L_x_224:
        /* <DEDUP_REMOVED lines=25> */
.L_x_227:
[----:B------:R-:W-:Y:S05]  /*32f0*/  BSYNC.RECONVERGENT B0 ;  /* 0x0000000000007941 */ /* 0x000fea0003800200 */
.L_x_226:
        /* <DEDUP_REMOVED lines=20> */
.L_x_229:
[----:B------:R-:W-:Y:S05]  /*3440*/  BSYNC.RECONVERGENT B0 ;  /* 0x0000000000007941 */ /* 0x000fea0003800200 */
.L_x_228:
        /* <DEDUP_REMOVED lines=13> */
[----:B------:R-:W-:Y:S01]  /*3520*/  VIADD R23, R19, 0x1 ;  /* 0x0000000113177836 */ /* 0x000fe20000000000 */
        /* <DEDUP_REMOVED lines=21> */
.L_x_231:
[----:B------:R-:W-:Y:S05]  /*3680*/  BSYNC.RECONVERGENT B0 ;  /* 0x0000000000007941 */ /* 0x000fea0003800200 */
.L_x_230:
        /* <DEDUP_REMOVED lines=23> */
.L_x_233:
[----:B------:R-:W-:Y:S05]  /*3800*/  BSYNC.RECONVERGENT B0 ;  /* 0x0000000000007941 */ /* 0x000fea0003800200 */
.L_x_232:
        /* <DEDUP_REMOVED lines=10> */
[C---:B------:R-:W-:Y:S02]  /*38b0*/  ISETP.NE.AND P0, PT, R32.reuse, RZ, PT ;  /* 0x000000ff2000720c */ /* 0x040fe40003f05270 */
[----:B------:R-:W-:Y:S01]  /*38c0*/  LOP3.LUT R37, R32, 0x3e0, RZ, 0xc0, !PT ;  /* 0x000003e020257812 */ /* 0x000fe200078ec0ff */
[----:B0-----:R-:W-:-:S04]  /*38d0*/  IMAD R22, R22, 0x20, R3 ;  /* 0x0000002016167824 */ /* 0x001fc800078e0203 */
[----:B------:R-:W-:-:S04]  /*38e0*/  IMAD R22, R22, 0x5, RZ ;  /* 0x0000000516167824 */ /* 0x000fc800078e02ff */
[----:B------:R-:W-:Y:S02]  /*38f0*/  IMAD R23, R22, 0xc, R0 ;  /* 0x0000000c16177824 */ /* 0x000fe400078e0200 */
[----:B------:R-:W-:-:S03]  /*3900*/  IMAD R3, R3, -0x4, R22 ;  /* 0xfffffffc03037824 */ /* 0x000fc600078e0216 */
[----:B------:R0:W-:Y:S04]  /*3910*/  STS [R23+0x8], R8 ;  /* 0x0000080817007388 */ /* 0x0001e80000000800 */
[----:B------:R-:W-:Y:S04]  /*3920*/  STS [R23], R10 ;  /* 0x0000000a17007388 */ /* 0x000fe80000000800 */
[----:B------:R-:W-:Y:S01]  /*3930*/  STS [R23+0x4], R12 ;  /* 0x0000040c17007388 */ /* 0x000fe20000000800 */
[----:B0-----:R-:W-:-:S03]  /*3940*/  IMAD R8, R3, 0xc, R0 ;  /* 0x0000000c03087824 */ /* 0x001fc600078e0200 */
        /* <DEDUP_REMOVED lines=10> */
[----:B------:R1:W-:Y:S04]  /*39f0*/  STS [R23+0x34], R6 ;  /* 0x0000340617007388 */ /* 0x0003e80000000800 */
[----:B------:R-:W-:Y:S01]  /*3a00*/  STS [R23+0x38], R4 ;  /* 0x0000380417007388 */ /* 0x000fe20000000800 */
[----:B------:R-:W-:-:S03]  /*3a10*/  NOP ;  /* 0x0000000000007918 */ /* 0x000fc60000000000 */
[----:B------:R-:W-:Y:S01]  /*3a20*/  LDS R7, [R8] ;  /* 0x0000000008077984 */ /* 0x000fe20000000800 */
[----:B0-----:R-:W0:Y:S01]  /*3a30*/  LDC.64 R2, c[0x0][0x3b0] ;  /* 0x0000ec00ff027b82 */ /* 0x001e220000000a00 */
[----:B-1----:R-:W-:Y:S02]  /*3a40*/  LOP3.LUT R6, R32, 0x1f, RZ, 0xc0, !PT ;  /* 0x0000001f20067812 */ /* 0x002fe400078ec0ff */
[----:B------:R-:W-:Y:S03]  /*3a50*/  LDS R9, [R8+0x4] ;  /* 0x0000040008097984 */ /* 0x000fe60000000800 */
[----:B------:R-:W-:Y:S01]  /*3a60*/  IMAD R6, R37, 0x5, R6 ;  /* 0x0000000525067824 */ /* 0x000fe200078e0206 */
        /* <DEDUP_REMOVED lines=16> */
[----:B------:R-:W-:Y:S02]  /*3b70*/  IMAD.X R10, RZ, RZ, RZ, P0 ;  /* 0x000000ffff0a7224 */ /* 0x000fe400000e06ff */
[----:B0-----:R-:W-:-:S04]  /*3b80*/  IMAD.WIDE.U32 R2, R37, 0xc, R2 ;  /* 0x0000000c25027825 */ /* 0x001fc800078e0002 */
[C---:B------:R-:W-:Y:S02]  /*3b90*/  VIADD R37, R6.reuse, 0x20 ;  /* 0x0000002006257836 */ /* 0x040fe40000000000 */
[----:B-1----:R-:W-:Y:S02]  /*3ba0*/  VIADD R5, R6, 0x40 ;  /* 0x0000004006057836 */ /* 0x002fe40000000000 */
[----:B------:R-:W-:-:S04]  /*3bb0*/  IMAD R10, R10, 0xc, RZ ;  /* 0x0000000c0a0a7824 */ /* 0x000fc800078e02ff */
[----:B------:R-:W-:Y:S01]  /*3bc0*/  IMAD.IADD R3, R3, 0x1, R10 ;  /* 0x0000000103037824 */ /* 0x000fe200078e020a */
[----:B------:R-:W0:Y:S02]  /*3bd0*/  LDS R4, [R0+0x3c00] ;  /* 0x003c000000047984 */ /* 0x000e240000000800 */
[CC--:B0-----:R-:W-:Y:S02]  /*3be0*/  ISETP.GE.AND P0, PT, R6.reuse, R4.reuse, PT ;  /* 0x000000040600720c */ /* 0x0c1fe40003f06270 */
[-C--:B------:R-:W-:Y:S01]  /*3bf0*/  ISETP.GE.AND P1, PT, R37, R4.reuse, PT ;  /* 0x000000042500720c */ /* 0x080fe20003f26270 */
[C---:B------:R-:W-:Y:S01]  /*3c00*/  VIADD R37, R6.reuse, 0x60 ;  /* 0x0000006006257836 */ /* 0x040fe20000000000 */
[----:B------:R-:W-:Y:S01]  /*3c10*/  ISETP.GE.AND P2, PT, R5, R4, PT ;  /* 0x000000040500720c */ /* 0x000fe20003f46270 */
[----:B------:R-:W-:-:S03]  /*3c20*/  VIADD R5, R6, 0x80 ;  /* 0x0000008006057836 */ /* 0x000fc60000000000 */
[----:B------:R-:W-:-:S05]  /*3c30*/  ISETP.GE.AND P3, PT, R37, R4, PT ;  /* 0x000000042500720c */ /* 0x000fca0003f66270 */
        /* <DEDUP_REMOVED lines=18> */
.L_x_234:
        /* <DEDUP_REMOVED lines=19> */
[----:B------:R-:W-:Y:S02]  /*3e90*/  STS [R9+0x20], R16 ;  /* 0x0000201009007388 */ /* 0x000fe40000000800 */
[----:B------:R-:W-:Y:S02]  /*3ea0*/  IMAD.IADD R7, R30, 0x1, R7 ;  /* 0x000000011e077824 */ /* 0x000fe400078e0207 */
[----:B------:R-:W-:Y:S04]  /*3eb0*/  STS [R9+0x24], R21 ;  /* 0x0000241509007388 */ /* 0x000fe80000000800 */
[----:B------:R-:W-:Y:S04]  /*3ec0*/  STS [R9+0x28], R20 ;  /* 0x0000281409007388 */ /* 0x000fe80000000800 */
[----:B------:R-:W-:Y:S04]  /*3ed0*/  STS [R9+0x2c], R19 ;  /* 0x00002c1309007388 */ /* 0x000fe80000000800 */
[----:B------:R0:W-:Y:S04]  /*3ee0*/  STS [R9+0x30], R2 ;  /* 0x0000300209007388 */ /* 0x0001e80000000800 */
[----:B------:R-:W-:Y:S04]  /*3ef0*/  STS [R9+0x34], R6 ;  /* 0x0000340609007388 */ /* 0x000fe80000000800 */
[----:B------:R-:W-:Y:S01]  /*3f00*/  STS [R9+0x38], R4 ;  /* 0x0000380409007388 */ /* 0x000fe20000000800 */
[----:B------:R-:W-:-:S03]  /*3f10*/  NOP ;  /* 0x0000000000007918 */ /* 0x000fc60000000000 */
[----:B------:R-:W-:Y:S01]  /*3f20*/  LDS R35, [R3] ;  /* 0x0000000003237984 */ /* 0x000fe20000000800 */
[----:B0-----:R-:W-:-:S03]  /*3f30*/  LOP3.LUT R2, R32, 0x3e0, RZ, 0xc0, !PT ;  /* 0x000003e020027812 */ /* 0x001fc600078ec0ff */
[----:B------:R-:W-:Y:S02]  /*3f40*/  LDS R33, [R3+0x4] ;  /* 0x0000040003217984 */ /* 0x000fe40000000800 */
[----:B------:R-:W-:Y:S02]  /*3f50*/  IMAD R2, R2, 0x5, RZ ;  /* 0x0000000502027824 */ /* 0x000fe400078e02ff */
        /* <DEDUP_REMOVED lines=12> */
[----:B------:R0:W-:Y:S04]  /*4020*/  LDS R37, [R3+0x608] ;  /* 0x0006080003257984 */ /* 0x0001e80000000800 */
[----:B------:R3:W-:Y:S01]  /*4030*/  @!P0 STS [R0+0x3c00], R5 ;  /* 0x003c000500008388 */ /* 0x0007e20000000800 */
[----:B------:R-:W-:Y:S01]  /*4040*/  BAR.SYNC.DEFER_BLOCKING 0x0 ;  /* 0x0000000000007b1d */ /* 0x000fe20000010000 */
[----:B------:R-:W-:-:S02]  /*4050*/  IADD3 R7, P0, PT, R2, R7, RZ ;  /* 0x0000000702077210 */ /* 0x000fc40007f1e0ff */
[----:B0-----:R-:W-:-:S03]  /*4060*/  LOP3.LUT R3, R2, 0x1f, R32, 0xf8, !PT ;  /* 0x0000001f02037812 */ /* 0x001fc600078ef820 */
[----:B------:R-:W-:Y:S02]  /*4070*/  IMAD.X R4, RZ, RZ, RZ, P0 ;  /* 0x000000ffff047224 */ /* 0x000fe400000e06ff */
[----:B------:R-:W-:Y:S02]  /*4080*/  IMAD.SHL.U32 R2, R7, 0x4, RZ ;  /* 0x0000000407027824 */ /* 0x000fe400078e00ff */
[----:B---3--:R-:W-:Y:S01]  /*4090*/  VIADD R5, R3, 0x20 ;  /* 0x0000002003057836 */ /* 0x008fe20000000000 */
[----:B------:R-:W-:Y:S01]  /*40a0*/  SHF.L.U64.HI R12, R7, 0x2, R4 ;  /* 0x00000002070c7819 */ /* 0x000fe20000010204 */
[C---:B------:R-:W-:Y:S01]  /*40b0*/  VIADD R7, R3.reuse, 0x40 ;  /* 0x0000004003077836 */ /* 0x040fe20000000000 */
[----:B-1----:R-:W-:Y:S01]  /*40c0*/  IADD3 R6, P3, PT, R2, UR4, RZ ;  /* 0x0000000402067c10 */ /* 0x002fe2000ff7e0ff */
[C---:B------:R-:W-:Y:S01]  /*40d0*/  VIADD R10, R3.reuse, 0x80 ;  /* 0x00000080030a7836 */ /* 0x040fe20000000000 */
[----:B------:R0:W1:Y:S02]  /*40e0*/  LDS R8, [R0+0x3c00] ;  /* 0x003c000000087984 */ /* 0x0000640000000800 */
[C---:B0-----:R-:W-:Y:S01]  /*40f0*/  VIADD R0, R3.reuse, 0x60 ;  /* 0x0000006003007836 */ /* 0x041fe20000000000 */
[----:B-1----:R-:W-:-:S02]  /*4100*/  ISETP.GE.AND P0, PT, R3, R8, PT ;  /* 0x000000080300720c */ /* 0x002fc40003f06270 */
[-C--:B------:R-:W-:Y:S02]  /*4110*/  ISETP.GE.AND P2, PT, R7, R8.reuse, PT ;  /* 0x000000080700720c */ /* 0x080fe40003f46270 */
[-C--:B------:R-:W-:Y:S02]  /*4120*/  ISETP.GE.AND P1, PT, R5, R8.reuse, PT ;  /* 0x000000080500720c */ /* 0x080fe40003f26270 */
[----:B------:R-:W-:Y:S02]  /*4130*/  IADD3.X R7, PT, PT, R12, UR5, RZ, P3, !PT ;  /* 0x000000050c077c10 */ /* 0x000fe40009ffe4ff */
[C---:B--2---:R-:W-:Y:S02]  /*4140*/  IADD3 R4, P3, PT, R2.reuse, UR8, RZ ;  /* 0x0000000802047c10 */ /* 0x044fe4000ff7e0ff */
[----:B------:R-:W-:Y:S02]  /*4150*/  IADD3 R2, P4, PT, R2, UR10, RZ ;  /* 0x0000000a02027c10 */ /* 0x000fe4000ff9e0ff */
[----:B------:R-:W-:Y:S01]  /*4160*/  IADD3.X R5, PT, PT, R12, UR9, RZ, P3, !PT ;  /* 0x000000090c057c10 */ /* 0x000fe20009ffe4ff */
[----:B------:R0:W-:Y:S01]  /*4170*/  @!P0 STG.E desc[UR6][R6.64], R35 ;  /* 0x0000002306008986 */ /* 0x0001e2000c101906 */
[----:B------:R-:W-:-:S02]  /*4180*/  ISETP.GE.AND P3, PT, R0, R8, PT ;  /* 0x000000080000720c */ /* 0x000fc40003f66270 */
[----:B------:R-:W-:Y:S01]  /*4190*/  IADD3.X R3, PT, PT, R12, UR11, RZ, P4, !PT ;  /* 0x0000000b0c037c10 */ /* 0x000fe2000a7fe4ff */
        /* <DEDUP_REMOVED lines=17> */
.L_x_235:
        /* <DEDUP_REMOVED lines=13> */
.L_x_500:


//--------------------- .text._ZN3cub18CUB_300001_SM_10006detail10merge_sort30DeviceMergeSortPartitionKernelIN6thrust24THRUST_300001_SM_1000_NS12zip_iteratorIN4cuda3std3__45tupleIJNS5_6detail15normal_iteratorINS5_10device_ptrIiEEEESF_SF_EEEEEj3cmpNSA_IJiiiEEEEEvbT_PT2_T0_SN_PSN_T1_SN_i --------------------------
	.section	.text._ZN3cub18CUB_300001_SM_10006detail10merge_sort30DeviceMergeSortPartitionKernelIN6thrust24THRUST_300001_SM_1000_NS12zip_iteratorIN4cuda3std3__45tupleIJNS5_6detail15normal_iteratorINS5_10device_ptrIiEEEESF_SF_EEEEEj3cmpNSA_IJiiiEEEEEvbT_PT2_T0_SN_PSN_T1_SN_i,"ax",@progbits
	.align	128
        .global         _ZN3cub18CUB_300001_SM_10006detail10merge_sort30DeviceMergeSortPartitionKernelIN6thrust24THRUST_300001_SM_1000_NS12zip_iteratorIN4cuda3std3__45tupleIJNS5_6detail15normal_iteratorINS5_10device_ptrIiEEEESF_SF_EEEEEj3cmpNSA_IJiiiEEEEEvbT_PT2_T0_SN_PSN_T1_SN_i
        .type           _ZN3cub18CUB_300001_SM_10006detail10merge_sort30DeviceMergeSortPartitionKernelIN6thrust24THRUST_300001_SM_1000_NS12zip_iteratorIN4cuda3std3__45tupleIJNS5_6detail15normal_iteratorINS5_10device_ptrIiEEEESF_SF_EEEEEj3cmpNSA_IJiiiEEEEEvbT_PT2_T0_SN_PSN_T1_SN_i,@function
        .size           _ZN3cub18CUB_300001_SM_10006detail10merge_sort30DeviceMergeSortPartitionKernelIN6thrust24THRUST_300001_SM_1000_NS12zip_iteratorIN4cuda3std3__45tupleIJNS5_6detail15normal_iteratorINS5_10device_ptrIiEEEESF_SF_EEEEEj3cmpNSA_IJiiiEEEEEvbT_PT2_T0_SN_PSN_T1_SN_i,(.L_x_501 - _ZN3cub18CUB_300001_SM_10006detail10merge_sort30DeviceMergeSortPartitionKernelIN6thrust24THRUST_300001_SM_1000_NS12zip_iteratorIN4cuda3std3__45tupleIJNS5_6detail15normal_iteratorINS5_10device_ptrIiEEEESF_SF_EEEEEj3cmpNSA_IJiiiEEEEEvbT_PT2_T0_SN_PSN_T1_SN_i)
        .other          _ZN3cub18CUB_300001_SM_10006detail10merge_sort30DeviceMergeSortPartitionKernelIN6thrust24THRUST_300001_SM_1000_NS12zip_iteratorIN4cuda3std3__45tupleIJNS5_6detail15normal_iteratorINS5_10device_ptrIiEEEESF_SF_EEEEEj3cmpNSA_IJiiiEEEEEvbT_PT2_T0_SN_PSN_T1_SN_i,@"STO_CUDA_ENTRY STV_DEFAULT"
_ZN3cub18CUB_300001_SM_10006detail10merge_sort30DeviceMergeSortPartitionKernelIN6thrust24THRUST_300001_SM_1000_NS12zip_iteratorIN4cuda3std3__45tupleIJNS5_6detail15normal_iteratorINS5_10device_ptrIiEEEESF_SF_EEEEEj3cmpNSA_IJiiiEEEEEvbT_PT2_T0_SN_PSN_T1_SN_i:
.text._ZN3cub18CUB_300001_SM_10006detail10merge_sort30DeviceMergeSortPartitionKernelIN6thrust24THRUST_300001_SM_1000_NS12zip_iteratorIN4cuda3std3__45tupleIJNS5_6detail15normal_iteratorINS5_10device_ptrIiEEEESF_SF_EEEEEj3cmpNSA_IJiiiEEEEEvbT_PT2_T0_SN_PSN_T1_SN_i:
[----:B------:R-:W-:Y:S01]  /*0000*/  LDC R1, c[0x0][0x37c] ;  /* 0x0000df00ff017b82 */ /* 0x000fe20000000800 */
[----:B------:R-:W0:Y:S01]  /*0010*/  S2R R2, SR_CTAID.X ;  /* 0x0000000000027919 */ /* 0x000e220000002500 */
[----:B------:R-:W0:Y:S01]  /*0020*/  LDCU UR4, c[0x0][0x360] ;  /* 0x00006c00ff0477ac */ /* 0x000e220008000800 */
[----:B------:R-:W0:Y:S01]  /*0030*/  S2R R3, SR_TID.X ;  /* 0x0000000000037919 */ /* 0x000e220000002100 */
[----:B------:R-:W1:Y:S01]  /*0040*/  LDCU UR6, c[0x0][0x3ac] ;  /* 0x00007580ff0677ac */ /* 0x000e620008000800 */
[----:B0-----:R-:W-:-:S05]  /*0050*/  IMAD R2, R2, UR4, R3 ;  /* 0x0000000402027c24 */ /* 0x001fca000f8e0203 */
[----:B-1----:R-:W-:-:S13]  /*0060*/  ISETP.GE.U32.AND P0, PT, R2, UR6, PT ;  /* 0x0000000602007c0c */ /* 0x002fda000bf06070 */
[----:B------:R-:W-:Y:S05]  /*0070*/  @P0 EXIT ;  /* 0x000000000000094d */ /* 0x000fea0003800000 */
[----:B------:R-:W0:Y:S01]  /*0080*/  LDCU UR5, c[0x0][0x3bc] ;  /* 0x00007780ff0577ac */ /* 0x000e220008000800 */
[----:B------:R-:W-:Y:S01]  /*0090*/  VIADD R0, R2, 0x1 ;  /* 0x0000000102007836 */ /* 0x000fe20000000000 */
[----:B------:R-:W-:Y:S01]  /*00a0*/  ACQBULK ;  /* 0x000000000000782e */ /* 0x000fe20000000000 */
[----:B------:R-:W1:Y:S03]  /*00b0*/  LDCU UR7, c[0x0][0x3c0] ;  /* 0x00007800ff0777ac */ /* 0x000e660008000800 */
[----:B------:R-:W-:Y:S01]  /*00c0*/  ISETP.NE.AND P0, PT, R0, UR6, PT ;  /* 0x0000000600007c0c */ /* 0x000fe2000bf05270 */
[----:B------:R-:W2:Y:S01]  /*00d0*/  LDCU UR10, c[0x0][0x3a8] ;  /* 0x00007500ff0a77ac */ /* 0x000ea20008000800 */
[----:B------:R-:W3:Y:S01]  /*00e0*/  LDCU.64 UR8, c[0x0][0x358] ;  /* 0x00006b00ff0877ac */ /* 0x000ee20008000a00 */
[----:B0-----:R-:W-:-:S10]  /*00f0*/  UIADD3 UR4, UPT, UPT, -UR5, URZ, URZ ;  /* 0x000000ff05047290 */ /* 0x001fd4000fffe1ff */
[----:B------:R-:W0:Y:S01]  /*0100*/  @!P0 LDC.64 R4, c[0x0][0x3b0] ;  /* 0x0000ec00ff048b82 */ /* 0x000e220000000a00 */
[----:B------:R-:W-:Y:S01]  /*0110*/  LOP3.LUT R0, R2, UR4, RZ, 0xc0, !PT ;  /* 0x0000000402007c12 */ /* 0x000fe2000f8ec0ff */
[----:B------:R-:W-:-:S04]  /*0120*/  USHF.R.U32.HI UR4, URZ, 0x1, UR5 ;  /* 0x00000001ff047899 */ /* 0x000fc80008011605 */
[----:B-1----:R-:W-:Y:S01]  /*0130*/  IMAD R3, R0, UR7, RZ ;  /* 0x0000000700037c24 */ /* 0x002fe2000f8e02ff */
[----:B------:R-:W-:-:S04]  /*0140*/  UIMAD UR4, UR4, UR7, URZ ;  /* 0x00000007040472a4 */ /* 0x000fc8000f8e02ff */
[----:B------:R-:W-:-:S04]  /*0150*/  LOP3.LUT R0, RZ, R3, RZ, 0x33, !PT ;  /* 0x00000003ff007212 */ /* 0x000fc800078e33ff */
[----:B------:R-:W-:-:S04]  /*0160*/  VIMNMX.U32 R0, PT, PT, R0, UR4, PT ;  /* 0x0000000400007c48 */ /* 0x000fc8000bfe0000 */
[----:B--2---:R-:W-:Y:S01]  /*0170*/  VIADDMNMX.U32 R0, R0, R3, UR10, PT ;  /* 0x0000000a00007e46 */ /* 0x004fe2000b800003 */
[----:B0-----:R-:W-:Y:S01]  /*0180*/  @!P0 IMAD.WIDE.U32 R4, R2, 0x4, R4 ;  /* 0x0000000402048825 */ /* 0x001fe200078e0004 */
[----:B------:R-:W-:Y:S02]  /*0190*/  VIMNMX.U32 R3, PT, PT, R3, UR10, PT ;  /* 0x0000000a03037c48 */ /* 0x000fe4000bfe0000 */
[----:B------:R-:W-:Y:S02]  /*01a0*/  LOP3.LUT R6, RZ, R0, RZ, 0x33, !PT ;  /* 0x00000000ff067212 */ /* 0x000fe400078e33ff */
[----:B---3--:R0:W-:Y:S02]  /*01b0*/  @!P0 STG.E desc[UR8][R4.64], R0 ;  /* 0x0000000004008986 */ /* 0x0081e4000c101908 */
[----:B------:R-:W-:-:S04]  /*01c0*/  VIMNMX.U32 R7, PT, PT, R6, UR4, PT ;  /* 0x0000000406077c48 */ /* 0x000fc8000bfe0000 */
[----:B------:R-:W-:Y:S01]  /*01d0*/  VIADDMNMX.U32 R7, R7, R0, UR10, PT ;  /* 0x0000000a07077e46 */ /* 0x000fe2000b800000 */
[----:B------:R-:W-:Y:S06]  /*01e0*/  @!P0 EXIT ;  /* 0x000000000000894d */ /* 0x000fec0003800000 */
[----:B------:R-:W1:Y:S01]  /*01f0*/  LDCU.U8 UR6, c[0x0][0x380] ;  /* 0x00007000ff0677ac */ /* 0x000e620008000000 */
[----:B------:R-:W-:Y:S01]  /*0200*/  BSSY.RECONVERGENT B0, `(.L_x_236) ;  /* 0x000005b000007945 */ /* 0x000fe20003800200 */
[----:B------:R-:W-:-:S06]  /*0210*/  UIADD3 UR4, UPT, UPT, UR5, -0x1, URZ ;  /* 0xffffffff05047890 */ /* 0x000fcc000fffe0ff */
[----:B0-----:R-:W-:-:S05]  /*0220*/  LOP3.LUT R4, R2, UR4, RZ, 0xc0, !PT ;  /* 0x0000000402047c12 */ /* 0x001fca000f8ec0ff */
[----:B------:R-:W-:Y:S01]  /*0230*/  IMAD R4, R4, UR7, RZ ;  /* 0x0000000704047c24 */ /* 0x000fe2000f8e02ff */
[----:B-1----:R-:W-:-:S04]  /*0240*/  UPRMT UR6, UR6, 0x8880, URZ ;  /* 0x0000888006067896 */ /* 0x002fc800080000ff */
[----:B------:R-:W-:-:S03]  /*0250*/  VIADDMNMX.U32 R4, R7, -R3, R4, PT ;  /* 0x8000000307047246 */ /* 0x000fc60003800004 */
[----:B------:R-:W-:Y:S02]  /*0260*/  UMOV UR4, UR6 ;  /* 0x0000000600047c82 */ /* 0x000fe40008000000 */
[----:B------:R-:W-:-:S09]  /*0270*/  UISETP.NE.AND UP0, UPT, UR4, URZ, UPT ;  /* 0x000000ff0400728c */ /* 0x000fd2000bf05270 */
[----:B------:R-:W-:Y:S05]  /*0280*/  BRA.U !UP0, `(.L_x_237) ;  /* 0x0000000108b47547 */ /* 0x000fea000b800000 */
[----:B------:R-:W-:Y:S01]  /*0290*/  IMAD.IADD R7, R7, 0x1, -R0 ;  /* 0x0000000107077824 */ /* 0x000fe200078e0a00 */
[----:B------:R-:W-:Y:S01]  /*02a0*/  VIADDMNMX.U32 R5, R0, -R3, R4, PT ;  /* 0x8000000300057246 */ /* 0x000fe20003800004 */
[----:B------:R-:W0:Y:S01]  /*02b0*/  LDCU.64 UR4, c[0x0][0x388] ;  /* 0x00007100ff0477ac */ /* 0x000e220008000a00 */
[----:B------:R-:W-:Y:S02]  /*02c0*/  BSSY.RECONVERGENT B1, `(.L_x_238) ;  /* 0x0000028000017945 */ /* 0x000fe40003800200 */
[----:B------:R-:W-:Y:S01]  /*02d0*/  VIMNMX.U32 R6, PT, PT, R4, R7, !PT ;  /* 0x0000000704067248 */ /* 0x000fe20007fe0000 */
[----:B------:R-:W1:Y:S04]  /*02e0*/  LDCU.64 UR6, c[0x0][0x390] ;  /* 0x00007200ff0677ac */ /* 0x000e680008000a00 */
[----:B------:R-:W-:-:S05]  /*02f0*/  IMAD.IADD R10, R6, 0x1, -R7 ;  /* 0x00000001060a7824 */ /* 0x000fca00078e0a07 */
[----:B------:R-:W-:-:S13]  /*0300*/  ISETP.GE.U32.AND P0, PT, R10, R5, PT ;  /* 0x000000050a00720c */ /* 0x000fda0003f06070 */
[----:B01----:R-:W-:Y:S05]  /*0310*/  @P0 BRA `(.L_x_239) ;  /* 0x0000000000880947 */ /* 0x003fea0003800000 */
.L_x_242:
[----:B------:R-:W-:-:S05]  /*0320*/  IMAD.IADD R7, R5, 0x1, -R10 ;  /* 0x0000000105077824 */ /* 0x000fca00078e0a0a */
[----:B------:R-:W-:-:S04]  /*0330*/  LEA.HI R16, R7, R10, RZ, 0x1f ;  /* 0x0000000a07107211 */ /* 0x000fc800078ff8ff */
[-C--:B------:R-:W-:Y:S02]  /*0340*/  LOP3.LUT R7, RZ, R16.reuse, RZ, 0x33, !PT ;  /* 0x00000010ff077212 */ /* 0x080fe400078e33ff */
[----:B------:R-:W-:-:S03]  /*0350*/  IADD3 R15, P0, PT, R3, R16, RZ ;  /* 0x00000010030f7210 */ /* 0x000fc60007f1e0ff */
[----:B------:R-:W-:Y:S02]  /*0360*/  IMAD.IADD R7, R4, 0x1, R7 ;  /* 0x0000000104077824 */ /* 0x000fe400078e0207 */
[----:B------:R-:W-:Y:S02]  /*0370*/  IMAD.X R6, RZ, RZ, RZ, P0 ;  /* 0x000000ffff067224 */ /* 0x000fe400000e06ff */
[C---:B------:R-:W-:Y:S01]  /*0380*/  IMAD.SHL.U32 R9, R15.reuse, 0x4, RZ ;  /* 0x000000040f097824 */ /* 0x040fe200078e00ff */
[----:B------:R-:W-:Y:S02]  /*0390*/  IADD3 R7, P1, PT, R0, R7, RZ ;  /* 0x0000000700077210 */ /* 0x000fe40007f3e0ff */
[----:B------:R-:W-:Y:S02]  /*03a0*/  SHF.L.U64.HI R15, R15, 0x2, R6 ;  /* 0x000000020f0f7819 */ /* 0x000fe40000010206 */
[----:B------:R-:W-:Y:S01]  /*03b0*/  IADD3 R6, P0, PT, R9, UR4, RZ ;  /* 0x0000000409067c10 */ /* 0x000fe2000ff1e0ff */
[----:B------:R-:W-:-:S02]  /*03c0*/  IMAD.X R8, RZ, RZ, RZ, P1 ;  /* 0x000000ffff087224 */ /* 0x000fc400008e06ff */
[----:B------:R-:W-:-:S03]  /*03d0*/  IMAD.SHL.U32 R14, R7, 0x4, RZ ;  /* 0x00000004070e7824 */ /* 0x000fc600078e00ff */
[----:B------:R-:W-:Y:S02]  /*03e0*/  SHF.L.U64.HI R11, R7, 0x2, R8 ;  /* 0x00000002070b7819 */ /* 0x000fe40000010208 */
[----:B------:R-:W-:Y:S02]  /*03f0*/  IADD3 R12, P1, PT, R14, UR4, RZ ;  /* 0x000000040e0c7c10 */ /* 0x000fe4000ff3e0ff */
[----:B------:R-:W-:Y:S02]  /*0400*/  IADD3.X R7, PT, PT, R15, UR5, RZ, P0, !PT ;  /* 0x000000050f077c10 */ /* 0x000fe400087fe4ff */
[----:B------:R-:W-:-:S03]  /*0410*/  IADD3.X R13, PT, PT, R11, UR5, RZ, P1, !PT ;  /* 0x000000050b0d7c10 */ /* 0x000fc60008ffe4ff */
[----:B------:R-:W2:Y:S04]  /*0420*/  LDG.E R6, desc[UR8][R6.64] ;  /* 0x0000000806067981 */ /* 0x000ea8000c1e1900 */
[----:B------:R-:W2:Y:S01]  /*0430*/  LDG.E R13, desc[UR8][R12.64] ;  /* 0x000000080c0d7981 */ /* 0x000ea2000c1e1900 */
[----:B------:R-:W-:Y:S01]  /*0440*/  IADD3 R8, P1, PT, R9, UR6, RZ ;  /* 0x0000000609087c10 */ /* 0x000fe2000ff3e0ff */
[----:B------:R-:W-:Y:S01]  /*0450*/  BSSY.RECONVERGENT B2, `(.L_x_240) ;  /* 0x000000a000027945 */ /* 0x000fe20003800200 */
[----:B------:R-:W-:Y:S02]  /*0460*/  IADD3 R14, P2, PT, R14, UR6, RZ ;  /* 0x000000060e0e7c10 */ /* 0x000fe4000ff5e0ff */
[----:B------:R-:W-:Y:S02]  /*0470*/  IADD3.X R9, PT, PT, R15, UR7, RZ, P1, !PT ;  /* 0x000000070f097c10 */ /* 0x000fe40008ffe4ff */
[----:B------:R-:W-:-:S02]  /*0480*/  IADD3.X R15, PT, PT, R11, UR7, RZ, P2, !PT ;  /* 0x000000070b0f7c10 */ /* 0x000fc400097fe4ff */
[----:B--2---:R-:W-:-:S13]  /*0490*/  ISETP.NE.AND P0, PT, R13, R6, PT ;  /* 0x000000060d00720c */ /* 0x004fda0003f05270 */
[----:B------:R-:W-:Y:S01]  /*04a0*/  @P0 ISETP.LT.AND P1, PT, R13, R6, PT ;  /* 0x000000060d00020c */ /* 0x000fe20003f21270 */
[----:B------:R-:W-:-:S12]  /*04b0*/  @P0 BRA `(.L_x_241) ;  /* 0x00000000000c0947 */ /* 0x000fd80003800000 */
[----:B------:R-:W2:Y:S04]  /*04c0*/  LDG.E R14, desc[UR8][R14.64] ;  /* 0x000000080e0e7981 */ /* 0x000ea8000c1e1900 */
[----:B------:R-:W2:Y:S02]  /*04d0*/  LDG.E R9, desc[UR8][R8.64] ;  /* 0x0000000808097981 */ /* 0x000ea4000c1e1900 */
[----:B--2---:R-:W-:-:S13]  /*04e0*/  ISETP.LT.AND P1, PT, R14, R9, PT ;  /* 0x000000090e00720c */ /* 0x004fda0003f21270 */
.L_x_241:
[----:B------:R-:W-:Y:S05]  /*04f0*/  BSYNC.RECONVERGENT B2 ;  /* 0x0000000000027941 */ /* 0x000fea0003800200 */
.L_x_240:
[C---:B------:R-:W-:Y:S01]  /*0500*/  @!P1 VIADD R10, R16.reuse, 0x1 ;  /* 0x00000001100a9836 */ /* 0x040fe20000000000 */
[----:B------:R-:W-:-:S04]  /*0510*/  SEL R5, R16, R5, P1 ;  /* 0x0000000510057207 */ /* 0x000fc80000800000 */
[----:B------:R-:W-:-:S13]  /*0520*/  ISETP.GE.U32.AND P0, PT, R10, R5, PT ;  /* 0x000000050a00720c */ /* 0x000fda0003f06070 */
[----:B------:R-:W-:Y:S05]  /*0530*/  @!P0 BRA `(.L_x_242) ;  /* 0xfffffffc00788947 */ /* 0x000fea000383ffff */
.L_x_239:
[----:B------:R-:W-:Y:S05]  /*0540*/  BSYNC.RECONVERGENT B1 ;  /* 0x0000000000017941 */ /* 0x000fea0003800200 */
.L_x_238:
[----:B------:R-:W-:Y:S05]  /*0550*/  BRA `(.L_x_243) ;  /* 0x0000000000947947 */ /* 0x000fea0003800000 */
.L_x_237:
[----:B------:R-:W-:Y:S01]  /*0560*/  IMAD.IADD R7, R7, 0x1, -R0 ;  /* 0x0000000107077824 */ /* 0x000fe200078e0a00 */
[----:B------:R-:W-:-:S04]  /*0570*/  VIADDMNMX.U32 R5, R0, -R3, R4, PT ;  /* 0x8000000300057246 */ /* 0x000fc80003800004 */
[----:B------:R-:W-:-:S05]  /*0580*/  VIMNMX.U32 R10, PT, PT, R4, R7, !PT ;  /* 0x00000007040a7248 */ /* 0x000fca0007fe0000 */
[----:B------:R-:W-:-:S05]  /*0590*/  IMAD.IADD R10, R10, 0x1, -R7 ;  /* 0x000000010a0a7824 */ /* 0x000fca00078e0a07 */
[----:B------:R-:W-:-:S13]  /*05a0*/  ISETP.GE.U32.AND P0, PT, R10, R5, PT ;  /* 0x000000050a00720c */ /* 0x000fda0003f06070 */
[----:B------:R-:W-:Y:S05]  /*05b0*/  @P0 BRA `(.L_x_243) ;  /* 0x00000000007c0947 */ /* 0x000fea0003800000 */
[----:B------:R-:W0:Y:S02]  /*05c0*/  LDC.64 R6, c[0x0][0x3a0] ;  /* 0x0000e800ff067b82 */ /* 0x000e240000000a00 */
.L_x_246:
[----:B------:R-:W-:-:S04]  /*05d0*/  IMAD.MOV.U32 R12, RZ, RZ, R10 ;  /* 0x000000ffff0c7224 */ /* 0x000fc800078e000a */
[----:B------:R-:W-:-:S05]  /*05e0*/  IMAD.IADD R9, R5, 0x1, -R12 ;  /* 0x0000000105097824 */ /* 0x000fca00078e0a0c */
[----:B------:R-:W-:-:S04]  /*05f0*/  LEA.HI R14, R9, R12, RZ, 0x1f ;  /* 0x0000000c090e7211 */ /* 0x000fc800078ff8ff */
[-C--:B------:R-:W-:Y:S02]  /*0600*/  LOP3.LUT R9, RZ, R14.reuse, RZ, 0x33, !PT ;  /* 0x0000000eff097212 */ /* 0x080fe400078e33ff */
[----:B------:R-:W-:-:S03]  /*0610*/  IADD3 R15, P0, PT, R3, R14, RZ ;  /* 0x0000000e030f7210 */ /* 0x000fc60007f1e0ff */
[----:B------:R-:W-:Y:S02]  /*0620*/  IMAD.IADD R9, R4, 0x1, R9 ;  /* 0x0000000104097824 */ /* 0x000fe400078e0209 */
[----:B------:R-:W-:-:S03]  /*0630*/  IMAD.X R10, RZ, RZ, RZ, P0 ;  /* 0x000000ffff0a7224 */ /* 0x000fc600000e06ff */
[----:B------:R-:W-:Y:S01]  /*0640*/  IADD3 R11, P1, PT, R0, R9, RZ ;  /* 0x00000009000b7210 */ /* 0x000fe20007f3e0ff */
[----:B0-----:R-:W-:-:S04]  /*0650*/  IMAD.WIDE.U32 R8, R15, 0xc, R6 ;  /* 0x0000000c0f087825 */ /* 0x001fc800078e0006 */
[----:B------:R-:W-:Y:S02]  /*0660*/  IMAD.X R13, RZ, RZ, RZ, P1 ;  /* 0x000000ffff0d7224 */ /* 0x000fe400008e06ff */
[----:B------:R-:W-:Y:S02]  /*0670*/  IMAD R15, R10, 0xc, RZ ;  /* 0x0000000c0a0f7824 */ /* 0x000fe400078e02ff */
[----:B------:R-:W-:-:S04]  /*0680*/  IMAD.WIDE.U32 R10, R11, 0xc, R6 ;  /* 0x0000000c0b0a7825 */ /* 0x000fc800078e0006 */
[----:B------:R-:W-:Y:S02]  /*0690*/  IMAD R13, R13, 0xc, RZ ;  /* 0x0000000c0d0d7824 */ /* 0x000fe400078e02ff */
[----:B------:R-:W-:Y:S02]  /*06a0*/  IMAD.IADD R9, R9, 0x1, R15 ;  /* 0x0000000109097824 */ /* 0x000fe400078e020f */
[----:B------:R-:W-:-:S03]  /*06b0*/  IMAD.IADD R11, R11, 0x1, R13 ;  /* 0x000000010b0b7824 */ /* 0x000fc600078e020d */
[----:B------:R-:W2:Y:S04]  /*06c0*/  LDG.E R13, desc[UR8][R8.64] ;  /* 0x00000008080d7981 */ /* 0x000ea8000c1e1900 */
[----:B------:R-:W2:Y:S01]  /*06d0*/  LDG.E R16, desc[UR8][R10.64] ;  /* 0x000000080a107981 */ /* 0x000ea2000c1e1900 */
[----:B------:R-:W-:Y:S01]  /*06e0*/  BSSY.RECONVERGENT B1, `(.L_x_244) ;  /* 0x0000007000017945 */ /* 0x000fe20003800200 */
[----:B--2---:R-:W-:-:S13]  /*06f0*/  ISETP.NE.AND P1, PT, R16, R13, PT ;  /* 0x0000000d1000720c */ /* 0x004fda0003f25270 */
[----:B------:R-:W-:Y:S01]  /*0700*/  @P1 ISETP.LT.AND P0, PT, R16, R13, PT ;  /* 0x0000000d1000120c */ /* 0x000fe20003f01270 */
[----:B------:R-:W-:-:S12]  /*0710*/  @P1 BRA `(.L_x_245) ;  /* 0x00000000000c1947 */ /* 0x000fd80003800000 */
[----:B------:R-:W2:Y:S04]  /*0720*/  LDG.E R10, desc[UR8][R10.64+0x4] ;  /* 0x000004080a0a7981 */ /* 0x000ea8000c1e1900 */
[----:B------:R-:W2:Y:S02]  /*0730*/  LDG.E R9, desc[UR8][R8.64+0x4] ;  /* 0x0000040808097981 */ /* 0x000ea4000c1e1900 */
[----:B--2---:R-:W-:-:S13]  /*0740*/  ISETP.LT.AND P0, PT, R10, R9, PT ;  /* 0x000000090a00720c */ /* 0x004fda0003f01270 */
.L_x_245:
[----:B------:R-:W-:Y:S05]  /*0750*/  BSYNC.RECONVERGENT B1 ;  /* 0x0000000000017941 */ /* 0x000fea0003800200 */
.L_x_244:
[C---:B------:R-:W-:Y:S01]  /*0760*/  @!P0 VIADD R12, R14.reuse, 0x1 ;  /* 0x000000010e0c8836 */ /* 0x040fe20000000000 */
[----:B------:R-:W-:-:S03]  /*0770*/  SEL R5, R14, R5, P0 ;  /* 0x000000050e057207 */ /* 0x000fc60000000000 */
[----:B------:R-:W-:Y:S01]  /*0780*/  IMAD.MOV.U32 R10, RZ, RZ, R12 ;  /* 0x000000ffff0a7224 */ /* 0x000fe200078e000c */
[----:B------:R-:W-:-:S13]  /*0790*/  ISETP.GE.U32.AND P0, PT, R12, R5, PT ;  /* 0x000000050c00720c */ /* 0x000fda0003f06070 */
[----:B------:R-:W-:Y:S05]  /*07a0*/  @!P0 BRA `(.L_x_246) ;  /* 0xfffffffc00888947 */ /* 0x000fea000383ffff */
.L_x_243:
[----:B------:R-:W-:Y:S05]  /*07b0*/  BSYNC.RECONVERGENT B0 ;  /* 0x0000000000007941 */ /* 0x000fea0003800200 */
.L_x_236:
[----:B------:R-:W0:Y:S01]  /*07c0*/  LDC.64 R4, c[0x0][0x3b0] ;  /* 0x0000ec00ff047b82 */ /* 0x000e220000000a00 */
[----:B------:R-:W-:Y:S02]  /*07d0*/  IMAD.IADD R3, R3, 0x1, R10 ;  /* 0x0000000103037824 */ /* 0x000fe400078e020a */
[----:B0-----:R-:W-:-:S05]  /*07e0*/  IMAD.WIDE.U32 R4, R2, 0x4, R4 ;  /* 0x0000000402047825 */ /* 0x001fca00078e0004 */
[----:B------:R-:W-:Y:S01]  /*07f0*/  STG.E desc[UR8][R4.64], R3 ;  /* 0x0000000304007986 */ /* 0x000fe2000c101908 */
[----:B------:R-:W-:Y:S05]  /*0800*/  EXIT ;  /* 0x000000000000794d */ /* 0x000fea0003800000 */
.L_x_247:
        /* <DEDUP_REMOVED lines=15> */
.L_x_501:


//--------------------- .text._ZN3cub18CUB_300001_SM_10006detail10merge_sort30DeviceMergeSortBlockSortKernelINS2_10policy_hubIN6thrust24THRUST_300001_SM_1000_NS12zip_iteratorIN4cuda3std3__45tupleIJNS6_6detail15normal_iteratorINS6_10device_ptrIiEEEESG_SG_EEEEEE9Policy600ESI_PNS0_8NullTypeESI_SM_j3cmpNSB_IJiiiEEESL_EEvbT0_T1_T2_T3_T4_PT6_PT7_T5_NS1_7vsmem_tE --------------------------
	.section	.text._ZN3cub18CUB_300001_SM_10006detail10merge_sort30DeviceMergeSortBlockSortKernelINS2_10policy_hubIN6thrust24THRUST_300001_SM_1000_NS12zip_iteratorIN4cuda3std3__45tupleIJNS6_6detail15normal_iteratorINS6_10device_ptrIiEEEESG_SG_EEEEEE9Policy600ESI_PNS0_8NullTypeESI_SM_j3cmpNSB_IJiiiEEESL_EEvbT0_T1_T2_T3_T4_PT6_PT7_T5_NS1_7vsmem_tE,"ax",@progbits
	.align	128
        .global         _ZN3cub18CUB_300001_SM_10006detail10merge_sort30DeviceMergeSortBlockSortKernelINS2_10policy_hubIN6thrust24THRUST_300001_SM_1000_NS12zip_iteratorIN4cuda3std3__45tupleIJNS6_6detail15normal_iteratorINS6_10device_ptrIiEEEESG_SG_EEEEEE9Policy600ESI_PNS0_8NullTypeESI_SM_j3cmpNSB_IJiiiEEESL_EEvbT0_T1_T2_T3_T4_PT6_PT7_T5_NS1_7vsmem_tE
        .type           _ZN3cub18CUB_300001_SM_10006detail10merge_sort30DeviceMergeSortBlockSortKernelINS2_10policy_hubIN6thrust24THRUST_300001_SM_1000_NS12zip_iteratorIN4cuda3std3__45tupleIJNS6_6detail15normal_iteratorINS6_10device_ptrIiEEEESG_SG_EEEEEE9Policy600ESI_PNS0_8NullTypeESI_SM_j3cmpNSB_IJiiiEEESL_EEvbT0_T1_T2_T3_T4_PT6_PT7_T5_NS1_7vsmem_tE,@function
        .size           _ZN3cub18CUB_300001_SM_10006detail10merge_sort30DeviceMergeSortBlockSortKernelINS2_10policy_hubIN6thrust24THRUST_300001_SM_1000_NS12zip_iteratorIN4cuda3std3__45tupleIJNS6_6detail15normal_iteratorINS6_10device_ptrIiEEEESG_SG_EEEEEE9Policy600ESI_PNS0_8NullTypeESI_SM_j3cmpNSB_IJiiiEEESL_EEvbT0_T1_T2_T3_T4_PT6_PT7_T5_NS1_7vsmem_tE,(.L_x_502 - _ZN3cub18CUB_300001_SM_10006detail10merge_sort30DeviceMergeSortBlockSortKernelINS2_10policy_hubIN6thrust24THRUST_300001_SM_1000_NS12zip_iteratorIN4cuda3std3__45tupleIJNS6_6detail15normal_iteratorINS6_10device_ptrIiEEEESG_SG_EEEEEE9Policy600ESI_PNS0_8NullTypeESI_SM_j3cmpNSB_IJiiiEEESL_EEvbT0_T1_T2_T3_T4_PT6_PT7_T5_NS1_7vsmem_tE)
        .other          _ZN3cub18CUB_300001_SM_10006detail10merge_sort30DeviceMergeSortBlockSortKernelINS2_10policy_hubIN6thrust24THRUST_300001_SM_1000_NS12zip_iteratorIN4cuda3std3__45tupleIJNS6_6detail15normal_iteratorINS6_10device_ptrIiEEEESG_SG_EEEEEE9Policy600ESI_PNS0_8NullTypeESI_SM_j3cmpNSB_IJiiiEEESL_EEvbT0_T1_T2_T3_T4_PT6_PT7_T5_NS1_7vsmem_tE,@"STO_CUDA_ENTRY STV_DEFAULT"
_ZN3cub18CUB_300001_SM_10006detail10merge_sort30DeviceMergeSortBlockSortKernelINS2_10policy_hubIN6thrust24THRUST_300001_SM_1000_NS12zip_iteratorIN4cuda3std3__45tupleIJNS6_6detail15normal_iteratorINS6_10device_ptrIiEEEESG_SG_EEEEEE9Policy600ESI_PNS0_8NullTypeESI_SM_j3cmpNSB_IJiiiEEESL_EEvbT0_T1_T2_T3_T4_PT6_PT7_T5_NS1_7vsmem_tE:
.text._ZN3cub18CUB_300001_SM_10006detail10merge_sort30DeviceMergeSortBlockSortKernelINS2_10policy_hubIN6thrust24THRUST_300001_SM_1000_NS12zip_iteratorIN4cuda3std3__45tupleIJNS6_6detail15normal_iteratorINS6_10device_ptrIiEEEESG_SG_EEEEEE9Policy600ESI_PNS0_8NullTypeESI_SM_j3cmpNSB_IJiiiEEESL_EEvbT0_T1_T2_T3_T4_PT6_PT7_T5_NS1_7vsmem_tE:
[----:B------:R-:W-:Y:S01]  /*0000*/  LDC R1, c[0x0][0x37c] ;  /* 0x0000df00ff017b82 */ /* 0x000fe20000000800 */
[----:B------:R-:W0:Y:S01]  /*0010*/  S2R R0, SR_CTAID.X ;  /* 0x0000000000007919 */ /* 0x000e220000002500 */
[----:B------:R-:W1:Y:S01]  /*0020*/  LDCU UR4, c[0x0][0x370] ;  /* 0x00006e00ff0477ac */ /* 0x000e620008000800 */
[----:B------:R-:W2:Y:S01]  /*0030*/  LDCU.64 UR6, c[0x0][0x358] ;  /* 0x00006b00ff0677ac */ /* 0x000ea20008000a00 */
[----:B-1----:R-:W-:-:S06]  /*0040*/  UIADD3 UR4, UPT, UPT, UR4, -0x1, URZ ;  /* 0xffffffff04047890 */ /* 0x002fcc000fffe0ff */
[C---:B0-----:R-:W-:Y:S01]  /*0050*/  ISETP.GE.U32.AND P0, PT, R0.reuse, UR4, PT ;  /* 0x0000000400007c0c */ /* 0x041fe2000bf06070 */
[----:B------:R-:W-:-:S12]  /*0060*/  IMAD R0, R0, 0x500, RZ ;  /* 0x0000050000007824 */ /* 0x000fd800078e02ff */
[----:B--2---:R-:W-:Y:S05]  /*0070*/  @P0 BRA `(.L_x_248) ;  /* 0x0000002400900947 */ /* 0x004fea0003800000 */
        /* <DEDUP_REMOVED lines=9> */
[----:B------:R-:W-:-:S03]  /*0110*/  IMAD.X R2, RZ, RZ, RZ, P0 ;  /* 0x000000ffff027224 */ /* 0x000fc600000e06ff */
        /* <DEDUP_REMOVED lines=21> */
[----:B------:R-:W5:Y:S01]  /*0270*/  LDG.E R16, desc[UR6][R6.64+0x200] ;  /* 0x0002000606107981 */ /* 0x000f62000c1e1900 */
[----:B------:R-:W-:-:S02]  /*0280*/  MOV R10, 0x400 ;  /* 0x00000400000a7802 */ /* 0x000fc40000000f00 */
[----:B------:R-:W-:Y:S01]  /*0290*/  SHF.R.U32.HI R4, RZ, 0x5, R5 ;  /* 0x00000005ff047819 */ /* 0x000fe20000011605 */
[----:B0-----:R-:W0:Y:S01]  /*02a0*/  S2R R9, SR_CgaCtaId ;  /* 0x0000000000097919 */ /* 0x001e220000008800 */
        /* <DEDUP_REMOVED lines=42> */
[----:B------:R-:W-:Y:S02]  /*0550*/  IMAD.MOV.U32 R23, RZ, RZ, R11 ;  /* 0x000000ffff177224 */ /* 0x000fe400078e000b */
[----:B------:R-:W-:-:S10]  /*0560*/  IMAD.MOV.U32 R24, RZ, RZ, R12 ;  /* 0x000000ffff187224 */ /* 0x000fd400078e000c */
[----:B------:R-:W-:Y:S05]  /*0570*/  @!P0 BRA `(.L_x_251) ;  /* 0x00000000002c8947 */ /* 0x000fea0003800000 */
[----:B------:R-:W-:Y:S01]  /*0580*/  MOV R11, R23 ;  /* 0x00000017000b7202 */ /* 0x000fe20000000f00 */
[----:B------:R-:W-:Y:S02]  /*0590*/  IMAD.MOV.U32 R12, RZ, RZ, R24 ;  /* 0x000000ffff0c7224 */ /* 0x000fe400078e0018 */
[----:B-1----:R-:W-:Y:S01]  /*05a0*/  IMAD.MOV.U32 R9, RZ, RZ, R13 ;  /* 0x000000ffff097224 */ /* 0x002fe200078e000d */
[----:B------:R-:W-:Y:S06]  /*05b0*/  BRA `(.L_x_252) ;  /* 0x0000000000347947 */ /* 0x000fec0003800000 */
.L_x_250:
[----:B------:R-:W-:Y:S01]  /*05c0*/  ISETP.GE.AND P0, PT, R12, R7, PT ;  /* 0x000000070c00720c */ /* 0x000fe20003f06270 */
[----:B------:R-:W-:Y:S01]  /*05d0*/  IMAD.MOV.U32 R23, RZ, RZ, R11 ;  /* 0x000000ffff177224 */ /* 0x000fe200078e000b */
[----:B-1----:R-:W-:Y:S01]  /*05e0*/  MOV R9, R8 ;  /* 0x0000000800097202 */ /* 0x002fe20000000f00 */
[----:B------:R-:W-:Y:S02]  /*05f0*/  IMAD.MOV.U32 R24, RZ, RZ, R12 ;  /* 0x000000ffff187224 */ /* 0x000fe400078e000c */
[----:B------:R-:W-:Y:S02]  /*0600*/  IMAD.MOV.U32 R11, RZ, RZ, R23 ;  /* 0x000000ffff0b7224 */ /* 0x000fe400078e0017 */
[----:B------:R-:W-:-:S06]  /*0610*/  IMAD.MOV.U32 R12, RZ, RZ, R24 ;  /* 0x000000ffff0c7224 */ /* 0x000fcc00078e0018 */
[----:B------:R-:W-:Y:S05]  /*0620*/  @P0 BRA `(.L_x_252) ;  /* 0x0000000000180947 */ /* 0x000fea0003800000 */
.L_x_251:
[----:B------:R-:W-:Y:S01]  /*0630*/  IMAD.MOV.U32 R11, RZ, RZ, R6 ;  /* 0x000000ffff0b7224 */ /* 0x000fe200078e0006 */
[----:B-1----:R-:W-:Y:S01]  /*0640*/  MOV R9, R8 ;  /* 0x0000000800097202 */ /* 0x002fe20000000f00 */
[----:B------:R-:W-:Y:S02]  /*0650*/  IMAD.MOV.U32 R12, RZ, RZ, R7 ;  /* 0x000000ffff0c7224 */ /* 0x000fe400078e0007 */
[----:B------:R-:W-:Y:S02]  /*0660*/  IMAD.MOV.U32 R6, RZ, RZ, R23 ;  /* 0x000000ffff067224 */ /* 0x000fe400078e0017 */
[----:B------:R-:W-:Y:S02]  /*0670*/  IMAD.MOV.U32 R7, RZ, RZ, R24 ;  /* 0x000000ffff077224 */ /* 0x000fe400078e0018 */
[----:B------:R-:W-:-:S07]  /*0680*/  IMAD.MOV.U32 R8, RZ, RZ, R13 ;  /* 0x000000ffff087224 */ /* 0x000fce00078e000d */
.L_x_252:
[----:B------:R-:W-:Y:S05]  /*0690*/  BSYNC.RECONVERGENT B0 ;  /* 0x0000000000007941 */ /* 0x000fea0003800200 */
.L_x_249:
[----:B------:R-:W-:Y:S01]  /*06a0*/  ISETP.NE.AND P0, PT, R18, R21, PT ;  /* 0x000000151200720c */ /* 0x000fe20003f05270 */
[----:B------:R-:W-:-:S12]  /*06b0*/  BSSY.RECONVERGENT B0, `(.L_x_253) ;  /* 0x0000017000007945 */ /* 0x000fd80003800200 */
[----:B------:R-:W-:Y:S05]  /*06c0*/  @!P0 BRA `(.L_x_254) ;  /* 0x0000000000208947 */ /* 0x000fea0003800000 */
[----:B------:R-:W-:Y:S01]  /*06d0*/  ISETP.GE.AND P0, PT, R18, R21, PT ;  /* 0x000000151200720c */ /* 0x000fe20003f06270 */
[----:B------:R-:W-:Y:S01]  /*06e0*/  IMAD.MOV.U32 R13, RZ, RZ, R17 ;  /* 0x000000ffff0d7224 */ /* 0x000fe200078e0011 */
[----:B------:R-:W-:-:S11]  /*06f0*/  MOV R23, R16 ;  /* 0x0000001000177202 */ /* 0x000fd60000000f00 */
[----:B------:R-:W-:Y:S05]  /*0700*/  @!P0 BRA `(.L_x_255) ;  /* 0x00000000002c8947 */ /* 0x000fea0003800000 */
[----:B------:R-:W-:Y:S02]  /*0710*/  IMAD.MOV.U32 R16, RZ, RZ, R13 ;  /* 0x000000ffff107224 */ /* 0x000fe400078e000d */
[----:B------:R-:W-:Y:S02]  /*0720*/  IMAD.MOV.U32 R17, RZ, RZ, R23 ;  /* 0x000000ffff117224 */ /* 0x000fe400078e0017 */
[----:B------:R-:W-:Y:S01]  /*0730*/  IMAD.MOV.U32 R24, RZ, RZ, R18 ;  /* 0x000000ffff187224 */ /* 0x000fe200078e0012 */
[----:B------:R-:W-:Y:S06]  /*0740*/  BRA `(.L_x_256) ;  /* 0x0000000000347947 */ /* 0x000fec0003800000 */
.L_x_254:
[----:B------:R-:W-:Y:S01]  /*0750*/  ISETP.GE.AND P0, PT, R16, R19, PT ;  /* 0x000000131000720c */ /* 0x000fe20003f06270 */
[----:B------:R-:W-:Y:S01]  /*0760*/  IMAD.MOV.U32 R13, RZ, RZ, R17 ;  /* 0x000000ffff0d7224 */ /* 0x000fe200078e0011 */
[----:B------:R-:W-:Y:S01]  /*0770*/  MOV R23, R16 ;  /* 0x0000001000177202 */ /* 0x000fe20000000f00 */
[----:B------:R-:W-:Y:S02]  /*0780*/  IMAD.MOV.U32 R24, RZ, RZ, R21 ;  /* 0x000000ffff187224 */ /* 0x000fe400078e0015 */
[----:B------:R-:W-:Y:S02]  /*0790*/  IMAD.MOV.U32 R16, RZ, RZ, R13 ;  /* 0x000000ffff107224 */ /* 0x000fe400078e000d */
[----:B------:R-:W-:-:S06]  /*07a0*/  IMAD.MOV.U32 R17, RZ, RZ, R23 ;  /* 0x000000ffff117224 */ /* 0x000fcc00078e0017 */
[----:B------:R-:W-:Y:S05]  /*07b0*/  @P0 BRA `(.L_x_256) ;  /* 0x0000000000180947 */ /* 0x000fea0003800000 */
.L_x_255:
[----:B------:R-:W-:Y:S01]  /*07c0*/  IMAD.MOV.U32 R16, RZ, RZ, R22 ;  /* 0x000000ffff107224 */ /* 0x000fe200078e0016 */
[----:B------:R-:W-:Y:S01]  /*07d0*/  MOV R17, R19 ;  /* 0x0000001300117202 */ /* 0x000fe20000000f00 */
[----:B------:R-:W-:Y:S02]  /*07e0*/  IMAD.MOV.U32 R24, RZ, RZ, R21 ;  /* 0x000000ffff187224 */ /* 0x000fe400078e0015 */
[----:B------:R-:W-:Y:S02]  /*07f0*/  IMAD.MOV.U32 R22, RZ, RZ, R13 ;  /* 0x000000ffff167224 */ /* 0x000fe400078e000d */
[----:B------:R-:W-:Y:S02]  /*0800*/  IMAD.MOV.U32 R19, RZ, RZ, R23 ;  /* 0x000000ffff137224 */ /* 0x000fe400078e0017 */
[----:B------:R-:W-:-:S07]  /*0810*/  IMAD.MOV.U32 R21, RZ, RZ, R18 ;  /* 0x000000ffff157224 */ /* 0x000fce00078e0012 */
.L_x_256:
[----:B------:R-:W-:Y:S05]  /*0820*/  BSYNC.RECONVERGENT B0 ;  /* 0x0000000000007941 */ /* 0x000fea0003800200 */
.L_x_253:
        /* <DEDUP_REMOVED lines=10> */
.L_x_258:
[----:B------:R-:W-:Y:S01]  /*08d0*/  ISETP.GE.AND P0, PT, R19, R12, PT ;  /* 0x0000000c1300720c */ /* 0x000fe20003f06270 */
[----:B------:R-:W-:Y:S01]  /*08e0*/  IMAD.MOV.U32 R23, RZ, RZ, R19 ;  /* 0x000000ffff177224 */ /* 0x000fe200078e0013 */
[----:B------:R-:W-:Y:S01]  /*08f0*/  MOV R13, R9 ;  /* 0x00000009000d7202 */ /* 0x000fe20000000f00 */
[----:B------:R-:W-:Y:S02]  /*0900*/  IMAD.MOV.U32 R19, RZ, RZ, R22 ;  /* 0x000000ffff137224 */ /* 0x000fe400078e0016 */
[----:B------:R-:W-:-:S08]  /*0910*/  IMAD.MOV.U32 R18, RZ, RZ, R23 ;  /* 0x000000ffff127224 */ /* 0x000fd000078e0017 */
[----:B------:R-:W-:Y:S05]  /*0920*/  @P0 BRA `(.L_x_260) ;  /* 0x0000000000180947 */ /* 0x000fea0003800000 */
.L_x_259:
[----:B------:R-:W-:Y:S01]  /*0930*/  IMAD.MOV.U32 R19, RZ, RZ, R11 ;  /* 0x000000ffff137224 */ /* 0x000fe200078e000b */
[----:B------:R-:W-:Y:S01]  /*0940*/  MOV R13, R9 ;  /* 0x00000009000d7202 */ /* 0x000fe20000000f00 */
[----:B------:R-:W-:Y:S02]  /*0950*/  IMAD.MOV.U32 R18, RZ, RZ, R12 ;  /* 0x000000ffff127224 */ /* 0x000fe400078e000c */
[----:B------:R-:W-:Y:S02]  /*0960*/  IMAD.MOV.U32 R11, RZ, RZ, R22 ;  /* 0x000000ffff0b7224 */ /* 0x000fe400078e0016 */
[----:B------:R-:W-:Y:S02]  /*0970*/  IMAD.MOV.U32 R12, RZ, RZ, R23 ;  /* 0x000000ffff0c7224 */ /* 0x000fe400078e0017 */
[----:B------:R-:W-:-:S07]  /*0980*/  IMAD.MOV.U32 R9, RZ, RZ, R21 ;  /* 0x000000ffff097224 */ /* 0x000fce00078e0015 */
.L_x_260:
[----:B------:R-:W-:Y:S05]  /*0990*/  BSYNC.RECONVERGENT B0 ;  /* 0x0000000000007941 */ /* 0x000fea0003800200 */
.L_x_257:
        /* <DEDUP_REMOVED lines=9> */
[----:B------:R-:W-:Y:S02]  /*0a30*/  IMAD.MOV.U32 R15, RZ, RZ, R22 ;  /* 0x000000ffff0f7224 */ /* 0x000fe400078e0016 */
[----:B------:R-:W-:Y:S01]  /*0a40*/  IMAD.MOV.U32 R26, RZ, RZ, R24 ;  /* 0x000000ffff1a7224 */ /* 0x000fe200078e0018 */
[----:B------:R-:W-:Y:S06]  /*0a50*/  BRA `(.L_x_264) ;  /* 0x0000000000307947 */ /* 0x000fec0003800000 */
.L_x_262:
[----:B------:R-:W-:Y:S01]  /*0a60*/  ISETP.GE.AND P0, PT, R14, R17, PT ;  /* 0x000000110e00720c */ /* 0x000fe20003f06270 */
[----:B------:R-:W-:Y:S01]  /*0a70*/  IMAD.MOV.U32 R26, RZ, RZ, R15 ;  /* 0x000000ffff1a7224 */ /* 0x000fe200078e000f */
[----:B------:R-:W-:Y:S01]  /*0a80*/  MOV R22, R14 ;  /* 0x0000000e00167202 */ /* 0x000fe20000000f00 */
[----:B------:R-:W-:Y:S02]  /*0a90*/  IMAD.MOV.U32 R21, RZ, RZ, R20 ;  /* 0x000000ffff157224 */ /* 0x000fe400078e0014 */
[----:B------:R-:W-:Y:S02]  /*0aa0*/  IMAD.MOV.U32 R14, RZ, RZ, R26 ;  /* 0x000000ffff0e7224 */ /* 0x000fe400078e001a */
[----:B------:R-:W-:-:S06]  /*0ab0*/  IMAD.MOV.U32 R15, RZ, RZ, R22 ;  /* 0x000000ffff0f7224 */ /* 0x000fcc00078e0016 */
[----:B------:R-:W-:Y:S05]  /*0ac0*/  @P0 BRA `(.L_x_264) ;  /* 0x0000000000140947 */ /* 0x000fea0003800000 */
.L_x_263:
[----:B------:R-:W-:Y:S01]  /*0ad0*/  MOV R21, R16 ;  /* 0x0000001000157202 */ /* 0x000fe20000000f00 */
[----:B------:R-:W-:Y:S02]  /*0ae0*/  IMAD.MOV.U32 R15, RZ, RZ, R17 ;  /* 0x000000ffff0f7224 */ /* 0x000fe400078e0011 */
[----:B------:R-:W-:Y:S02]  /*0af0*/  IMAD.MOV.U32 R14, RZ, RZ, R24 ;  /* 0x000000ffff0e7224 */ /* 0x000fe400078e0018 */
[----:B------:R-:W-:Y:S02]  /*0b00*/  IMAD.MOV.U32 R16, RZ, RZ, R20 ;  /* 0x000000ffff107224 */ /* 0x000fe400078e0014 */
[----:B------:R-:W-:-:S07]  /*0b10*/  IMAD.MOV.U32 R17, RZ, RZ, R22 ;  /* 0x000000ffff117224 */ /* 0x000fce00078e0016 */
.L_x_264:
[----:B------:R-:W-:Y:S05]  /*0b20*/  BSYNC.RECONVERGENT B0 ;  /* 0x0000000000007941 */ /* 0x000fea0003800200 */
.L_x_261:
        /* <DEDUP_REMOVED lines=9> */
.L_x_266:
[----:B------:R-:W-:Y:S01]  /*0bc0*/  ISETP.GE.AND P0, PT, R12, R7, PT ;  /* 0x000000070c00720c */ /* 0x000fe20003f06270 */
[----:B------:R-:W-:Y:S01]  /*0bd0*/  IMAD.MOV.U32 R20, RZ, RZ, R8 ;  /* 0x000000ffff147224 */ /* 0x000fe200078e0008 */
[----:B------:R-:W-:Y:S01]  /*0be0*/  MOV R22, R12 ;  /* 0x0000000c00167202 */ /* 0x000fe20000000f00 */
[----:B------:R-:W-:-:S10]  /*0bf0*/  IMAD.MOV.U32 R23, RZ, RZ, R11 ;  /* 0x000000ffff177224 */ /* 0x000fd400078e000b */
[----:B------:R-:W-:Y:S05]  /*0c00*/  @P0 BRA `(.L_x_268) ;  /* 0x0000000000180947 */ /* 0x000fea0003800000 */
.L_x_267:
[----:B------:R-:W-:Y:S02]  /*0c10*/  IMAD.MOV.U32 R23, RZ, RZ, R6 ;  /* 0x000000ffff177224 */ /* 0x000fe400078e0006 */
[----:B------:R-:W-:Y:S01]  /*0c20*/  IMAD.MOV.U32 R22, RZ, RZ, R7 ;  /* 0x000000ffff167224 */ /* 0x000fe200078e0007 */
[----:B------:R-:W-:Y:S01]  /*0c30*/  MOV R7, R12 ;  /* 0x0000000c00077202 */ /* 0x000fe20000000f00 */
[----:B------:R-:W-:Y:S02]  /*0c40*/  IMAD.MOV.U32 R20, RZ, RZ, R8 ;  /* 0x000000ffff147224 */ /* 0x000fe400078e0008 */
[----:B------:R-:W-:Y:S02]  /*0c50*/  IMAD.MOV.U32 R6, RZ, RZ, R11 ;  /* 0x000000ffff067224 */ /* 0x000fe400078e000b */
[----:B------:R-:W-:-:S07]  /*0c60*/  IMAD.MOV.U32 R8, RZ, RZ, R9 ;  /* 0x000000ffff087224 */ /* 0x000fce00078e0009 */
.L_x_268:
[----:B------:R-:W-:Y:S05]  /*0c70*/  BSYNC.RECONVERGENT B0 ;  /* 0x0000000000007941 */ /* 0x000fea0003800200 */
.L_x_265:
        /* <DEDUP_REMOVED lines=9> */
.L_x_270:
[----:B------:R-:W-:Y:S01]  /*0d10*/  ISETP.GE.AND P0, PT, R17, R18, PT ;  /* 0x000000121100720c */ /* 0x000fe20003f06270 */
[----:B------:R-:W-:Y:S01]  /*0d20*/  IMAD.MOV.U32 R25, RZ, RZ, R16 ;  /* 0x000000ffff197224 */ /* 0x000fe200078e0010 */
[----:B------:R-:W-:Y:S01]  /*0d30*/  MOV R27, R13 ;  /* 0x0000000d001b7202 */ /* 0x000fe20000000f00 */
[----:B------:R-:W-:-:S10]  /*0d40*/  IMAD.MOV.U32 R24, RZ, RZ, R17 ;  /* 0x000000ffff187224 */ /* 0x000fd400078e0011 */
[----:B------:R-:W-:Y:S05]  /*0d50*/  @P0 BRA `(.L_x_272) ;  /* 0x0000000000180947 */ /* 0x000fea0003800000 */
.L_x_271:
[----:B------:R-:W-:Y:S01]  /*0d60*/  IMAD.MOV.U32 R25, RZ, RZ, R19 ;  /* 0x000000ffff197224 */ /* 0x000fe200078e0013 */
[----:B------:R-:W-:Y:S01]  /*0d70*/  MOV R27, R13 ;  /* 0x0000000d001b7202 */ /* 0x000fe20000000f00 */
[----:B------:R-:W-:Y:S02]  /*0d80*/  IMAD.MOV.U32 R24, RZ, RZ, R18 ;  /* 0x000000ffff187224 */ /* 0x000fe400078e0012 */
[----:B------:R-:W-:Y:S02]  /*0d90*/  IMAD.MOV.U32 R19, RZ, RZ, R16 ;  /* 0x000000ffff137224 */ /* 0x000fe400078e0010 */
[----:B------:R-:W-:Y:S02]  /*0da0*/  IMAD.MOV.U32 R18, RZ, RZ, R17 ;  /* 0x000000ffff127224 */ /* 0x000fe400078e0011 */
[----:B------:R-:W-:-:S07]  /*0db0*/  IMAD.MOV.U32 R13, RZ, RZ, R26 ;  /* 0x000000ffff0d7224 */ /* 0x000fce00078e001a */
.L_x_272:
[----:B------:R-:W-:Y:S05]  /*0dc0*/  BSYNC.RECONVERGENT B0 ;  /* 0x0000000000007941 */ /* 0x000fea0003800200 */
.L_x_269:
        /* <DEDUP_REMOVED lines=9> */
.L_x_274:
[----:B------:R-:W-:Y:S01]  /*0e60*/  ISETP.GE.AND P0, PT, R18, R22, PT ;  /* 0x000000161200720c */ /* 0x000fe20003f06270 */
[----:B------:R-:W-:Y:S02]  /*0e70*/  IMAD.MOV.U32 R12, RZ, RZ, R20 ;  /* 0x000000ffff0c7224 */ /* 0x000fe400078e0014 */
[----:B------:R-:W-:Y:S02]  /*0e80*/  IMAD.MOV.U32 R9, RZ, RZ, R19 ;  /* 0x000000ffff097224 */ /* 0x000fe400078e0013 */
[----:B------:R-:W-:-:S08]  /*0e90*/  IMAD.MOV.U32 R11, RZ, RZ, R18 ;  /* 0x000000ffff0b7224 */ /* 0x000fd000078e0012 */
[----:B------:R-:W-:Y:S05]  /*0ea0*/  @P0 BRA `(.L_x_276) ;  /* 0x0000000000180947 */ /* 0x000fea0003800000 */
.L_x_275:
[----:B------:R-:W-:Y:S01]  /*0eb0*/  MOV R9, R23 ;  /* 0x0000001700097202 */ /* 0x000fe20000000f00 */
[----:B------:R-:W-:Y:S02]  /*0ec0*/  IMAD.MOV.U32 R11, RZ, RZ, R22 ;  /* 0x000000ffff0b7224 */ /* 0x000fe400078e0016 */
[----:B------:R-:W-:Y:S01]  /*0ed0*/  IMAD.MOV.U32 R12, RZ, RZ, R20 ;  /* 0x000000ffff0c7224 */ /* 0x000fe200078e0014 */
[----:B------:R-:W-:Y:S01]  /*0ee0*/  MOV R20, R13 ;  /* 0x0000000d00147202 */ /* 0x000fe20000000f00 */
[----:B------:R-:W-:Y:S02]  /*0ef0*/  IMAD.MOV.U32 R23, RZ, RZ, R19 ;  /* 0x000000ffff177224 */ /* 0x000fe400078e0013 */
[----:B------:R-:W-:-:S07]  /*0f00*/  IMAD.MOV.U32 R22, RZ, RZ, R18 ;  /* 0x000000ffff167224 */ /* 0x000fce00078e0012 */
.L_x_276:
[----:B------:R-:W-:Y:S05]  /*0f10*/  BSYNC.RECONVERGENT B0 ;  /* 0x0000000000007941 */ /* 0x000fea0003800200 */
.L_x_273:
        /* <DEDUP_REMOVED lines=10> */
.L_x_278:
[----:B------:R-:W-:Y:S01]  /*0fc0*/  ISETP.GE.AND P0, PT, R15, R24, PT ;  /* 0x000000180f00720c */ /* 0x000fe20003f06270 */
[----:B------:R-:W-:Y:S01]  /*0fd0*/  IMAD.MOV.U32 R17, RZ, RZ, R15 ;  /* 0x000000ffff117224 */ /* 0x000fe200078e000f */
[----:B------:R-:W-:Y:S01]  /*0fe0*/  MOV R18, R21 ;  /* 0x0000001500127202 */ /* 0x000fe20000000f00 */
[--C-:B------:R-:W-:Y:S02]  /*0ff0*/  IMAD.MOV.U32 R13, RZ, RZ, R14.reuse ;  /* 0x000000ffff0d7224 */ /* 0x100fe400078e000e */
[----:B------:R-:W-:-:S08]  /*1000*/  IMAD.MOV.U32 R29, RZ, RZ, R14 ;  /* 0x000000ffff1d7224 */ /* 0x000fd000078e000e */
[----:B------:R-:W-:Y:S05]  /*1010*/  @P0 BRA `(.L_x_280) ;  /* 0x0000000000180947 */ /* 0x000fea0003800000 */
.L_x_279:
[----:B------:R-:W-:Y:S01]  /*1020*/  IMAD.MOV.U32 R18, RZ, RZ, R25 ;  /* 0x000000ffff127224 */ /* 0x000fe200078e0019 */
[----:B------:R-:W-:Y:S01]  /*1030*/  MOV R17, R24 ;  /* 0x0000001800117202 */ /* 0x000fe20000000f00 */
[----:B------:R-:W-:Y:S02]  /*1040*/  IMAD.MOV.U32 R13, RZ, RZ, R27 ;  /* 0x000000ffff0d7224 */ /* 0x000fe400078e001b */
[----:B------:R-:W-:Y:S02]  /*1050*/  IMAD.MOV.U32 R29, RZ, RZ, R14 ;  /* 0x000000ffff1d7224 */ /* 0x000fe400078e000e */
[----:B------:R-:W-:Y:S02]  /*1060*/  IMAD.MOV.U32 R25, RZ, RZ, R21 ;  /* 0x000000ffff197224 */ /* 0x000fe400078e0015 */
[----:B------:R-:W-:-:S07]  /*1070*/  IMAD.MOV.U32 R24, RZ, RZ, R15 ;  /* 0x000000ffff187224 */ /* 0x000fce00078e000f */
.L_x_280:
[----:B------:R-:W-:Y:S05]  /*1080*/  BSYNC.RECONVERGENT B0 ;  /* 0x0000000000007941 */ /* 0x000fea0003800200 */
.L_x_277:
        /* <DEDUP_REMOVED lines=9> */
.L_x_282:
[----:B------:R-:W-:Y:S01]  /*1120*/  ISETP.GE.AND P0, PT, R22, R7, PT ;  /* 0x000000071600720c */ /* 0x000fe20003f06270 */
[----:B------:R-:W-:Y:S01]  /*1130*/  IMAD.MOV.U32 R16, RZ, RZ, R8 ;  /* 0x000000ffff107224 */ /* 0x000fe200078e0008 */
[----:B------:R-:W-:Y:S01]  /*1140*/  MOV R15, R22 ;  /* 0x00000016000f7202 */ /* 0x000fe20000000f00 */
[----:B------:R-:W-:-:S10]  /*1150*/  IMAD.MOV.U32 R14, RZ, RZ, R23 ;  /* 0x000000ffff0e7224 */ /* 0x000fd400078e0017 */
[----:B------:R-:W-:Y:S05]  /*1160*/  @P0 BRA `(.L_x_284) ;  /* 0x0000000000180947 */ /* 0x000fea0003800000 */
.L_x_283:
[----:B------:R-:W-:Y:S02]  /*1170*/  IMAD.MOV.U32 R14, RZ, RZ, R6 ;  /* 0x000000ffff0e7224 */ /* 0x000fe400078e0006 */
[----:B------:R-:W-:Y:S01]  /*1180*/  IMAD.MOV.U32 R15, RZ, RZ, R7 ;  /* 0x000000ffff0f7224 */ /* 0x000fe200078e0007 */
[----:B------:R-:W-:Y:S01]  /*1190*/  MOV R7, R22 ;  /* 0x0000001600077202 */ /* 0x000fe20000000f00 */
[----:B------:R-:W-:Y:S02]  /*11a0*/  IMAD.MOV.U32 R16, RZ, RZ, R8 ;  /* 0x000000ffff107224 */ /* 0x000fe400078e0008 */
[----:B------:R-:W-:Y:S02]  /*11b0*/  IMAD.MOV.U32 R6, RZ, RZ, R23 ;  /* 0x000000ffff067224 */ /* 0x000fe400078e0017 */
[----:B------:R-:W-:-:S07]  /*11c0*/  IMAD.MOV.U32 R8, RZ, RZ, R20 ;  /* 0x000000ffff087224 */ /* 0x000fce00078e0014 */
.L_x_284:
[----:B------:R-:W-:Y:S05]  /*11d0*/  BSYNC.RECONVERGENT B0 ;  /* 0x0000000000007941 */ /* 0x000fea0003800200 */
.L_x_281:
        /* <DEDUP_REMOVED lines=9> */
.L_x_286:
[----:B------:R-:W-:Y:S01]  /*1270*/  ISETP.GE.AND P0, PT, R24, R11, PT ;  /* 0x0000000b1800720c */ /* 0x000fe20003f06270 */
[----:B------:R-:W-:Y:S01]  /*1280*/  IMAD.MOV.U32 R19, RZ, RZ, R25 ;  /* 0x000000ffff137224 */ /* 0x000fe200078e0019 */
[----:B------:R-:W-:Y:S01]  /*1290*/  MOV R21, R12 ;  /* 0x0000000c00157202 */ /* 0x000fe20000000f00 */
[----:B------:R-:W-:-:S10]  /*12a0*/  IMAD.MOV.U32 R20, RZ, RZ, R24 ;  /* 0x000000ffff147224 */ /* 0x000fd400078e0018 */
[----:B------:R-:W-:Y:S05]  /*12b0*/  @P0 BRA `(.L_x_288) ;  /* 0x0000000000180947 */ /* 0x000fea0003800000 */
.L_x_287:
[----:B------:R-:W-:Y:S01]  /*12c0*/  IMAD.MOV.U32 R19, RZ, RZ, R9 ;  /* 0x000000ffff137224 */ /* 0x000fe200078e0009 */
[----:B------:R-:W-:Y:S01]  /*12d0*/  MOV R21, R12 ;  /* 0x0000000c00157202 */ /* 0x000fe20000000f00 */
[----:B------:R-:W-:Y:S02]  /*12e0*/  IMAD.MOV.U32 R20, RZ, RZ, R11 ;  /* 0x000000ffff147224 */ /* 0x000fe400078e000b */
[----:B------:R-:W-:Y:S02]  /*12f0*/  IMAD.MOV.U32 R9, RZ, RZ, R25 ;  /* 0x000000ffff097224 */ /* 0x000fe400078e0019 */
[----:B------:R-:W-:Y:S02]  /*1300*/  IMAD.MOV.U32 R11, RZ, RZ, R24 ;  /* 0x000000ffff0b7224 */ /* 0x000fe400078e0018 */
[----:B------:R-:W-:-:S07]  /*1310*/  IMAD.MOV.U32 R12, RZ, RZ, R29 ;  /* 0x000000ffff0c7224 */ /* 0x000fce00078e001d */
.L_x_288:
[----:B------:R-:W-:Y:S05]  /*1320*/  BSYNC.RECONVERGENT B0 ;  /* 0x0000000000007941 */ /* 0x000fea0003800200 */
.L_x_285:
[----:B------:R-:W-:-:S07]  /*1330*/  IMAD.MOV.U32 R22, RZ, RZ, 0x2 ;  /* 0x00000002ff167424 */ /* 0x000fce00078e00ff */
.L_x_302:
[C---:B------:R-:W-:Y:S01]  /*1340*/  IADD3 R24, PT, PT, -R22.reuse, RZ, RZ ;  /* 0x000000ff16187210 */ /* 0x040fe20007ffe1ff */
[----:B------:R-:W-:Y:S01]  /*1350*/  BAR.SYNC.DEFER_BLOCKING 0x0 ;  /* 0x0000000000007b1d */ /* 0x000fe20000010000 */
[----:B------:R-:W-:Y:S01]  /*1360*/  SHF.R.U32.HI R25, RZ, 0x1, R22 ;  /* 0x00000001ff197819 */ /* 0x000fe20000011616 */
[C---:B------:R-:W-:Y:S01]  /*1370*/  IMAD R32, R5.reuse, 0x3c, R10 ;  /* 0x0000003c05207824 */ /* 0x040fe200078e020a */
[----:B------:R-:W-:Y:S01]  /*1380*/  LOP3.LUT R23, R5, R24, RZ, 0xc0, !PT ;  /* 0x0000001805177212 */ /* 0x000fe200078ec0ff */
[----:B------:R-:W-:Y:S02]  /*1390*/  VIADD R24, R22, 0xffffffff ;  /* 0xffffffff16187836 */ /* 0x000fe40000000000 */
[----:B------:R-:W-:Y:S02]  /*13a0*/  BSSY.RECONVERGENT B0, `(.L_x_289) ;  /* 0x0000035000007945 */ /* 0x000fe40003800200 */
[----:B------:R-:W-:Y:S01]  /*13b0*/  IMAD R23, R23, 0x5, RZ ;  /* 0x0000000517177824 */ /* 0x000fe200078e02ff */
[----:B------:R-:W-:-:S04]  /*13c0*/  LOP3.LUT R24, R24, R5, RZ, 0xc0, !PT ;  /* 0x0000000518187212 */ /* 0x000fc800078ec0ff */
[----:B------:R-:W-:Y:S01]  /*13d0*/  VIMNMX.U32 R26, PT, PT, R23, 0x500, PT ;  /* 0x00000500171a7848 */ /* 0x000fe20003fe0000 */
[----:B------:R-:W-:-:S04]  /*13e0*/  IMAD R28, R24, 0x5, RZ ;  /* 0x00000005181c7824 */ /* 0x000fc800078e02ff */
[----:B------:R-:W-:Y:S01]  /*13f0*/  IMAD R23, R25, 0x5, R26 ;  /* 0x0000000519177824 */ /* 0x000fe200078e021a */
[----:B------:R-:W-:-:S04]  /*1400*/  VIMNMX.U32 R28, PT, PT, R28, 0x500, PT ;  /* 0x000005001c1c7848 */ /* 0x000fc80003fe0000 */
[----:B------:R-:W-:Y:S01]  /*1410*/  VIMNMX.U32 R23, PT, PT, R23, 0x500, PT ;  /* 0x0000050017177848 */ /* 0x000fe20003fe0000 */
[----:B------:R0:W-:Y:S03]  /*1420*/  STS [R32], R8 ;  /* 0x0000000820007388 */ /* 0x0001e60000000800 */
[----:B------:R-:W-:Y:S01]  /*1430*/  VIADDMNMX R30, R23, -R26, R28, PT ;  /* 0x8000001a171e7246 */ /* 0x000fe2000380011c */
[--C-:B------:R-:W-:Y:S01]  /*1440*/  IMAD R25, R25, 0x5, R23.reuse ;  /* 0x0000000519197824 */ /* 0x100fe200078e0217 */
[----:B------:R0:W-:Y:S04]  /*1450*/  STS [R32+0x4], R7 ;  /* 0x0000040720007388 */ /* 0x0001e80000000800 */
[----:B------:R-:W-:Y:S01]  /*1460*/  VIMNMX.U32 R24, PT, PT, R25, 0x500, PT ;  /* 0x0000050019187848 */ /* 0x000fe20003fe0000 */
[----:B------:R0:W-:Y:S04]  /*1470*/  STS [R32+0x8], R6 ;  /* 0x0000080620007388 */ /* 0x0001e80000000800 */
[----:B------:R-:W-:Y:S01]  /*1480*/  IMAD.IADD R25, R24, 0x1, -R23 ;  /* 0x0000000118197824 */ /* 0x000fe200078e0a17 */
[----:B------:R0:W-:Y:S04]  /*1490*/  STS [R32+0xc], R16 ;  /* 0x00000c1020007388 */ /* 0x0001e80000000800 */
[C---:B------:R-:W-:Y:S01]  /*14a0*/  ISETP.GE.AND P0, PT, R28.reuse, R25, PT ;  /* 0x000000191c00720c */ /* 0x040fe20003f06270 */
[----:B------:R-:W-:Y:S01]  /*14b0*/  IMAD.IADD R25, R28, 0x1, -R25 ;  /* 0x000000011c197824 */ /* 0x000fe200078e0a19 */
[----:B------:R0:W-:Y:S04]  /*14c0*/  STS [R32+0x10], R15 ;  /* 0x0000100f20007388 */ /* 0x0001e80000000800 */
        /* <DEDUP_REMOVED lines=14> */
[----:B0-----:R-:W-:-:S07]  /*15b0*/  IMAD.IADD R11, R28, 0x1, R23 ;  /* 0x000000011c0b7824 */ /* 0x001fce00078e0217 */
.L_x_291:
[----:B------:R-:W-:-:S04]  /*15c0*/  IADD3 R6, PT, PT, R30, -R25, RZ ;  /* 0x800000191e067210 */ /* 0x000fc80007ffe0ff */
[----:B------:R-:W-:-:S04]  /*15d0*/  LEA.HI R6, R6, R6, RZ, 0x1 ;  /* 0x0000000606067211 */ /* 0x000fc800078f08ff */
[----:B------:R-:W-:-:S04]  /*15e0*/  LEA.HI.SX32 R13, R6, R25, 0x1f ;  /* 0x00000019060d7211 */ /* 0x000fc800078ffaff */
[----:B------:R-:W-:Y:S01]  /*15f0*/  LOP3.LUT R6, RZ, R13, RZ, 0x33, !PT ;  /* 0x0000000dff067212 */ /* 0x000fe200078e33ff */
[----:B------:R-:W-:-:S04]  /*1600*/  IMAD.IADD R7, R26, 0x1, R13 ;  /* 0x000000011a077824 */ /* 0x000fc800078e020d */
[----:B------:R-:W-:Y:S02]  /*1610*/  IMAD.IADD R9, R11, 0x1, R6 ;  /* 0x000000010b097824 */ /* 0x000fe400078e0206 */
[--C-:B------:R-:W-:Y:S02]  /*1620*/  IMAD R8, R7, 0xc, R10.reuse ;  /* 0x0000000c07087824 */ /* 0x100fe400078e020a */
[----:B------:R-:W-:-:S03]  /*1630*/  IMAD R12, R9, 0xc, R10 ;  /* 0x0000000c090c7824 */ /* 0x000fc600078e020a */
        /* <DEDUP_REMOVED lines=11> */
.L_x_290:
[----:B------:R-:W-:Y:S05]  /*16f0*/  BSYNC.RECONVERGENT B0 ;  /* 0x0000000000007941 */ /* 0x000fea0003800200 */
.L_x_289:
[----:B0-----:R-:W-:Y:S01]  /*1700*/  IADD3 R7, PT, PT, -R25, R23, R28 ;  /* 0x0000001719077210 */ /* 0x001fe20007ffe11c */
        /* <DEDUP_REMOVED lines=19> */
.L_x_293:
[----:B------:R-:W-:Y:S05]  /*1840*/  BSYNC.RECONVERGENT B0 ;  /* 0x0000000000007941 */ /* 0x000fea0003800200 */
.L_x_292:
[----:B------:R-:W-:Y:S01]  /*1850*/  IADD3 R9, PT, PT, R7, 0x1, RZ ;  /* 0x0000000107097810 */ /* 0x000fe20007ffe0ff */
[----:B------:R-:W-:Y:S01]  /*1860*/  @!P0 IMAD.MOV R9, RZ, RZ, R7 ;  /* 0x000000ffff098224 */ /* 0x000fe200078e0207 */
[----:B------:R-:W-:Y:S01]  /*1870*/  BSSY.RECONVERGENT B0, `(.L_x_294) ;  /* 0x0000017000007945 */ /* 0x000fe20003800200 */
[----:B------:R-:W-:Y:S01]  /*1880*/  VIADD R12, R11, 0x1 ;  /* 0x000000010b0c7836 */ /* 0x000fe20000000000 */
[----:B-12---:R-:W-:Y:S01]  /*1890*/  SEL R6, R18, R25, P0 ;  /* 0x0000001912067207 */ /* 0x006fe20000000000 */
[----:B------:R-:W-:Y:S01]  /*18a0*/  @P0 IMAD.MOV R12, RZ, RZ, R11 ;  /* 0x000000ffff0c0224 */ /* 0x000fe200078e020b */
[----:B------:R-:W-:Y:S01]  /*18b0*/  ISETP.GE.AND P1, PT, R9, R24, PT ;  /* 0x000000180900720c */ /* 0x000fe20003f26270 */
[----:B------:R1:W2:Y:S01]  /*18c0*/  @P0 LDS R18, [R15+0x14] ;  /* 0x000014000f120984 */ /* 0x0002a20000000800 */
[----:B0--3--:R-:W-:Y:S01]  /*18d0*/  SEL R8, R13, R28, P0 ;  /* 0x0000001c0d087207 */ /* 0x009fe20000000000 */
[----:B------:R-:W-:Y:S01]  /*18e0*/  VIADD R11, R9, 0x1 ;  /* 0x00000001090b7836 */ /* 0x000fe20000000000 */
[----:B----4-:R-:W-:Y:S01]  /*18f0*/  SEL R7, R26, R17, P0 ;  /* 0x000000111a077207 */ /* 0x010fe20000000000 */
[----:B------:R1:W0:Y:S01]  /*1900*/  @!P0 LDS R25, [R14+0x14] ;  /* 0x000014000e198984 */ /* 0x0002220000000800 */
[----:B------:R-:W-:-:S03]  /*1910*/  IADD3 R19, PT, PT, R12, 0x1, RZ ;  /* 0x000000010c137810 */ /* 0x000fc60007ffe0ff */
        /* <DEDUP_REMOVED lines=12> */
.L_x_295:
[----:B------:R-:W-:Y:S05]  /*19e0*/  BSYNC.RECONVERGENT B0 ;  /* 0x0000000000007941 */ /* 0x000fea0003800200 */
.L_x_294:
[----:B------:R-:W-:Y:S01]  /*19f0*/  @!P0 IMAD.MOV R11, RZ, RZ, R9 ;  /* 0x000000ffff0b8224 */ /* 0x000fe200078e0209 */
[----:B------:R-:W-:Y:S01]  /*1a00*/  BSSY.RECONVERGENT B0, `(.L_x_296) ;  /* 0x0000018000007945 */ /* 0x000fe20003800200 */
[----:B------:R-:W-:Y:S01]  /*1a10*/  @P0 IMAD.MOV R19, RZ, RZ, R12 ;  /* 0x000000ffff130224 */ /* 0x000fe200078e020c */
[----:B012---:R-:W-:Y:S01]  /*1a20*/  SEL R14, R18, R25, P0 ;  /* 0x00000019120e7207 */ /* 0x007fe20000000000 */
[C-C-:B------:R-:W-:Y:S01]  /*1a30*/  @P0 IMAD R12, R11.reuse, 0xc, R10.reuse ;  /* 0x0000000c0b0c0824 */ /* 0x140fe200078e020a */
[----:B------:R-:W-:Y:S01]  /*1a40*/  ISETP.GE.AND P1, PT, R11, R24, PT ;  /* 0x000000180b00720c */ /* 0x000fe20003f26270 */
[----:B------:R-:W-:Y:S01]  /*1a50*/  @!P0 IMAD R9, R19, 0xc, R10 ;  /* 0x0000000c13098824 */ /* 0x000fe200078e020a */
[----:B---3--:R-:W-:Y:S01]  /*1a60*/  SEL R16, R13, R28, P0 ;  /* 0x0000001c0d107207 */ /* 0x008fe20000000000 */
[----:B------:R-:W-:Y:S01]  /*1a70*/  VIADD R21, R11, 0x1 ;  /* 0x000000010b157836 */ /* 0x000fe20000000000 */
[----:B----4-:R-:W-:Y:S01]  /*1a80*/  SEL R15, R26, R17, P0 ;  /* 0x000000111a0f7207 */ /* 0x010fe20000000000 */
[----:B------:R0:W1:Y:S01]  /*1a90*/  @P0 LDS R18, [R12+0x8] ;  /* 0x000008000c120984 */ /* 0x0000620000000800 */
[----:B------:R-:W-:-:S03]  /*1aa0*/  VIADD R20, R19, 0x1 ;  /* 0x0000000113147836 */ /* 0x000fc60000000000 */
        /* <DEDUP_REMOVED lines=13> */
.L_x_297:
[----:B------:R-:W-:Y:S05]  /*1b80*/  BSYNC.RECONVERGENT B0 ;  /* 0x0000000000007941 */ /* 0x000fea0003800200 */
.L_x_296:
[----:B------:R-:W-:Y:S01]  /*1b90*/  @!P0 IMAD.MOV R21, RZ, RZ, R11 ;  /* 0x000000ffff158224 */ /* 0x000fe200078e020b */
[----:B------:R-:W-:Y:S01]  /*1ba0*/  @P0 IADD3 R20, PT, PT, R19, RZ, RZ ;  /* 0x000000ff13140210 */ /* 0x000fe20007ffe0ff */
[----:B------:R-:W-:Y:S01]  /*1bb0*/  BSSY.RECONVERGENT B0, `(.L_x_298) ;  /* 0x0000017000007945 */ /* 0x000fe20003800200 */
        /* <DEDUP_REMOVED lines=22> */
.L_x_299:
[----:B------:R-:W-:Y:S05]  /*1d20*/  BSYNC.RECONVERGENT B0 ;  /* 0x0000000000007941 */ /* 0x000fea0003800200 */
.L_x_298:
[----:B------:R-:W-:Y:S01]  /*1d30*/  @!P0 IADD3 R29, PT, PT, R21, RZ, RZ ;  /* 0x000000ff151d8210 */ /* 0x000fe20007ffe0ff */
[----:B------:R-:W-:Y:S01]  /*1d40*/  @P0 IMAD.MOV R30, RZ, RZ, R20 ;  /* 0x000000ffff1e0224 */ /* 0x000fe200078e0214 */
[----:B------:R-:W-:Y:S01]  /*1d50*/  BSSY.RECONVERGENT B0, `(.L_x_300) ;  /* 0x0000015000007945 */ /* 0x000fe20003800200 */
[----:B0--3--:R-:W-:Y:S02]  /*1d60*/  SEL R21, R13, R28, P0 ;  /* 0x0000001c0d157207 */ /* 0x009fe40000000000 */
[C---:B------:R-:W-:Y:S01]  /*1d70*/  ISETP.GE.AND P1, PT, R29.reuse, R24, PT ;  /* 0x000000181d00720c */ /* 0x040fe20003f26270 */
[--C-:B------:R-:W-:Y:S01]  /*1d80*/  @!P0 IMAD R27, R30, 0xc, R10.reuse ;  /* 0x0000000c1e1b8824 */ /* 0x100fe200078e020a */
[----:B----4-:R-:W-:Y:S01]  /*1d90*/  SEL R20, R26, R17, P0 ;  /* 0x000000111a147207 */ /* 0x010fe20000000000 */
[----:B------:R-:W-:Y:S01]  /*1da0*/  @P0 IMAD R31, R29, 0xc, R10 ;  /* 0x0000000c1d1f0824 */ /* 0x000fe200078e020a */
[----:B-12---:R-:W-:Y:S02]  /*1db0*/  SEL R19, R18, R25, P0 ;  /* 0x0000001912137207 */ /* 0x006fe40000000000 */
        /* <DEDUP_REMOVED lines=14> */
.L_x_301:
[----:B------:R-:W-:Y:S05]  /*1ea0*/  BSYNC.RECONVERGENT B0 ;  /* 0x0000000000007941 */ /* 0x000fea0003800200 */
.L_x_300:
[C---:B------:R-:W-:Y:S01]  /*1eb0*/  ISETP.GE.U32.AND P1, PT, R22.reuse, 0x81, PT ;  /* 0x000000811600780c */ /* 0x040fe20003f26070 */
[----:B------:R-:W-:Y:S01]  /*1ec0*/  IMAD.SHL.U32 R22, R22, 0x2, RZ ;  /* 0x0000000216167824 */ /* 0x000fe200078e00ff */
[----:B-1--4-:R-:W-:Y:S02]  /*1ed0*/  SEL R13, R13, R28, P0 ;  /* 0x0000001c0d0d7207 */ /* 0x012fe40000000000 */
[----:B0-2---:R-:W-:Y:S02]  /*1ee0*/  SEL R17, R26, R17, P0 ;  /* 0x000000111a117207 */ /* 0x005fe40000000000 */
[----:B---3--:R-:W-:-:S07]  /*1ef0*/  SEL R18, R18, R25, P0 ;  /* 0x0000001912127207 */ /* 0x008fce0000000000 */
[----:B------:R-:W-:Y:S05]  /*1f00*/  @!P1 BRA `(.L_x_302) ;  /* 0xfffffff4000c9947 */ /* 0x000fea000383ffff */
[----:B------:R-:W0:Y:S01]  /*1f10*/  LDCU.U8 UR4, c[0x0][0x380] ;  /* 0x00007000ff0477ac */ /* 0x000e220008000000 */
[----:B------:R-:W1:Y:S01]  /*1f20*/  S2R R5, SR_LANEID ;  /* 0x0000000000057919 */ /* 0x000e620000000000 */
[----:B0-----:R-:W-:-:S04]  /*1f30*/  UPRMT UR4, UR4, 0x8880, URZ ;  /* 0x0000888004047896 */ /* 0x001fc800080000ff */
[----:B------:R-:W-:Y:S01]  /*1f40*/  UISETP.NE.AND UP0, UPT, UR4, URZ, UPT ;  /* 0x000000ff0400728c */ /* 0x000fe2000bf05270 */
[----:B-1----:R-:W-:Y:S01]  /*1f50*/  IMAD R10, R5, 0x30, R4 ;  /* 0x00000030050a7824 */ /* 0x002fe200078e0204 */
[----:B------:R-:W-:Y:S07]  /*1f60*/  BAR.SYNC.DEFER_BLOCKING 0x0 ;  /* 0x0000000000007b1d */ /* 0x000fee0000010000 */
[----:B------:R-:W-:Y:S05]  /*1f70*/  BRA.U !UP0, `(.L_x_303) ;  /* 0x0000000508007547 */ /* 0x000fea000b800000 */
[----:B------:R-:W0:Y:S01]  /*1f80*/  S2R R2, SR_TID.X ;  /* 0x0000000000027919 */ /* 0x000e220000002100 */
[----:B------:R-:W1:Y:S01]  /*1f90*/  LDCU.64 UR4, c[0x0][0x3a8] ;  /* 0x00007500ff0477ac */ /* 0x000e620008000a00 */
[----:B------:R2:W-:Y:S01]  /*1fa0*/  STS [R10], R8 ;  /* 0x000000080a007388 */ /* 0x0005e20000000800 */
[----:B------:R-:W3:Y:S03]  /*1fb0*/  LDCU.128 UR8, c[0x0][0x3b0] ;  /* 0x00007600ff0877ac */ /* 0x000ee60008000c00 */
[----:B------:R-:W-:Y:S04]  /*1fc0*/  STS [R10+0x4], R7 ;  /* 0x000004070a007388 */ /* 0x000fe80000000800 */
[----:B------:R3:W-:Y:S04]  /*1fd0*/  STS [R10+0x8], R6 ;  /* 0x000008060a007388 */ /* 0x0007e80000000800 */
[----:B------:R-:W-:Y:S04]  /*1fe0*/  STS [R10+0xc], R16 ;  /* 0x00000c100a007388 */ /* 0x000fe80000000800 */
[----:B------:R-:W-:Y:S04]  /*1ff0*/  STS [R10+0x10], R15 ;  /* 0x0000100f0a007388 */ /* 0x000fe80000000800 */
[----:B------:R-:W-:Y:S04]  /*2000*/  STS [R10+0x14], R14 ;  /* 0x0000140e0a007388 */ /* 0x000fe80000000800 */
[----:B------:R-:W-:Y:S04]  /*2010*/  STS [R10+0x18], R12 ;  /* 0x0000180c0a007388 */ /* 0x000fe80000000800 */
[----:B------:R-:W-:Y:S01]  /*2020*/  STS [R10+0x1c], R11 ;  /* 0x00001c0b0a007388 */ /* 0x000fe20000000800 */
[----:B0-----:R-:W-:-:S02]  /*2030*/  LOP3.LUT R3, R2, 0x1f, RZ, 0xc0, !PT ;  /* 0x0000001f02037812 */ /* 0x001fc400078ec0ff */
[----:B------:R-:W-:Y:S01]  /*2040*/  LOP3.LUT R2, R2, 0x3e0, RZ, 0xc0, !PT ;  /* 0x000003e002027812 */ /* 0x000fe200078ec0ff */
[----:B------:R0:W-:Y:S02]  /*2050*/  STS [R10+0x20], R9 ;  /* 0x000020090a007388 */ /* 0x0001e40000000800 */
[----:B------:R-:W-:Y:S02]  /*2060*/  IMAD.IADD R0, R0, 0x1, R3 ;  /* 0x0000000100007824 */ /* 0x000fe400078e0203 */
[----:B------:R-:W-:Y:S01]  /*2070*/  STS [R10+0x24], R21 ;  /* 0x000024150a007388 */ /* 0x000fe20000000800 */
[----:B------:R-:W-:-:S03]  /*2080*/  IMAD R3, R2, 0x5, RZ ;  /* 0x0000000502037824 */ /* 0x000fc600078e02ff */
[----:B------:R-:W-:Y:S02]  /*2090*/  STS [R10+0x28], R20 ;  /* 0x000028140a007388 */ /* 0x000fe40000000800 */
[----:B------:R-:W-:Y:S02]  /*20a0*/  IADD3 R0, P0, PT, R3, R0, RZ ;  /* 0x0000000003007210 */ /* 0x000fe40007f1e0ff */
[----:B------:R-:W-:Y:S03]  /*20b0*/  STS [R10+0x2c], R19 ;  /* 0x00002c130a007388 */ /* 0x000fe60000000800 */
[----:B------:R-:W-:Y:S01]  /*20c0*/  IMAD.X R3, RZ, RZ, RZ, P0 ;  /* 0x000000ffff037224 */ /* 0x000fe200000e06ff */
[----:B------:R-:W-:Y:S01]  /*20d0*/  STS [R10+0x30], R13 ;  /* 0x0000300d0a007388 */ /* 0x000fe20000000800 */
[----:B--2---:R-:W-:-:S03]  /*20e0*/  IMAD.SHL.U32 R8, R0, 0x4, RZ ;  /* 0x0000000400087824 */ /* 0x004fc600078e00ff */
[----:B------:R-:W-:Y:S01]  /*20f0*/  STS [R10+0x34], R17 ;  /* 0x000034110a007388 */ /* 0x000fe20000000800 */
[----:B------:R-:W-:Y:S02]  /*2100*/  SHF.L.U64.HI R0, R0, 0x2, R3 ;  /* 0x0000000200007819 */ /* 0x000fe40000010203 */
[----:B-1----:R-:W-:Y:S01]  /*2110*/  IADD3 R2, P0, PT, R8, UR4, RZ ;  /* 0x0000000408027c10 */ /* 0x002fe2000ff1e0ff */
[----:B------:R-:W-:Y:S01]  /*2120*/  STS [R10+0x38], R18 ;  /* 0x000038120a007388 */ /* 0x000fe20000000800 */
[----:B------:R-:W-:-:S03]  /*2130*/  NOP ;  /* 0x0000000000007918 */ /* 0x000fc60000000000 */
[----:B------:R-:W1:Y:S01]  /*2140*/  LDS R5, [R4] ;  /* 0x0000000004057984 */ /* 0x000e620000000800 */
[----:B---3--:R-:W-:Y:S02]  /*2150*/  IADD3 R6, P1, PT, R8, UR8, RZ ;  /* 0x0000000808067c10 */ /* 0x008fe4000ff3e0ff */
[----:B------:R-:W-:Y:S01]  /*2160*/  IADD3.X R3, PT, PT, R0, UR5, RZ, P0, !PT ;  /* 0x0000000500037c10 */ /* 0x000fe200087fe4ff */
[----:B------:R-:W2:Y:S01]  /*2170*/  LDS R11, [R4+0x4] ;  /* 0x00000400040b7984 */ /* 0x000ea20000000800 */
[----:B------:R-:W-:Y:S02]  /*2180*/  IADD3 R8, P0, PT, R8, UR10, RZ ;  /* 0x0000000a08087c10 */ /* 0x000fe4000ff1e0ff */
[C---:B------:R-:W-:Y:S01]  /*2190*/  IADD3.X R7, PT, PT, R0.reuse, UR9, RZ, P1, !PT ;  /* 0x0000000900077c10 */ /* 0x040fe20008ffe4ff */
[----:B------:R-:W3:Y:S01]  /*21a0*/  LDS R13, [R4+0x8] ;  /* 0x00000800040d7984 */ /* 0x000ee20000000800 */
[----:B0-----:R-:W-:-:S03]  /*21b0*/  IADD3.X R9, PT, PT, R0, UR11, RZ, P0, !PT ;  /* 0x0000000b00097c10 */ /* 0x001fc600087fe4ff */
[----:B------:R-:W0:Y:S04]  /*21c0*/  LDS R15, [R4+0x180] ;  /* 0x00018000040f7984 */ /* 0x000e280000000800 */
        /* <DEDUP_REMOVED lines=11> */
[----:B-1----:R-:W-:Y:S04]  /*2280*/  STG.E desc[UR6][R2.64], R5 ;  /* 0x0000000502007986 */ /* 0x002fe8000c101906 */
[----:B--2---:R-:W-:Y:S04]  /*2290*/  STG.E desc[UR6][R6.64], R11 ;  /* 0x0000000b06007986 */ /* 0x004fe8000c101906 */
[----:B---3--:R-:W-:Y:S04]  /*22a0*/  STG.E desc[UR6][R8.64], R13 ;  /* 0x0000000d08007986 */ /* 0x008fe8000c101906 */
[----:B0-----:R-:W-:Y:S04]  /*22b0*/  STG.E desc[UR6][R2.64+0x80], R15 ;  /* 0x0000800f02007986 */ /* 0x001fe8000c101906 */
        /* <DEDUP_REMOVED lines=12> */
.L_x_303:
[----:B------:R-:W-:Y:S04]  /*2380*/  STS [R10], R8 ;  /* 0x000000080a007388 */ /* 0x000fe80000000800 */
[----:B------:R-:W-:Y:S04]  /*2390*/  STS [R10+0x4], R7 ;  /* 0x000004070a007388 */ /* 0x000fe80000000800 */
        /* <DEDUP_REMOVED lines=14> */
[----:B------:R-:W-:Y:S01]  /*2480*/  IMAD.MOV.U32 R2, RZ, RZ, R6 ;  /* 0x000000ffff027224 */ /* 0x000fe200078e0006 */
[----:B------:R-:W-:Y:S02]  /*2490*/  IADD3 R3, PT, PT, R7, R3, RZ ;  /* 0x0000000307037210 */ /* 0x000fe40007ffe0ff */
        /* <DEDUP_REMOVED lines=34> */
.L_x_248:
        /* <DEDUP_REMOVED lines=12> */
[----:B0-----:R-:W-:-:S05]  /*2780*/  LOP3.LUT R3, R4, 0x3e0, RZ, 0xc0, !PT ;  /* 0x000003e004037812 */ /* 0x001fca00078ec0ff */
[----:B------:R-:W-:Y:S02]  /*2790*/  IMAD R15, R3, 0x5, RZ ;  /* 0x00000005030f7824 */ /* 0x000fe400078e02ff */
[----:B------:R-:W-:-:S03]  /*27a0*/  IMAD.MOV R3, RZ, RZ, -R0 ;  /* 0x000000ffff037224 */ /* 0x000fc600078e0a00 */
[----:B------:R-:W-:Y:S02]  /*27b0*/  LOP3.LUT R15, R15, 0x1f, R4, 0xf8, !PT ;  /* 0x0000001f0f0f7812 */ /* 0x000fe400078ef804 */
[----:B---3--:R-:W-:Y:S02]  /*27c0*/  VIADDMNMX R3, R3, R2, 0x500, PT ;  /* 0x0000050003037446 */ /* 0x008fe40003800102 */
[C---:B------:R-:W-:Y:S01]  /*27d0*/  IADD3 R18, PT, PT, R15.reuse, 0x60, RZ ;  /* 0x000000600f127810 */ /* 0x040fe20007ffe0ff */
[C---:B------:R-:W-:Y:S02]  /*27e0*/  VIADD R14, R15.reuse, 0x20 ;  /* 0x000000200f0e7836 */ /* 0x040fe40000000000 */
[C---:B------:R-:W-:Y:S02]  /*27f0*/  VIADD R16, R15.reuse, 0x40 ;  /* 0x000000400f107836 */ /* 0x040fe40000000000 */
[C---:B------:R-:W-:Y:S01]  /*2800*/  VIADD R2, R15.reuse, 0x80 ;  /* 0x000000800f027836 */ /* 0x040fe20000000000 */
[CC--:B------:R-:W-:Y:S01]  /*2810*/  ISETP.GE.AND P0, PT, R15.reuse, R3.reuse, PT ;  /* 0x000000030f00720c */ /* 0x0c0fe20003f06270 */
[----:B----4-:R-:W-:Y:S01]  /*2820*/  IMAD.WIDE.U32 R10, R15, 0x4, R10 ;  /* 0x000000040f0a7825 */ /* 0x010fe200078e000a */
[----:B------:R-:W-:-:S02]  /*2830*/  ISETP.GE.AND P1, PT, R14, R3, PT ;  /* 0x000000030e00720c */ /* 0x000fc40003f26270 */
[-C--:B------:R-:W-:Y:S01]  /*2840*/  ISETP.GE.AND P2, PT, R16, R3.reuse, PT ;  /* 0x000000031000720c */ /* 0x080fe20003f46270 */
[C---:B-1----:R-:W-:Y:S01]  /*2850*/  IMAD.WIDE.U32 R6, R15.reuse, 0x4, R6 ;  /* 0x000000040f067825 */ /* 0x042fe200078e0006 */
[-C--:B------:R-:W-:Y:S02]  /*2860*/  ISETP.GE.AND P3, PT, R18, R3.reuse, PT ;  /* 0x000000031200720c */ /* 0x080fe40003f66270 */
[----:B------:R-:W-:Y:S01]  /*2870*/  ISETP.GE.AND P4, PT, R2, R3, PT ;  /* 0x000000030200720c */ /* 0x000fe20003f86270 */
[----:B--2---:R-:W-:-:S04]  /*2880*/  IMAD.WIDE.U32 R8, R15, 0x4, R8 ;  /* 0x000000040f087825 */ /* 0x004fc800078e0008 */
[----:B-----5:R-:W-:Y:S02]  /*2890*/  IMAD.MOV.U32 R14, RZ, RZ, R5 ;  /* 0x000000ffff0e7224 */ /* 0x020fe400078e0005 */
[----:B------:R-:W2:Y:S01]  /*28a0*/  @!P0 LDG.E R5, desc[UR6][R10.64] ;  /* 0x000000060a058981 */ /* 0x000ea2000c1e1900 */
[----:B------:R-:W-:Y:S02]  /*28b0*/  IMAD.MOV.U32 R16, RZ, RZ, R13 ;  /* 0x000000ffff107224 */ /* 0x000fe400078e000d */
[----:B------:R-:W-:Y:S01]  /*28c0*/  MOV R23, R14 ;  /* 0x0000000e00177202 */ /* 0x000fe20000000f00 */
[----:B------:R-:W-:Y:S01]  /*28d0*/  IMAD.MOV.U32 R20, RZ, RZ, R14 ;  /* 0x000000ffff147224 */ /* 0x000fe200078e000e */
[----:B------:R-:W3:Y:S01]  /*28e0*/  @!P0 LDG.E R13, desc[UR6][R6.64] ;  /* 0x00000006060d8981 */ /* 0x000ee2000c1e1900 */
[----:B------:R-:W-:Y:S01]  /*28f0*/  IMAD.MOV.U32 R15, RZ, RZ, R12 ;  /* 0x000000ffff0f7224 */ /* 0x000fe200078e000c */
[----:B------:R-:W-:Y:S01]  /*2900*/  MOV R19, R16 ;  /* 0x0000001000137202 */ /* 0x000fe20000000f00 */
[----:B------:R-:W-:-:S02]  /*2910*/  IMAD.MOV.U32 R26, RZ, RZ, R14 ;  /* 0x000000ffff1a7224 */ /* 0x000fc400078e000e */
[----:B------:R-:W4:Y:S01]  /*2920*/  @!P1 LDG.E R20, desc[UR6][R10.64+0x80] ;  /* 0x000080060a149981 */ /* 0x000f22000c1e1900 */
[--C-:B------:R-:W-:Y:S01]  /*2930*/  IMAD.MOV.U32 R22, RZ, RZ, R16.reuse ;  /* 0x000000ffff167224 */ /* 0x100fe200078e0010 */
[----:B------:R-:W-:Y:S01]  /*2940*/  MOV R21, R15 ;  /* 0x0000000f00157202 */ /* 0x000fe20000000f00 */
[----:B------:R-:W-:Y:S01]  /*2950*/  IMAD.MOV.U32 R25, RZ, RZ, R16 ;  /* 0x000000ffff197224 */ /* 0x000fe200078e0010 */
[----:B------:R-:W5:Y:S01]  /*2960*/  @!P2 LDG.E R23, desc[UR6][R10.64+0x100] ;  /* 0x000100060a17a981 */ /* 0x000f62000c1e1900 */
[--C-:B------:R-:W-:Y:S02]  /*2970*/  IMAD.MOV.U32 R18, RZ, RZ, R15.reuse ;  /* 0x000000ffff127224 */ /* 0x100fe400078e000f */
[----:B------:R-:W-:Y:S01]  /*2980*/  IMAD.MOV.U32 R24, RZ, RZ, R15 ;  /* 0x000000ffff187224 */ /* 0x000fe200078e000f */
[----:B------:R-:W5:Y:S04]  /*2990*/  @!P3 LDG.E R26, desc[UR6][R10.64+0x180] ;  /* 0x000180060a1ab981 */ /* 0x000f68000c1e1900 */
[----:B------:R0:W5:Y:S04]  /*29a0*/  @!P4 LDG.E R14, desc[UR6][R10.64+0x200] ;  /* 0x000200060a0ec981 */ /* 0x000168000c1e1900 */
[----:B------:R-:W5:Y:S04]  /*29b0*/  @!P1 LDG.E R19, desc[UR6][R6.64+0x80] ;  /* 0x0000800606139981 */ /* 0x000f68000c1e1900 */
[----:B------:R-:W5:Y:S04]  /*29c0*/  @!P2 LDG.E R22, desc[UR6][R6.64+0x100] ;  /* 0x000100060616a981 */ /* 0x000f68000c1e1900 */
[----:B------:R-:W5:Y:S04]  /*29d0*/  @!P3 LDG.E R25, desc[UR6][R6.64+0x180] ;  /* 0x000180060619b981 */ /* 0x000f68000c1e1900 */
[----:B------:R1:W5:Y:S04]  /*29e0*/  @!P4 LDG.E R16, desc[UR6][R6.64+0x200] ;  /* 0x000200060610c981 */ /* 0x000368000c1e1900 */
        /* <DEDUP_REMOVED lines=11> */
[----:B------:R-:W-:-:S04]  /*2aa0*/  IMAD R27, R6, 0xc, R17 ;  /* 0x0000000c061b7824 */ /* 0x000fc800078e0211 */
[----:B------:R-:W-:Y:S01]  /*2ab0*/  IMAD R10, R10, 0x30, R27 ;  /* 0x000000300a0a7824 */ /* 0x000fe200078e021b */
[----:B--2---:R-:W-:Y:S04]  /*2ac0*/  STS [R27], R5 ;  /* 0x000000051b007388 */ /* 0x004fe80000000800 */
[----:B---3--:R-:W-:Y:S04]  /*2ad0*/  STS [R27+0x4], R13 ;  /* 0x0000040d1b007388 */ /* 0x008fe80000000800 */
[----:B----4-:R0:W-:Y:S04]  /*2ae0*/  STS [R27+0x180], R20 ;  /* 0x000180141b007388 */ /* 0x0101e80000000800 */
        /* <DEDUP_REMOVED lines=14> */
[----:B------:R-:W1:Y:S04]  /*2bd0*/  LDS R6, [R10+0x4] ;  /* 0x000004000a067984 */ /* 0x000e680000000800 */
[----:B------:R-:W2:Y:S04]  /*2be0*/  LDS R5, [R10+0x8] ;  /* 0x000008000a057984 */ /* 0x000ea80000000800 */
[----:B------:R-:W3:Y:S04]  /*2bf0*/  LDS R14, [R10+0xc] ;  /* 0x00000c000a0e7984 */ /* 0x000ee80000000800 */
[----:B------:R-:W4:Y:S04]  /*2c00*/  LDS R11, [R10+0x10] ;  /* 0x000010000a0b7984 */ /* 0x000f280000000800 */
[----:B------:R-:W1:Y:S04]  /*2c10*/  LDS R12, [R10+0x14] ;  /* 0x000014000a0c7984 */ /* 0x000e680000000800 */
[----:B------:R-:W1:Y:S04]  /*2c20*/  LDS R16, [R10+0x18] ;  /* 0x000018000a107984 */ /* 0x000e680000000800 */
[----:B------:R-:W2:Y:S04]  /*2c30*/  LDS R29, [R10+0x1c] ;  /* 0x00001c000a1d7984 */ /* 0x000ea80000000800 */
[----:B------:R-:W2:Y:S04]  /*2c40*/  LDS R28, [R10+0x20] ;  /* 0x000020000a1c7984 */ /* 0x000ea80000000800 */
[----:B------:R-:W3:Y:S04]  /*2c50*/  LDS R26, [R10+0x24] ;  /* 0x000024000a1a7984 */ /* 0x000ee80000000800 */
[----:B------:R-:W3:Y:S04]  /*2c60*/  LDS R27, [R10+0x28] ;  /* 0x000028000a1b7984 */ /* 0x000ee80000000800 */
[----:B------:R-:W3:Y:S04]  /*2c70*/  LDS R25, [R10+0x2c] ;  /* 0x00002c000a197984 */ /* 0x000ee80000000800 */
[----:B------:R-:W3:Y:S04]  /*2c80*/  LDS R18, [R10+0x30] ;  /* 0x000030000a127984 */ /* 0x000ee80000000800 */
[----:B------:R-:W3:Y:S04]  /*2c90*/  LDS R19, [R10+0x34] ;  /* 0x000034000a137984 */ /* 0x000ee80000000800 */
[----:B------:R5:W3:Y:S01]  /*2ca0*/  LDS R23, [R10+0x38] ;  /* 0x000038000a177984 */ /* 0x000ae20000000800 */
[----:B------:R-:W-:Y:S01]  /*2cb0*/  BAR.SYNC.DEFER_BLOCKING 0x0 ;  /* 0x0000000000007b1d */ /* 0x000fe20000010000 */
[----:B0-----:R-:W-:-:S07]  /*2cc0*/  IMAD R20, R4, 0x5, RZ ;  /* 0x0000000504147824 */ /* 0x001fce00078e02ff */
[----:B------:R-:W-:Y:S01]  /*2cd0*/  PREEXIT ;  /* 0x000000000000782d */ /* 0x000fe20000000000 */
[----:B------:R-:W-:Y:S01]  /*2ce0*/  BSSY.RECONVERGENT B0, `(.L_x_304) ;  /* 0x0000021000007945 */ /* 0x000fe20003800200 */
[----:B-1----:R-:W-:Y:S01]  /*2cf0*/  MOV R9, R6 ;  /* 0x0000000600097202 */ /* 0x002fe20000000f00 */
[----:B------:R-:W-:Y:S01]  /*2d00*/  VIADD R8, R20, 0x1 ;  /* 0x0000000114087836 */ /* 0x000fe20000000000 */
[----:B------:R-:W-:Y:S01]  /*2d10*/  MOV R21, R7 ;  /* 0x0000000700157202 */ /* 0x000fe20000000f00 */
[----:B-----5:R-:W-:Y:S02]  /*2d20*/  IMAD.MOV.U32 R10, RZ, RZ, R7 ;  /* 0x000000ffff0a7224 */ /* 0x020fe400078e0007 */
[--C-:B--2---:R-:W-:Y:S01]  /*2d30*/  IMAD.MOV.U32 R24, RZ, RZ, R5.reuse ;  /* 0x000000ffff187224 */ /* 0x104fe200078e0005 */
[----:B------:R-:W-:Y:S01]  /*2d40*/  ISETP.GE.U32.AND P0, PT, R8, R3, PT ;  /* 0x000000030800720c */ /* 0x000fe20003f06070 */
[----:B------:R-:W-:Y:S02]  /*2d50*/  IMAD.MOV.U32 R8, RZ, RZ, R5 ;  /* 0x000000ffff087224 */ /* 0x000fe400078e0005 */
[----:B------:R-:W-:-:S10]  /*2d60*/  IMAD.MOV.U32 R22, RZ, RZ, R6 ;  /* 0x000000ffff167224 */ /* 0x000fd400078e0006 */
[----:B----4-:R-:W-:Y:S05]  /*2d70*/  @P0 BRA `(.L_x_305) ;  /* 0x00000000005c0947 */ /* 0x010fea0003800000 */
[----:B---3--:R-:W-:-:S13]  /*2d80*/  ISETP.NE.AND P0, PT, R7, R14, PT ;  /* 0x0000000e0700720c */ /* 0x008fda0003f05270 */
        /* <DEDUP_REMOVED lines=10> */
.L_x_306:
[-C--:B------:R-:W-:Y:S01]  /*2e30*/  ISETP.GE.AND P0, PT, R6, R11.reuse, PT ;  /* 0x0000000b0600720c */ /* 0x080fe20003f06270 */
[----:B------:R-:W-:Y:S01]  /*2e40*/  IMAD.MOV.U32 R8, RZ, RZ, R12 ;  /* 0x000000ffff087224 */ /* 0x000fe200078e000c */
[----:B------:R-:W-:Y:S01]  /*2e50*/  MOV R9, R11 ;  /* 0x0000000b00097202 */ /* 0x000fe20000000f00 */
[----:B------:R-:W-:Y:S01]  /*2e60*/  IMAD.MOV.U32 R10, RZ, RZ, R7 ;  /* 0x000000ffff0a7224 */ /* 0x000fe200078e0007 */
[----:B------:R-:W-:Y:S01]  /*2e70*/  MOV R21, R7 ;  /* 0x0000000700157202 */ /* 0x000fe20000000f00 */
[----:B------:R-:W-:Y:S02]  /*2e80*/  IMAD.MOV.U32 R24, RZ, RZ, R5 ;  /* 0x000000ffff187224 */ /* 0x000fe400078e0005 */
[----:B------:R-:W-:-:S06]  /*2e90*/  IMAD.MOV.U32 R22, RZ, RZ, R6 ;  /* 0x000000ffff167224 */ /* 0x000fcc00078e0006 */
[----:B------:R-:W-:Y:S05]  /*2ea0*/  @P0 BRA `(.L_x_305) ;  /* 0x0000000000100947 */ /* 0x000fea0003800000 */
.L_x_307:
[----:B------:R-:W-:Y:S01]  /*2eb0*/  IMAD.MOV.U32 R24, RZ, RZ, R8 ;  /* 0x000000ffff187224 */ /* 0x000fe200078e0008 */
[----:B------:R-:W-:Y:S01]  /*2ec0*/  MOV R21, R14 ;  /* 0x0000000e00157202 */ /* 0x000fe20000000f00 */
[----:B------:R-:W-:Y:S02]  /*2ed0*/  IMAD.MOV.U32 R22, RZ, RZ, R9 ;  /* 0x000000ffff167224 */ /* 0x000fe400078e0009 */
[----:B------:R-:W-:-:S07]  /*2ee0*/  IMAD.MOV.U32 R10, RZ, RZ, R14 ;  /* 0x000000ffff0a7224 */ /* 0x000fce00078e000e */
.L_x_305:
[----:B------:R-:W-:Y:S05]  /*2ef0*/  BSYNC.RECONVERGENT B0 ;  /* 0x0000000000007941 */ /* 0x000fea0003800200 */
.L_x_304:
[----:B------:R-:W-:Y:S01]  /*2f00*/  VIADD R12, R20, 0x2 ;  /* 0x00000002140c7836 */ /* 0x000fe20000000000 */
[----:B------:R-:W-:Y:S01]  /*2f10*/  BSSY.RECONVERGENT B0, `(.L_x_308) ;  /* 0x0000017000007945 */ /* 0x000fe20003800200 */
[----:B------:R-:W-:Y:S01]  /*2f20*/  IMAD.MOV.U32 R11, RZ, RZ, R24 ;  /* 0x000000ffff0b7224 */ /* 0x000fe200078e0018 */
[----:B------:R-:W-:Y:S02]  /*2f30*/  MOV R13, R21 ;  /* 0x00000015000d7202 */ /* 0x000fe40000000f00 */
[----:B------:R-:W-:Y:S01]  /*2f40*/  ISETP.GE.U32.AND P0, PT, R12, R3, PT ;  /* 0x000000030c00720c */ /* 0x000fe20003f06070 */
[----:B------:R-:W-:-:S12]  /*2f50*/  IMAD.MOV.U32 R12, RZ, RZ, R22 ;  /* 0x000000ffff0c7224 */ /* 0x000fd800078e0016 */
        /* <DEDUP_REMOVED lines=9> */
.L_x_310:
[----:B------:R-:W-:Y:S01]  /*2ff0*/  ISETP.GE.AND P0, PT, R22, R29, PT ;  /* 0x0000001d1600720c */ /* 0x000fe20003f06270 */
[----:B------:R-:W-:Y:S01]  /*3000*/  IMAD.MOV.U32 R13, RZ, RZ, R16 ;  /* 0x000000ffff0d7224 */ /* 0x000fe200078e0010 */
[----:B------:R-:W-:Y:S01]  /*3010*/  MOV R11, R28 ;  /* 0x0000001c000b7202 */ /* 0x000fe20000000f00 */
[----:B------:R-:W-:Y:S02]  /*3020*/  IMAD.MOV.U32 R12, RZ, RZ, R29 ;  /* 0x000000ffff0c7224 */ /* 0x000fe400078e001d */
[----:B------:R-:W-:-:S08]  /*3030*/  IMAD.MOV.U32 R21, RZ, RZ, R13 ;  /* 0x000000ffff157224 */ /* 0x000fd000078e000d */
[----:B------:R-:W-:Y:S05]  /*3040*/  @P0 BRA `(.L_x_309) ;  /* 0x00000000000c0947 */ /* 0x000fea0003800000 */
.L_x_311:
[----:B------:R-:W-:Y:S01]  /*3050*/  MOV R24, R11 ;  /* 0x0000000b00187202 */ /* 0x000fe20000000f00 */
[----:B------:R-:W-:Y:S02]  /*3060*/  IMAD.MOV.U32 R22, RZ, RZ, R12 ;  /* 0x000000ffff167224 */ /* 0x000fe400078e000c */
[----:B------:R-:W-:-:S07]  /*3070*/  IMAD.MOV.U32 R21, RZ, RZ, R13 ;  /* 0x000000ffff157224 */ /* 0x000fce00078e000d */
.L_x_309:
[----:B------:R-:W-:Y:S05]  /*3080*/  BSYNC.RECONVERGENT B0 ;  /* 0x0000000000007941 */ /* 0x000fea0003800200 */
.L_x_308:
[----:B---3--:R-:W-:Y:S01]  /*3090*/  VIADD R14, R20, 0x3 ;  /* 0x00000003140e7836 */ /* 0x008fe20000000000 */
        /* <DEDUP_REMOVED lines=14> */
.L_x_314:
[----:B------:R-:W-:Y:S01]  /*3180*/  ISETP.GE.AND P0, PT, R22, R27, PT ;  /* 0x0000001b1600720c */ /* 0x000fe20003f06270 */
[----:B------:R-:W-:Y:S01]  /*3190*/  IMAD.MOV.U32 R14, RZ, RZ, R25 ;  /* 0x000000ffff0e7224 */ /* 0x000fe200078e0019 */
[----:B------:R-:W-:Y:S01]  /*31a0*/  MOV R16, R26 ;  /* 0x0000001a00107202 */ /* 0x000fe20000000f00 */
[----:B------:R-:W-:-:S04]  /*31b0*/  IMAD.MOV.U32 R15, RZ, RZ, R27 ;  /* 0x000000ffff0f7224 */ /* 0x000fc800078e001b */
[----:B------:R-:W-:-:S06]  /*31c0*/  IMAD.MOV.U32 R21, RZ, RZ, R16 ;  /* 0x000000ffff157224 */ /* 0x000fcc00078e0010 */
[----:B------:R-:W-:Y:S05]  /*31d0*/  @P0 BRA `(.L_x_313) ;  /* 0x00000000000c0947 */ /* 0x000fea0003800000 */
.L_x_315:
[----:B------:R-:W-:Y:S01]  /*31e0*/  IMAD.MOV.U32 R24, RZ, RZ, R14 ;  /* 0x000000ffff187224 */ /* 0x000fe200078e000e */
[----:B------:R-:W-:Y:S01]  /*31f0*/  MOV R21, R16 ;  /* 0x0000001000157202 */ /* 0x000fe20000000f00 */
[----:B------:R-:W-:-:S07]  /*3200*/  IMAD.MOV.U32 R22, RZ, RZ, R15 ;  /* 0x000000ffff167224 */ /* 0x000fce00078e000f */
.L_x_313:
[----:B------:R-:W-:Y:S05]  /*3210*/  BSYNC.RECONVERGENT B0 ;  /* 0x0000000000007941 */ /* 0x000fea0003800200 */
.L_x_312:
        /* <DEDUP_REMOVED lines=17> */
.L_x_319:
[----:B------:R-:W-:Y:S01]  /*3330*/  ISETP.GE.AND P0, PT, R9, R6, PT ;  /* 0x000000060900720c */ /* 0x000fe20003f06270 */
[----:B------:R-:W-:Y:S02]  /*3340*/  IMAD.MOV.U32 R21, RZ, RZ, R8 ;  /* 0x000000ffff157224 */ /* 0x000fe400078e0008 */
[----:B------:R-:W-:Y:S02]  /*3350*/  IMAD.MOV.U32 R23, RZ, RZ, R9 ;  /* 0x000000ffff177224 */ /* 0x000fe400078e0009 */
[----:B------:R-:W-:-:S08]  /*3360*/  IMAD.MOV.U32 R22, RZ, RZ, R7 ;  /* 0x000000ffff167224 */ /* 0x000fd000078e0007 */
[----:B------:R-:W-:Y:S05]  /*3370*/  @P0 BRA `(.L_x_321) ;  /* 0x0000000000180947 */ /* 0x000fea0003800000 */
.L_x_320:
[----:B------:R-:W-:Y:S01]  /*3380*/  MOV R21, R5 ;  /* 0x0000000500157202 */ /* 0x000fe20000000f00 */
[----:B------:R-:W-:Y:S01]  /*3390*/  IMAD.MOV.U32 R23, RZ, RZ, R6 ;  /* 0x000000ffff177224 */ /* 0x000fe200078e0006 */
[----:B------:R-:W-:Y:S01]  /*33a0*/  MOV R6, R9 ;  /* 0x0000000900067202 */ /* 0x000fe20000000f00 */
[----:B------:R-:W-:Y:S02]  /*33b0*/  IMAD.MOV.U32 R22, RZ, RZ, R7 ;  /* 0x000000ffff167224 */ /* 0x000fe400078e0007 */
[----:B------:R-:W-:Y:S02]  /*33c0*/  IMAD.MOV.U32 R5, RZ, RZ, R8 ;  /* 0x000000ffff057224 */ /* 0x000fe400078e0008 */
[----:B------:R-:W-:-:S07]  /*33d0*/  IMAD.MOV.U32 R7, RZ, RZ, R10 ;  /* 0x000000ffff077224 */ /* 0x000fce00078e000a */
.L_x_321:
[----:B------:R-:W-:Y:S05]  /*33e0*/  BSYNC.RECONVERGENT B1 ;  /* 0x0000000000017941 */ /* 0x000fea0003800200 */
.L_x_318:
        /* <DEDUP_REMOVED lines=9> */
.L_x_323:
[----:B------:R-:W-:Y:S01]  /*3480*/  ISETP.GE.AND P0, PT, R15, R12, PT ;  /* 0x0000000c0f00720c */ /* 0x000fe20003f06270 */
[----:B------:R-:W-:Y:S02]  /*3490*/  IMAD.MOV.U32 R24, RZ, RZ, R14 ;  /* 0x000000ffff187224 */ /* 0x000fe400078e000e */
[----:B------:R-:W-:Y:S02]  /*34a0*/  IMAD.MOV.U32 R10, RZ, RZ, R15 ;  /* 0x000000ffff0a7224 */ /* 0x000fe400078e000f */
[----:B------:R-:W-:-:S08]  /*34b0*/  IMAD.MOV.U32 R25, RZ, RZ, R13 ;  /* 0x000000ffff197224 */ /* 0x000fd000078e000d */
[----:B------:R-:W-:Y:S05]  /*34c0*/  @P0 BRA `(.L_x_325) ;  /* 0x0000000000180947 */ /* 0x000fea0003800000 */
.L_x_324:
[----:B------:R-:W-:Y:S01]  /*34d0*/  MOV R24, R11 ;  /* 0x0000000b00187202 */ /* 0x000fe20000000f00 */
[----:B------:R-:W-:Y:S01]  /*34e0*/  IMAD.MOV.U32 R10, RZ, RZ, R12 ;  /* 0x000000ffff0a7224 */ /* 0x000fe200078e000c */
[----:B------:R-:W-:Y:S01]  /*34f0*/  MOV R12, R15 ;  /* 0x0000000f000c7202 */ /* 0x000fe20000000f00 */
[----:B------:R-:W-:Y:S02]  /*3500*/  IMAD.MOV.U32 R25, RZ, RZ, R13 ;  /* 0x000000ffff197224 */ /* 0x000fe400078e000d */
[----:B------:R-:W-:Y:S02]  /*3510*/  IMAD.MOV.U32 R11, RZ, RZ, R14 ;  /* 0x000000ffff0b7224 */ /* 0x000fe400078e000e */
[----:B------:R-:W-:-:S07]  /*3520*/  IMAD.MOV.U32 R13, RZ, RZ, R16 ;  /* 0x000000ffff0d7224 */ /* 0x000fce00078e0010 */
.L_x_325:
[----:B------:R-:W-:Y:S05]  /*3530*/  BSYNC.RECONVERGENT B1 ;  /* 0x0000000000017941 */ /* 0x000fea0003800200 */
.L_x_322:
        /* <DEDUP_REMOVED lines=11> */
.L_x_327:
[----:B------:R-:W-:Y:S01]  /*35f0*/  ISETP.GE.AND P0, PT, R12, R23, PT ;  /* 0x000000170c00720c */ /* 0x000fe20003f06270 */
[----:B------:R-:W-:Y:S01]  /*3600*/  IMAD.MOV.U32 R9, RZ, RZ, R11 ;  /* 0x000000ffff097224 */ /* 0x000fe200078e000b */
[----:B------:R-:W-:Y:S01]  /*3610*/  MOV R14, R12 ;  /* 0x0000000c000e7202 */ /* 0x000fe20000000f00 */
[----:B------:R-:W-:Y:S02]  /*3620*/  IMAD.MOV.U32 R8, RZ, RZ, R22 ;  /* 0x000000ffff087224 */ /* 0x000fe400078e0016 */
[----:B------:R-:W-:Y:S02]  /*3630*/  IMAD.MOV.U32 R12, RZ, RZ, R9 ;  /* 0x000000ffff0c7224 */ /* 0x000fe400078e0009 */
[----:B------:R-:W-:-:S06]  /*3640*/  IMAD.MOV.U32 R11, RZ, RZ, R14 ;  /* 0x000000ffff0b7224 */ /* 0x000fcc00078e000e */
[----:B------:R-:W-:Y:S05]  /*3650*/  @P0 BRA `(.L_x_329) ;  /* 0x0000000000180947 */ /* 0x000fea0003800000 */
.L_x_328:
[----:B------:R-:W-:Y:S01]  /*3660*/  MOV R12, R21 ;  /* 0x00000015000c7202 */ /* 0x000fe20000000f00 */
[----:B------:R-:W-:Y:S01]  /*3670*/  IMAD.MOV.U32 R11, RZ, RZ, R23 ;  /* 0x000000ffff0b7224 */ /* 0x000fe200078e0017 */
[----:B------:R-:W-:Y:S01]  /*3680*/  MOV R23, R14 ;  /* 0x0000000e00177202 */ /* 0x000fe20000000f00 */
[----:B------:R-:W-:Y:S02]  /*3690*/  IMAD.MOV.U32 R8, RZ, RZ, R22 ;  /* 0x000000ffff087224 */ /* 0x000fe400078e0016 */
[----:B------:R-:W-:Y:S02]  /*36a0*/  IMAD.MOV.U32 R21, RZ, RZ, R9 ;  /* 0x000000ffff157224 */ /* 0x000fe400078e0009 */
[----:B------:R-:W-:-:S07]  /*36b0*/  IMAD.MOV.U32 R22, RZ, RZ, R13 ;  /* 0x000000ffff167224 */ /* 0x000fce00078e000d */
.L_x_329:
[----:B------:R-:W-:Y:S05]  /*36c0*/  BSYNC.RECONVERGENT B1 ;  /* 0x0000000000017941 */ /* 0x000fea0003800200 */
.L_x_326:
        /* <DEDUP_REMOVED lines=10> */
.L_x_331:
[----:B------:R-:W-:Y:S01]  /*3770*/  ISETP.GE.AND P0, PT, R19, R10, PT ;  /* 0x0000000a1300720c */ /* 0x000fe20003f06270 */
[----:B------:R-:W-:Y:S01]  /*3780*/  IMAD.MOV.U32 R16, RZ, RZ, R20 ;  /* 0x000000ffff107224 */ /* 0x000fe200078e0014 */
[----:B------:R-:W-:Y:S01]  /*3790*/  MOV R9, R18 ;  /* 0x0000001200097202 */ /* 0x000fe20000000f00 */
[----:B------:R-:W-:-:S10]  /*37a0*/  IMAD.MOV.U32 R15, RZ, RZ, R19 ;  /* 0x000000ffff0f7224 */ /* 0x000fd400078e0013 */
[----:B------:R-:W-:Y:S05]  /*37b0*/  @P0 BRA `(.L_x_333) ;  /* 0x0000000000140947 */ /* 0x000fea0003800000 */
.L_x_332:
[----:B------:R-:W-:Y:S01]  /*37c0*/  IMAD.MOV.U32 R16, RZ, RZ, R24 ;  /* 0x000000ffff107224 */ /* 0x000fe200078e0018 */
[----:B------:R-:W-:Y:S01]  /*37d0*/  MOV R24, R20 ;  /* 0x0000001400187202 */ /* 0x000fe20000000f00 */
[----:B------:R-:W-:Y:S02]  /*37e0*/  IMAD.MOV.U32 R15, RZ, RZ, R10 ;  /* 0x000000ffff0f7224 */ /* 0x000fe400078e000a */
[----:B------:R-:W-:Y:S02]  /*37f0*/  IMAD.MOV.U32 R9, RZ, RZ, R25 ;  /* 0x000000ffff097224 */ /* 0x000fe400078e0019 */
[----:B------:R-:W-:-:S07]  /*3800*/  IMAD.MOV.U32 R10, RZ, RZ, R19 ;  /* 0x000000ffff0a7224 */ /* 0x000fce00078e0013 */
.L_x_333:
[----:B------:R-:W-:Y:S05]  /*3810*/  BSYNC.RECONVERGENT B1 ;  /* 0x0000000000017941 */ /* 0x000fea0003800200 */
.L_x_330:
        /* <DEDUP_REMOVED lines=11> */
.L_x_335:
[----:B------:R-:W-:Y:S01]  /*38d0*/  ISETP.GE.AND P0, PT, R23, R6, PT ;  /* 0x000000061700720c */ /* 0x000fe20003f06270 */
[----:B------:R-:W-:Y:S01]  /*38e0*/  IMAD.MOV.U32 R13, RZ, RZ, R21 ;  /* 0x000000ffff0d7224 */ /* 0x000fe200078e0015 */
[----:B------:R-:W-:Y:S01]  /*38f0*/  MOV R19, R23 ;  /* 0x0000001700137202 */ /* 0x000fe20000000f00 */
[----:B------:R-:W-:Y:S02]  /*3900*/  IMAD.MOV.U32 R14, RZ, RZ, R7 ;  /* 0x000000ffff0e7224 */ /* 0x000fe400078e0007 */
[----:B------:R-:W-:Y:S02]  /*3910*/  IMAD.MOV.U32 R23, RZ, RZ, R13 ;  /* 0x000000ffff177224 */ /* 0x000fe400078e000d */
[----:B------:R-:W-:-:S06]  /*3920*/  IMAD.MOV.U32 R21, RZ, RZ, R19 ;  /* 0x000000ffff157224 */ /* 0x000fcc00078e0013 */
[----:B------:R-:W-:Y:S05]  /*3930*/  @P0 BRA `(.L_x_337) ;  /* 0x0000000000180947 */ /* 0x000fea0003800000 */
.L_x_336:
[----:B------:R-:W-:Y:S01]  /*3940*/  MOV R23, R5 ;  /* 0x0000000500177202 */ /* 0x000fe20000000f00 */
[----:B------:R-:W-:Y:S01]  /*3950*/  IMAD.MOV.U32 R21, RZ, RZ, R6 ;  /* 0x000000ffff157224 */ /* 0x000fe200078e0006 */
[----:B------:R-:W-:Y:S01]  /*3960*/  MOV R6, R19 ;  /* 0x0000001300067202 */ /* 0x000fe20000000f00 */
[----:B------:R-:W-:Y:S02]  /*3970*/  IMAD.MOV.U32 R14, RZ, RZ, R7 ;  /* 0x000000ffff0e7224 */ /* 0x000fe400078e0007 */
[----:B------:R-:W-:Y:S02]  /*3980*/  IMAD.MOV.U32 R5, RZ, RZ, R13 ;  /* 0x000000ffff057224 */ /* 0x000fe400078e000d */
[----:B------:R-:W-:-:S07]  /*3990*/  IMAD.MOV.U32 R7, RZ, RZ, R22 ;  /* 0x000000ffff077224 */ /* 0x000fce00078e0016 */
.L_x_337:
[----:B------:R-:W-:Y:S05]  /*39a0*/  BSYNC.RECONVERGENT B1 ;  /* 0x0000000000017941 */ /* 0x000fea0003800200 */
.L_x_334:
        /* <DEDUP_REMOVED lines=11> */
.L_x_339:
[----:B------:R-:W-:Y:S01]  /*3a60*/  ISETP.GE.AND P0, PT, R10, R11, PT ;  /* 0x0000000b0a00720c */ /* 0x000fe20003f06270 */
[----:B------:R-:W-:Y:S01]  /*3a70*/  IMAD.MOV.U32 R13, RZ, RZ, R24 ;  /* 0x000000ffff0d7224 */ /* 0x000fe200078e0018 */
[----:B------:R-:W-:Y:S01]  /*3a80*/  MOV R19, R10 ;  /* 0x0000000a00137202 */ /* 0x000fe20000000f00 */
[----:B------:R-:W-:Y:S02]  /*3a90*/  IMAD.MOV.U32 R10, RZ, RZ, R8 ;  /* 0x000000ffff0a7224 */ /* 0x000fe400078e0008 */
[----:B------:R-:W-:Y:S02]  /*3aa0*/  IMAD.MOV.U32 R24, RZ, RZ, R13 ;  /* 0x000000ffff187224 */ /* 0x000fe400078e000d */
[----:B------:R-:W-:-:S06]  /*3ab0*/  IMAD.MOV.U32 R22, RZ, RZ, R19 ;  /* 0x000000ffff167224 */ /* 0x000fcc00078e0013 */
[----:B------:R-:W-:Y:S05]  /*3ac0*/  @P0 BRA `(.L_x_341) ;  /* 0x0000000000180947 */ /* 0x000fea0003800000 */
.L_x_340:
[----:B------:R-:W-:Y:S01]  /*3ad0*/  MOV R24, R12 ;  /* 0x0000000c00187202 */ /* 0x000fe20000000f00 */
[----:B------:R-:W-:Y:S01]  /*3ae0*/  IMAD.MOV.U32 R22, RZ, RZ, R11 ;  /* 0x000000ffff167224 */ /* 0x000fe200078e000b */
[----:B------:R-:W-:Y:S01]  /*3af0*/  MOV R11, R19 ;  /* 0x00000013000b7202 */ /* 0x000fe20000000f00 */
[----:B------:R-:W-:Y:S02]  /*3b00*/  IMAD.MOV.U32 R10, RZ, RZ, R8 ;  /* 0x000000ffff0a7224 */ /* 0x000fe400078e0008 */
[----:B------:R-:W-:Y:S02]  /*3b10*/  IMAD.MOV.U32 R12, RZ, RZ, R13 ;  /* 0x000000ffff0c7224 */ /* 0x000fe400078e000d */
[----:B------:R-:W-:-:S07]  /*3b20*/  IMAD.MOV.U32 R8, RZ, RZ, R18 ;  /* 0x000000ffff087224 */ /* 0x000fce00078e0012 */
.L_x_341:
[----:B------:R-:W-:Y:S05]  /*3b30*/  BSYNC.RECONVERGENT B1 ;  /* 0x0000000000017941 */ /* 0x000fea0003800200 */
.L_x_338:
        /* <DEDUP_REMOVED lines=11> */
.L_x_343:
[----:B------:R-:W-:Y:S01]  /*3bf0*/  ISETP.GE.AND P0, PT, R11, R21, PT ;  /* 0x000000150b00720c */ /* 0x000fe20003f06270 */
[----:B------:R-:W-:Y:S01]  /*3c00*/  IMAD.MOV.U32 R18, RZ, RZ, R12 ;  /* 0x000000ffff127224 */ /* 0x000fe200078e000c */
[----:B------:R-:W-:Y:S01]  /*3c10*/  MOV R19, R11 ;  /* 0x0000000b00137202 */ /* 0x000fe20000000f00 */
[----:B------:R-:W-:Y:S02]  /*3c20*/  IMAD.MOV.U32 R13, RZ, RZ, R14 ;  /* 0x000000ffff0d7224 */ /* 0x000fe400078e000e */
[----:B------:R-:W-:Y:S02]  /*3c30*/  IMAD.MOV.U32 R11, RZ, RZ, R18 ;  /* 0x000000ffff0b7224 */ /* 0x000fe400078e0012 */
[----:B------:R-:W-:-:S06]  /*3c40*/  IMAD.MOV.U32 R12, RZ, RZ, R19 ;  /* 0x000000ffff0c7224 */ /* 0x000fcc00078e0013 */
[----:B------:R-:W-:Y:S05]  /*3c50*/  @P0 BRA `(.L_x_345) ;  /* 0x0000000000180947 */ /* 0x000fea0003800000 */
.L_x_344:
[----:B------:R-:W-:Y:S01]  /*3c60*/  MOV R11, R23 ;  /* 0x00000017000b7202 */ /* 0x000fe20000000f00 */
[----:B------:R-:W-:Y:S01]  /*3c70*/  IMAD.MOV.U32 R12, RZ, RZ, R21 ;  /* 0x000000ffff0c7224 */ /* 0x000fe200078e0015 */
[----:B------:R-:W-:Y:S01]  /*3c80*/  MOV R21, R19 ;  /* 0x0000001300157202 */ /* 0x000fe20000000f00 */
[----:B------:R-:W-:Y:S02]  /*3c90*/  IMAD.MOV.U32 R13, RZ, RZ, R14 ;  /* 0x000000ffff0d7224 */ /* 0x000fe400078e000e */
[----:B------:R-:W-:Y:S02]  /*3ca0*/  IMAD.MOV.U32 R23, RZ, RZ, R18 ;  /* 0x000000ffff177224 */ /* 0x000fe400078e0012 */
[----:B------:R-:W-:-:S07]  /*3cb0*/  IMAD.MOV.U32 R14, RZ, RZ, R8 ;  /* 0x000000ffff0e7224 */ /* 0x000fce00078e0008 */
.L_x_345:
[----:B------:R-:W-:Y:S05]  /*3cc0*/  BSYNC.RECONVERGENT B1 ;  /* 0x0000000000017941 */ /* 0x000fea0003800200 */
.L_x_342:
        /* <DEDUP_REMOVED lines=10> */
.L_x_347:
[----:B------:R-:W-:Y:S01]  /*3d70*/  ISETP.GE.AND P0, PT, R15, R22, PT ;  /* 0x000000160f00720c */ /* 0x000fe20003f06270 */
[----:B------:R-:W-:Y:S01]  /*3d80*/  IMAD.MOV.U32 R20, RZ, RZ, R16 ;  /* 0x000000ffff147224 */ /* 0x000fe200078e0010 */
[----:B------:R-:W-:Y:S01]  /*3d90*/  MOV R18, R9 ;  /* 0x0000000900127202 */ /* 0x000fe20000000f00 */
[----:B------:R-:W-:Y:S02]  /*3da0*/  IMAD.MOV.U32 R19, RZ, RZ, R15 ;  /* 0x000000ffff137224 */ /* 0x000fe400078e000f */
[----:B------:R-:W-:-:S08]  /*3db0*/  IMAD.MOV.U32 R26, RZ, RZ, R9 ;  /* 0x000000ffff1a7224 */ /* 0x000fd000078e0009 */
[----:B------:R-:W-:Y:S05]  /*3dc0*/  @P0 BRA `(.L_x_349) ;  /* 0x0000000000180947 */ /* 0x000fea0003800000 */
.L_x_348:
[----:B------:R-:W-:Y:S01]  /*3dd0*/  IMAD.MOV.U32 R20, RZ, RZ, R24 ;  /* 0x000000ffff147224 */ /* 0x000fe200078e0018 */
[----:B------:R-:W-:Y:S01]  /*3de0*/  MOV R18, R10 ;  /* 0x0000000a00127202 */ /* 0x000fe20000000f00 */
[----:B------:R-:W-:Y:S02]  /*3df0*/  IMAD.MOV.U32 R19, RZ, RZ, R22 ;  /* 0x000000ffff137224 */ /* 0x000fe400078e0016 */
[----:B------:R-:W-:Y:S02]  /*3e00*/  IMAD.MOV.U32 R26, RZ, RZ, R9 ;  /* 0x000000ffff1a7224 */ /* 0x000fe400078e0009 */
[----:B------:R-:W-:Y:S02]  /*3e10*/  IMAD.MOV.U32 R24, RZ, RZ, R16 ;  /* 0x000000ffff187224 */ /* 0x000fe400078e0010 */
[----:B------:R-:W-:-:S07]  /*3e20*/  IMAD.MOV.U32 R22, RZ, RZ, R15 ;  /* 0x000000ffff167224 */ /* 0x000fce00078e000f */
.L_x_349:
[----:B------:R-:W-:Y:S05]  /*3e30*/  BSYNC.RECONVERGENT B1 ;  /* 0x0000000000017941 */ /* 0x000fea0003800200 */
.L_x_346:
        /* <DEDUP_REMOVED lines=9> */
.L_x_351:
[----:B------:R-:W-:Y:S01]  /*3ed0*/  ISETP.GE.AND P0, PT, R21, R6, PT ;  /* 0x000000061500720c */ /* 0x000fe20003f06270 */
[----:B------:R-:W-:Y:S01]  /*3ee0*/  IMAD.MOV.U32 R10, RZ, RZ, R7 ;  /* 0x000000ffff0a7224 */ /* 0x000fe200078e0007 */
[----:B------:R-:W-:Y:S01]  /*3ef0*/  MOV R8, R23 ;  /* 0x0000001700087202 */ /* 0x000fe20000000f00 */
[----:B------:R-:W-:-:S10]  /*3f00*/  IMAD.MOV.U32 R9, RZ, RZ, R21 ;  /* 0x000000ffff097224 */ /* 0x000fd400078e0015 */
[----:B------:R-:W-:Y:S05]  /*3f10*/  @P0 BRA `(.L_x_353) ;  /* 0x0000000000180947 */ /* 0x000fea0003800000 */
.L_x_352:
[----:B------:R-:W-:Y:S01]  /*3f20*/  IMAD.MOV.U32 R8, RZ, RZ, R5 ;  /* 0x000000ffff087224 */ /* 0x000fe200078e0005 */
[----:B------:R-:W-:Y:S01]  /*3f30*/  MOV R10, R7 ;  /* 0x00000007000a7202 */ /* 0x000fe20000000f00 */
[----:B------:R-:W-:Y:S02]  /*3f40*/  IMAD.MOV.U32 R9, RZ, RZ, R6 ;  /* 0x000000ffff097224 */ /* 0x000fe400078e0006 */
[----:B------:R-:W-:Y:S02]  /*3f50*/  IMAD.MOV.U32 R5, RZ, RZ, R23 ;  /* 0x000000ffff057224 */ /* 0x000fe400078e0017 */
[----:B------:R-:W-:Y:S02]  /*3f60*/  IMAD.MOV.U32 R6, RZ, RZ, R21 ;  /* 0x000000ffff067224 */ /* 0x000fe400078e0015 */
[----:B------:R-:W-:-:S07]  /*3f70*/  IMAD.MOV.U32 R7, RZ, RZ, R14 ;  /* 0x000000ffff077224 */ /* 0x000fce00078e000e */
.L_x_353:
[----:B------:R-:W-:Y:S05]  /*3f80*/  BSYNC.RECONVERGENT B1 ;  /* 0x0000000000017941 */ /* 0x000fea0003800200 */
.L_x_350:
        /* <DEDUP_REMOVED lines=8> */
.L_x_354:
[----:B------:R-:W-:Y:S01]  /*4010*/  ISETP.GE.AND P0, PT, R22, R12, PT ;  /* 0x0000000c1600720c */ /* 0x000fe20003f06270 */
[----:B------:R-:W-:Y:S01]  /*4020*/  IMAD.MOV.U32 R16, RZ, RZ, R13 ;  /* 0x000000ffff107224 */ /* 0x000fe200078e000d */
[----:B------:R-:W-:Y:S01]  /*4030*/  MOV R14, R24 ;  /* 0x00000018000e7202 */ /* 0x000fe20000000f00 */
[----:B------:R-:W-:-:S10]  /*4040*/  IMAD.MOV.U32 R15, RZ, RZ, R22 ;  /* 0x000000ffff0f7224 */ /* 0x000fd400078e0016 */
[----:B------:R-:W-:Y:S05]  /*4050*/  @P0 BRA `(.L_x_317) ;  /* 0x0000000000180947 */ /* 0x000fea0003800000 */
.L_x_355:
[----:B------:R-:W-:Y:S01]  /*4060*/  IMAD.MOV.U32 R14, RZ, RZ, R11 ;  /* 0x000000ffff0e7224 */ /* 0x000fe200078e000b */
[----:B------:R-:W-:Y:S01]  /*4070*/  MOV R16, R13 ;  /* 0x0000000d00107202 */ /* 0x000fe20000000f00 */
[----:B------:R-:W-:Y:S02]  /*4080*/  IMAD.MOV.U32 R15, RZ, RZ, R12 ;  /* 0x000000ffff0f7224 */ /* 0x000fe400078e000c */
[----:B------:R-:W-:Y:S02]  /*4090*/  IMAD.MOV.U32 R11, RZ, RZ, R24 ;  /* 0x000000ffff0b7224 */ /* 0x000fe400078e0018 */
[----:B------:R-:W-:Y:S02]  /*40a0*/  IMAD.MOV.U32 R12, RZ, RZ, R22 ;  /* 0x000000ffff0c7224 */ /* 0x000fe400078e0016 */
[----:B------:R-:W-:-:S07]  /*40b0*/  IMAD.MOV.U32 R13, RZ, RZ, R26 ;  /* 0x000000ffff0d7224 */ /* 0x000fce00078e001a */
.L_x_317:
[----:B------:R-:W-:Y:S05]  /*40c0*/  BSYNC.RECONVERGENT B0 ;  /* 0x0000000000007941 */ /* 0x000fea0003800200 */
.L_x_316:
[----:B------:R-:W-:Y:S02]  /*40d0*/  HFMA2 R21, -RZ, RZ, 0, 1.1920928955078125e-07 ;  /* 0x00000002ff157431 */ /* 0x000fe400000001ff */
[----:B------:R-:W-:-:S07]  /*40e0*/  IMAD R17, R4, 0x3c, R17 ;  /* 0x0000003c04117824 */ /* 0x000fce00078e0211 */
.L_x_369:
[----:B------:R-:W-:Y:S01]  /*40f0*/  IMAD.MOV R23, RZ, RZ, -R21 ;  /* 0x000000ffff177224 */ /* 0x000fe200078e0a15 */
[----:B------:R-:W-:Y:S01]  /*4100*/  BAR.SYNC.DEFER_BLOCKING 0x0 ;  /* 0x0000000000007b1d */ /* 0x000fe20000010000 */
[----:B------:R-:W-:-:S03]  /*4110*/  VIADD R25, R21, 0xffffffff ;  /* 0xffffffff15197836 */ /* 0x000fc60000000000 */
[----:B------:R-:W-:Y:S02]  /*4120*/  LOP3.LUT R22, R4, R23, RZ, 0xc0, !PT ;  /* 0x0000001704167212 */ /* 0x000fe400078ec0ff */
[----:B------:R-:W-:Y:S01]  /*4130*/  LOP3.LUT R25, R25, R4, RZ, 0xc0, !PT ;  /* 0x0000000419197212 */ /* 0x000fe200078ec0ff */
[----:B------:R-:W-:Y:S01]  /*4140*/  BSSY.RECONVERGENT B0, `(.L_x_356) ;  /* 0x000003b000007945 */ /* 0x000fe20003800200 */
[----:B------:R-:W0:Y:S01]  /*4150*/  S2R R27, SR_CgaCtaId ;  /* 0x00000000001b7919 */ /* 0x000e220000008800 */
[----:B------:R-:W-:Y:S01]  /*4160*/  IMAD R26, R22, 0x5, RZ ;  /* 0x00000005161a7824 */ /* 0x000fe200078e02ff */
[----:B------:R-:W-:Y:S01]  /*4170*/  SHF.R.U32.HI R22, RZ, 0x1, R21 ;  /* 0x00000001ff167819 */ /* 0x000fe20000011615 */
[----:B------:R-:W-:-:S03]  /*4180*/  IMAD R28, R25, 0x5, RZ ;  /* 0x00000005191c7824 */ /* 0x000fc600078e02ff */
[C---:B------:R-:W-:Y:S02]  /*4190*/  VIMNMX R26, PT, PT, R3.reuse, R26, PT ;  /* 0x0000001a031a7248 */ /* 0x040fe40003fe0100 */
[----:B------:R-:W-:-:S03]  /*41a0*/  VIMNMX R28, PT, PT, R3, R28, PT ;  /* 0x0000001c031c7248 */ /* 0x000fc60003fe0100 */
[----:B------:R-:W-:-:S05]  /*41b0*/  IMAD R24, R22, 0x5, R26 ;  /* 0x0000000516187824 */ /* 0x000fca00078e021a */
[----:B------:R-:W-:Y:S01]  /*41c0*/  VIMNMX R23, PT, PT, R3, R24, PT ;  /* 0x0000001803177248 */ /* 0x000fe20003fe0100 */
[----:B------:R1:W-:Y:S03]  /*41d0*/  STS [R17], R7 ;  /* 0x0000000711007388 */ /* 0x0003e60000000800 */
[----:B------:R-:W-:Y:S01]  /*41e0*/  VIADDMNMX R30, R23, -R26, R28, PT ;  /* 0x8000001a171e7246 */ /* 0x000fe2000380011c */
[----:B------:R-:W-:Y:S01]  /*41f0*/  IMAD R24, R22, 0x5, R23 ;  /* 0x0000000516187824 */ /* 0x000fe200078e0217 */
[----:B------:R2:W-:Y:S01]  /*4200*/  STS [R17+0x4], R6 ;  /* 0x0000040611007388 */ /* 0x0005e20000000800 */
[----:B------:R-:W-:-:S03]  /*4210*/  MOV R22, 0x400 ;  /* 0x0000040000167802 */ /* 0x000fc60000000f00 */
[----:B------:R-:W-:Y:S01]  /*4220*/  VIMNMX R24, PT, PT, R3, R24, PT ;  /* 0x0000001803187248 */ /* 0x000fe20003fe0100 */
[----:B------:R2:W-:Y:S04]  /*4230*/  STS [R17+0x8], R5 ;  /* 0x0000080511007388 */ /* 0x0005e80000000800 */
[----:B------:R-:W-:Y:S01]  /*4240*/  IMAD.IADD R25, R24, 0x1, -R23 ;  /* 0x0000000118197824 */ /* 0x000fe200078e0a17 */
[----:B------:R2:W-:Y:S01]  /*4250*/  STS [R17+0xc], R10 ;  /* 0x00000c0a11007388 */ /* 0x0005e20000000800 */
[----:B0-----:R-:W-:-:S03]  /*4260*/  LEA R22, R27, R22, 0x18 ;  /* 0x000000161b167211 */ /* 0x001fc600078ec0ff */
[CC--:B------:R-:W-:Y:S01]  /*4270*/  ISETP.GE.AND P0, PT, R28.reuse, R25.reuse, PT ;  /* 0x000000191c00720c */ /* 0x0c0fe20003f06270 */
[----:B------:R2:W-:Y:S01]  /*4280*/  STS [R17+0x10], R9 ;  /* 0x0000100911007388 */ /* 0x0005e20000000800 */
[----:B------:R-:W-:-:S03]  /*4290*/  IADD3 R25, PT, PT, R28, -R25, RZ ;  /* 0x800000191c197210 */ /* 0x000fc60007ffe0ff */
[----:B------:R2:W-:Y:S01]  /*42a0*/  STS [R17+0x14], R8 ;  /* 0x0000140811007388 */ /* 0x0005e20000000800 */
[----:B-1----:R-:W-:-:S03]  /*42b0*/  SEL R7, R25, RZ, P0 ;  /* 0x000000ff19077207 */ /* 0x002fc60000000000 */
        /* <DEDUP_REMOVED lines=12> */
[----:B--2---:R-:W0:Y:S01]  /*4380*/  S2R R6, SR_CgaCtaId ;  /* 0x0000000000067919 */ /* 0x004e220000008800 */
[----:B------:R-:W-:Y:S01]  /*4390*/  MOV R5, 0x400 ;  /* 0x0000040000057802 */ /* 0x000fe20000000f00 */
[----:B------:R-:W-:-:S03]  /*43a0*/  IMAD.IADD R9, R28, 0x1, R23 ;  /* 0x000000011c097824 */ /* 0x000fc600078e0217 */
[----:B0-----:R-:W-:-:S07]  /*43b0*/  LEA R14, R6, R5, 0x18 ;  /* 0x00000005060e7211 */ /* 0x001fce00078ec0ff */
.L_x_358:
[----:B------:R-:W-:-:S05]  /*43c0*/  IMAD.IADD R5, R30, 0x1, -R7 ;  /* 0x000000011e057824 */ /* 0x000fca00078e0a07 */
[----:B------:R-:W-:-:S04]  /*43d0*/  LEA.HI R6, R5, R5, RZ, 0x1 ;  /* 0x0000000505067211 */ /* 0x000fc800078f08ff */
[----:B------:R-:W-:-:S04]  /*43e0*/  LEA.HI.SX32 R11, R6, R7, 0x1f ;  /* 0x00000007060b7211 */ /* 0x000fc800078ffaff */
[----:B------:R-:W-:Y:S01]  /*43f0*/  LOP3.LUT R6, RZ, R11, RZ, 0x33, !PT ;  /* 0x0000000bff067212 */ /* 0x000fe200078e33ff */
[----:B------:R-:W-:-:S03]  /*4400*/  IMAD.IADD R5, R26, 0x1, R11 ;  /* 0x000000011a057824 */ /* 0x000fc600078e020b */
[----:B------:R-:W-:Y:S01]  /*4410*/  IADD3 R6, PT, PT, R9, R6, RZ ;  /* 0x0000000609067210 */ /* 0x000fe20007ffe0ff */
[----:B------:R-:W-:-:S04]  /*4420*/  IMAD R8, R5, 0xc, R14 ;  /* 0x0000000c05087824 */ /* 0x000fc800078e020e */
[----:B------:R-:W-:Y:S01]  /*4430*/  IMAD R12, R6, 0xc, R14 ;  /* 0x0000000c060c7824 */ /* 0x000fe200078e020e */
        /* <DEDUP_REMOVED lines=11> */
.L_x_357:
[----:B------:R-:W-:Y:S05]  /*44f0*/  BSYNC.RECONVERGENT B0 ;  /* 0x0000000000007941 */ /* 0x000fea0003800200 */
.L_x_356:
[----:B--2---:R-:W-:Y:S01]  /*4500*/  IMAD.IADD R10, R26, 0x1, R7 ;  /* 0x000000011a0a7824 */ /* 0x004fe200078e0207 */
[----:B------:R-:W-:Y:S01]  /*4510*/  IADD3 R7, PT, PT, -R7, R23, R28 ;  /* 0x0000001707077210 */ /* 0x000fe20007ffe11c */
[----:B------:R-:W-:Y:S01]  /*4520*/  BSSY.RECONVERGENT B0, `(.L_x_359) ;  /* 0x0000012000007945 */ /* 0x000fe20003800200 */
[----:B------:R-:W-:Y:S01]  /*4530*/  PLOP3.LUT P0, PT, PT, PT, PT, 0x8, 0x80 ;  /* 0x000000000080781c */ /* 0x000fe20003f0e170 */
        /* <DEDUP_REMOVED lines=16> */
.L_x_360:
[----:B------:R-:W-:Y:S05]  /*4640*/  BSYNC.RECONVERGENT B0 ;  /* 0x0000000000007941 */ /* 0x000fea0003800200 */
.L_x_359:
        /* <DEDUP_REMOVED lines=25> */
.L_x_362:
[----:B------:R-:W-:Y:S05]  /*47e0*/  BSYNC.RECONVERGENT B0 ;  /* 0x0000000000007941 */ /* 0x000fea0003800200 */
.L_x_361:
[----:B------:R-:W-:Y:S01]  /*47f0*/  @!P0 IMAD.MOV R11, RZ, RZ, R9 ;  /* 0x000000ffff0b8224 */ /* 0x000fe200078e0209 */
[----:B------:R-:W-:Y:S01]  /*4800*/  BSSY.RECONVERGENT B0, `(.L_x_363) ;  /* 0x0000018000007945 */ /* 0x000fe20003800200 */
[----:B------:R-:W-:Y:S01]  /*4810*/  @P0 IMAD.MOV R12, RZ, RZ, R8 ;  /* 0x000000ffff0c0224 */ /* 0x000fe200078e0208 */
[----:B-12---:R-:W-:Y:S01]  /*4820*/  SEL R8, R20, R25, P0 ;  /* 0x0000001914087207 */ /* 0x006fe20000000000 */
[C-C-:B0-----:R-:W-:Y:S01]  /*4830*/  @P0 IMAD R14, R11.reuse, 0xc, R22.reuse ;  /* 0x0000000c0b0e0824 */ /* 0x141fe200078e0216 */
[C---:B------:R-:W-:Y:S01]  /*4840*/  ISETP.GE.AND P1, PT, R11.reuse, R24, PT ;  /* 0x000000180b00720c */ /* 0x040fe20003f26270 */
[----:B------:R-:W-:Y:S01]  /*4850*/  @!P0 IMAD R13, R12, 0xc, R22 ;  /* 0x0000000c0c0d8824 */ /* 0x000fe200078e0216 */
[----:B---3--:R-:W-:Y:S01]  /*4860*/  SEL R10, R18, R27, P0 ;  /* 0x0000001b120a7207 */ /* 0x008fe20000000000 */
[----:B------:R-:W-:Y:S01]  /*4870*/  VIADD R15, R11, 0x1 ;  /* 0x000000010b0f7836 */ /* 0x000fe20000000000 */
[----:B----4-:R-:W-:Y:S01]  /*4880*/  SEL R9, R26, R19, P0 ;  /* 0x000000131a097207 */ /* 0x010fe20000000000 */
[----:B------:R0:W1:Y:S01]  /*4890*/  @P0 LDS R20, [R14+0x8] ;  /* 0x000008000e140984 */ /* 0x0000620000000800 */
[----:B------:R-:W-:-:S03]  /*48a0*/  IADD3 R16, PT, PT, R12, 0x1, RZ ;  /* 0x000000010c107810 */ /* 0x000fc60007ffe0ff */
        /* <DEDUP_REMOVED lines=13> */
.L_x_364:
[----:B------:R-:W-:Y:S05]  /*4980*/  BSYNC.RECONVERGENT B0 ;  /* 0x0000000000007941 */ /* 0x000fea0003800200 */
.L_x_363:
[----:B------:R-:W-:Y:S01]  /*4990*/  @!P0 IMAD.MOV R15, RZ, RZ, R11 ;  /* 0x000000ffff0f8224 */ /* 0x000fe200078e020b */
[----:B------:R-:W-:Y:S01]  /*49a0*/  BSSY.RECONVERGENT B0, `(.L_x_365) ;  /* 0x0000018000007945 */ /* 0x000fe20003800200 */
[----:B------:R-:W-:Y:S01]  /*49b0*/  @P0 IMAD.MOV R16, RZ, RZ, R12 ;  /* 0x000000ffff100224 */ /* 0x000fe200078e020c */
[----:B-12---:R-:W-:Y:S01]  /*49c0*/  SEL R11, R20, R25, P0 ;  /* 0x00000019140b7207 */ /* 0x006fe20000000000 */
[C-C-:B------:R-:W-:Y:S01]  /*49d0*/  @P0 IMAD R28, R15.reuse, 0xc, R22.reuse ;  /* 0x0000000c0f1c0824 */ /* 0x140fe200078e0216 */
[C---:B------:R-:W-:Y:S01]  /*49e0*/  ISETP.GE.AND P1, PT, R15.reuse, R24, PT ;  /* 0x000000180f00720c */ /* 0x040fe20003f26270 */
[----:B0-----:R-:W-:Y:S01]  /*49f0*/  @!P0 IMAD R14, R16, 0xc, R22 ;  /* 0x0000000c100e8824 */ /* 0x001fe200078e0216 */
        /* <DEDUP_REMOVED lines=18> */
.L_x_366:
[----:B------:R-:W-:Y:S05]  /*4b20*/  BSYNC.RECONVERGENT B0 ;  /* 0x0000000000007941 */ /* 0x000fea0003800200 */
.L_x_365:
[----:B------:R-:W-:Y:S01]  /*4b30*/  @!P0 IMAD.MOV R29, RZ, RZ, R15 ;  /* 0x000000ffff1d8224 */ /* 0x000fe200078e020f */
[----:B------:R-:W-:Y:S01]  /*4b40*/  BSSY.RECONVERGENT B0, `(.L_x_367) ;  /* 0x0000016000007945 */ /* 0x000fe20003800200 */
[----:B------:R-:W-:Y:S01]  /*4b50*/  @P0 IMAD.MOV R30, RZ, RZ, R16 ;  /* 0x000000ffff1e0224 */ /* 0x000fe200078e0210 */
[----:B0--3--:R-:W-:Y:S01]  /*4b60*/  SEL R16, R18, R27, P0 ;  /* 0x0000001b12107207 */ /* 0x009fe20000000000 */
[C-C-:B------:R-:W-:Y:S01]  /*4b70*/  @P0 IMAD R31, R29.reuse, 0xc, R22.reuse ;  /* 0x0000000c1d1f0824 */ /* 0x140fe200078e0216 */
[----:B------:R-:W-:Y:S01]  /*4b80*/  ISETP.GE.AND P1, PT, R29, R24, PT ;  /* 0x000000181d00720c */ /* 0x000fe20003f26270 */
[----:B------:R-:W-:Y:S01]  /*4b90*/  @!P0 IMAD R28, R30, 0xc, R22 ;  /* 0x0000000c1e1c8824 */ /* 0x000fe200078e0216 */
[----:B----4-:R-:W-:Y:S02]  /*4ba0*/  SEL R15, R26, R19, P0 ;  /* 0x000000131a0f7207 */ /* 0x010fe40000000000 */
[----:B-12---:R-:W-:Y:S01]  /*4bb0*/  SEL R14, R20, R25, P0 ;  /* 0x00000019140e7207 */ /* 0x006fe20000000000 */
[----:B------:R0:W1:Y:S04]  /*4bc0*/  @P0 LDS R18, [R31] ;  /* 0x000000001f120984 */ /* 0x0000680000000800 */
[----:B------:R0:W2:Y:S04]  /*4bd0*/  @!P0 LDS R27, [R28] ;  /* 0x000000001c1b8984 */ /* 0x0000a80000000800 */
[----:B------:R0:W3:Y:S04]  /*4be0*/  @!P0 LDS R19, [R28+0x4] ;  /* 0x000004001c138984 */ /* 0x0000e80000000800 */
[----:B------:R0:W4:Y:S04]  /*4bf0*/  @!P0 LDS R25, [R28+0x8] ;  /* 0x000008001c198984 */ /* 0x0001280000000800 */
[----:B------:R0:W0:Y:S04]  /*4c00*/  @P0 LDS R26, [R31+0x4] ;  /* 0x000004001f1a0984 */ /* 0x0000280000000800 */
[----:B------:R0:W0:Y:S01]  /*4c10*/  @P0 LDS R20, [R31+0x8] ;  /* 0x000008001f140984 */ /* 0x0000220000000800 */
[----:B------:R-:W-:Y:S01]  /*4c20*/  PLOP3.LUT P0, PT, PT, PT, PT, 0x8, 0x80 ;  /* 0x000000000080781c */ /* 0x000fe20003f0e170 */
[----:B------:R-:W-:-:S12]  /*4c30*/  @P1 BRA `(.L_x_368) ;  /* 0x0000000000181947 */ /* 0x000fd80003800000 */
[----:B------:R-:W-:Y:S02]  /*4c40*/  ISETP.GE.AND P1, PT, R30, R23, PT ;  /* 0x000000171e00720c */ /* 0x000fe40003f26270 */
[----:B------:R-:W-:-:S11]  /*4c50*/  PLOP3.LUT P0, PT, PT, PT, PT, 0x80, 0x8 ;  /* 0x000000000008781c */ /* 0x000fd60003f0f070 */
[----:B------:R-:W-:Y:S05]  /*4c60*/  @P1 BRA `(.L_x_368) ;  /* 0x00000000000c1947 */ /* 0x000fea0003800000 */
[----:B-12---:R-:W-:-:S13]  /*4c70*/  ISETP.NE.AND P1, PT, R18, R27, PT ;  /* 0x0000001b1200720c */ /* 0x006fda0003f25270 */
[----:B------:R-:W-:Y:S02]  /*4c80*/  @P1 ISETP.LT.AND P0, PT, R18, R27, PT ;  /* 0x0000001b1200120c */ /* 0x000fe40003f01270 */
[----:B0--3--:R-:W-:-:S13]  /*4c90*/  @!P1 ISETP.LT.AND P0, PT, R26, R19, PT ;  /* 0x000000131a00920c */ /* 0x009fda0003f01270 */
.L_x_368:
[----:B------:R-:W-:Y:S05]  /*4ca0*/  BSYNC.RECONVERGENT B0 ;  /* 0x0000000000007941 */ /* 0x000fea0003800200 */
.L_x_367:
[C---:B------:R-:W-:Y:S01]  /*4cb0*/  ISETP.GE.U32.AND P1, PT, R21.reuse, 0x81, PT ;  /* 0x000000811500780c */ /* 0x040fe20003f26070 */
[----:B------:R-:W-:Y:S01]  /*4cc0*/  IMAD.SHL.U32 R21, R21, 0x2, RZ ;  /* 0x0000000215157824 */ /* 0x000fe200078e00ff */
[----:B-12---:R-:W-:Y:S02]  /*4cd0*/  SEL R18, R18, R27, P0 ;  /* 0x0000001b12127207 */ /* 0x006fe40000000000 */
[----:B0--3--:R-:W-:Y:S02]  /*4ce0*/  SEL R19, R26, R19, P0 ;  /* 0x000000131a137207 */ /* 0x009fe40000000000 */
[----:B----4-:R-:W-:-:S07]  /*4cf0*/  SEL R20, R20, R25, P0 ;  /* 0x0000001914147207 */ /* 0x010fce0000000000 */
[----:B------:R-:W-:Y:S05]  /*4d00*/  @!P1 BRA `(.L_x_369) ;  /* 0xfffffff000f89947 */ /* 0x000fea000383ffff */
[----:B------:R-:W0:Y:S02]  /*4d10*/  LDCU.U8 UR4, c[0x0][0x380] ;  /* 0x00007000ff0477ac */ /* 0x000e240008000000 */
[----:B0-----:R-:W-:-:S04]  /*4d20*/  UPRMT UR4, UR4, 0x8880, URZ ;  /* 0x0000888004047896 */ /* 0x001fc800080000ff */
[----:B------:R-:W-:Y:S01]  /*4d30*/  UISETP.NE.AND UP0, UPT, UR4, URZ, UPT ;  /* 0x000000ff0400728c */ /* 0x000fe2000bf05270 */
[----:B------:R-:W-:Y:S08]  /*4d40*/  BAR.SYNC.DEFER_BLOCKING 0x0 ;  /* 0x0000000000007b1d */ /* 0x000ff00000010000 */
[----:B------:R-:W-:Y:S05]  /*4d50*/  BRA.U !UP0, `(.L_x_370) ;  /* 0x0000000508587547 */ /* 0x000fea000b800000 */
[----:B------:R-:W0:Y:S01]  /*4d60*/  S2R R26, SR_CgaCtaId ;  /* 0x00000000001a7919 */ /* 0x000e220000008800 */
[----:B------:R-:W-:Y:S01]  /*4d70*/  MOV R21, 0x400 ;  /* 0x0000040000157802 */ /* 0x000fe20000000f00 */
[----:B------:R-:W1:Y:S01]  /*4d80*/  LDCU.64 UR4, c[0x0][0x3a8] ;  /* 0x00007500ff0477ac */ /* 0x000e620008000a00 */
[----:B------:R-:W-:Y:S01]  /*4d90*/  SHF.R.U32.HI R17, RZ, 0x5, R4 ;  /* 0x00000005ff117819 */ /* 0x000fe20000011604 */
[----:B------:R-:W2:Y:S01]  /*4da0*/  S2R R24, SR_LANEID ;  /* 0x0000000000187919 */ /* 0x000ea20000000000 */
[----:B------:R-:W-:Y:S01]  /*4db0*/  ISETP.NE.AND P0, PT, R4, RZ, PT ;  /* 0x000000ff0400720c */ /* 0x000fe20003f05270 */
[----:B------:R-:W3:Y:S01]  /*4dc0*/  LDCU.128 UR8, c[0x0][0x3b0] ;  /* 0x00007600ff0877ac */ /* 0x000ee20008000c00 */
[----:B------:R-:W4:Y:S01]  /*4dd0*/  S2R R4, SR_TID.X ;  /* 0x0000000000047919 */ /* 0x000f220000002100 */
[----:B0-----:R-:W-:Y:S01]  /*4de0*/  LEA R26, R26, R21, 0x18 ;  /* 0x000000151a1a7211 */ /* 0x001fe200078ec0ff */
[----:B--2---:R-:W-:-:S04]  /*4df0*/  IMAD R17, R17, 0xa0, R24 ;  /* 0x000000a011117824 */ /* 0x004fc800078e0218 */
[----:B------:R-:W-:-:S04]  /*4e00*/  IMAD R17, R17, 0xc, R26 ;  /* 0x0000000c11117824 */ /* 0x000fc800078e021a */
[----:B------:R-:W-:-:S05]  /*4e10*/  IMAD R21, R24, 0x30, R17 ;  /* 0x0000003018157824 */ /* 0x000fca00078e0211 */
[----:B------:R-:W-:Y:S04]  /*4e20*/  STS [R21], R7 ;  /* 0x0000000715007388 */ /* 0x000fe80000000800 */
[----:B------:R-:W-:Y:S04]  /*4e30*/  STS [R21+0x4], R6 ;  /* 0x0000040615007388 */ /* 0x000fe80000000800 */
[----:B------:R4:W-:Y:S04]  /*4e40*/  STS [R21+0x8], R5 ;  /* 0x0000080515007388 */ /* 0x0009e80000000800 */
[----:B------:R-:W-:Y:S04]  /*4e50*/  STS [R21+0xc], R10 ;  /* 0x00000c0a15007388 */ /* 0x000fe80000000800 */
[----:B------:R0:W-:Y:S01]  /*4e60*/  STS [R21+0x10], R9 ;  /* 0x0000100915007388 */ /* 0x0001e20000000800 */
[----:B----4-:R-:W-:-:S03]  /*4e70*/  LOP3.LUT R5, R4, 0x3e0, RZ, 0xc0, !PT ;  /* 0x000003e004057812 */ /* 0x010fc600078ec0ff */
[----:B------:R2:W-:Y:S02]  /*4e80*/  STS [R21+0x14], R8 ;  /* 0x0000140815007388 */ /* 0x0005e40000000800 */
[----:B------:R-:W-:Y:S02]  /*4e90*/  IMAD R7, R5, 0x5, RZ ;  /* 0x0000000505077824 */ /* 0x000fe400078e02ff */
[----:B------:R-:W-:Y:S01]  /*4ea0*/  STS [R21+0x18], R13 ;  /* 0x0000180d15007388 */ /* 0x000fe20000000800 */
[----:B0-----:R-:W-:-:S03]  /*4eb0*/  LOP3.LUT R9, R4, 0x1f, RZ, 0xc0, !PT ;  /* 0x0000001f04097812 */ /* 0x001fc600078ec0ff */
[----:B------:R-:W-:Y:S01]  /*4ec0*/  STS [R21+0x1c], R12 ;  /* 0x00001c0c15007388 */ /* 0x000fe20000000800 */
[----:B------:R-:W-:-:S03]  /*4ed0*/  IADD3 R0, PT, PT, R0, R9, RZ ;  /* 0x0000000900007210 */ /* 0x000fc60007ffe0ff */
        /* <DEDUP_REMOVED lines=25> */
[----:B------:R-:W-:-:S02]  /*5070*/  IADD3 R0, P0, PT, R7, R0, RZ ;  /* 0x0000000007007210 */ /* 0x000fc40007f1e0ff */
[----:B------:R-:W-:-:S03]  /*5080*/  LOP3.LUT R7, R7, 0x1f, R4, 0xf8, !PT ;  /* 0x0000001f07077812 */ /* 0x000fc600078ef804 */
[----:B------:R-:W-:Y:S02]  /*5090*/  IMAD.X R5, RZ, RZ, RZ, P0 ;  /* 0x000000ffff057224 */ /* 0x000fe400000e06ff */
[C---:B--2---:R-:W-:Y:S02]  /*50a0*/  IMAD.SHL.U32 R8, R0.reuse, 0x4, RZ ;  /* 0x0000000400087824 */ /* 0x044fe400078e00ff */
[C---:B0-----:R-:W-:Y:S01]  /*50b0*/  VIADD R3, R7.reuse, 0x20 ;  /* 0x0000002007037836 */ /* 0x041fe20000000000 */
[----:B------:R-:W-:Y:S01]  /*50c0*/  SHF.L.U64.HI R0, R0, 0x2, R5 ;  /* 0x0000000200007819 */ /* 0x000fe20000010205 */
[----:B------:R-:W-:Y:S01]  /*50d0*/  VIADD R17, R7, 0x60 ;  /* 0x0000006007117836 */ /* 0x000fe20000000000 */
[C---:B-1----:R-:W-:Y:S02]  /*50e0*/  IADD3 R4, P2, PT, R8.reuse, UR4, RZ ;  /* 0x0000000408047c10 */ /* 0x042fe4000ff5e0ff */
[C---:B---3--:R-:W-:Y:S02]  /*50f0*/  IADD3 R6, P3, PT, R8.reuse, UR8, RZ ;  /* 0x0000000808067c10 */ /* 0x048fe4000ff7e0ff */
[----:B------:R-:W-:-:S02]  /*5100*/  IADD3 R8, P4, PT, R8, UR10, RZ ;  /* 0x0000000a08087c10 */ /* 0x000fc4000ff9e0ff */
[C---:B------:R-:W-:Y:S02]  /*5110*/  IADD3.X R5, PT, PT, R0.reuse, UR5, RZ, P2, !PT ;  /* 0x0000000500057c10 */ /* 0x040fe400097fe4ff */
[C---:B------:R-:W-:Y:S01]  /*5120*/  IADD3.X R9, PT, PT, R0.reuse, UR11, RZ, P4, !PT ;  /* 0x0000000b00097c10 */ /* 0x040fe2000a7fe4ff */
[----:B------:R-:W0:Y:S02]  /*5130*/  LDS R14, [R22+0x3c00] ;  /* 0x003c0000160e7984 */ /* 0x000e240000000800 */
[-C--:B0-----:R-:W-:Y:S02]  /*5140*/  ISETP.GE.AND P0, PT, R7, R14.reuse, PT ;  /* 0x0000000e0700720c */ /* 0x081fe40003f06270 */
[----:B------:R-:W-:Y:S02]  /*5150*/  ISETP.GE.AND P1, PT, R3, R14, PT ;  /* 0x0000000e0300720c */ /* 0x000fe40003f26270 */
[----:B------:R-:W-:Y:S02]  /*5160*/  IADD3 R3, PT, PT, R7, 0x40, RZ ;  /* 0x0000004007037810 */ /* 0x000fe40007ffe0ff */
[----:B------:R-:W-:-:S02]  /*5170*/  IADD3.X R7, PT, PT, R0, UR9, RZ, P3, !PT ;  /* 0x0000000900077c10 */ /* 0x000fc40009ffe4ff */
[-C--:B------:R-:W-:Y:S02]  /*5180*/  ISETP.GE.AND P2, PT, R3, R14.reuse, PT ;  /* 0x0000000e0300720c */ /* 0x080fe40003f46270 */
[----:B------:R-:W-:-:S03]  /*5190*/  ISETP.GE.AND P3, PT, R17, R14, PT ;  /* 0x0000000e1100720c */ /* 0x000fc60003f66270 */
        /* <DEDUP_REMOVED lines=18> */
.L_x_370:
[----:B------:R-:W0:Y:S01]  /*52c0*/  S2R R26, SR_CgaCtaId ;  /* 0x00000000001a7919 */ /* 0x000e220000008800 */
[----:B------:R-:W-:Y:S02]  /*52d0*/  MOV R21, 0x400 ;  /* 0x0000040000157802 */ /* 0x000fe40000000f00 */
[----:B------:R-:W-:Y:S01]  /*52e0*/  SHF.R.U32.HI R17, RZ, 0x5, R4 ;  /* 0x00000005ff117819 */ /* 0x000fe20000011604 */
[----:B------:R-:W1:Y:S01]  /*52f0*/  S2R R24, SR_LANEID ;  /* 0x0000000000187919 */ /* 0x000e620000000000 */
[----:B------:R-:W-:Y:S02]  /*5300*/  ISETP.NE.AND P0, PT, R4, RZ, PT ;  /* 0x000000ff0400720c */ /* 0x000fe40003f05270 */
[----:B0-----:R-:W-:Y:S01]  /*5310*/  LEA R26, R26, R21, 0x18 ;  /* 0x000000151a1a7211 */ /* 0x001fe200078ec0ff */
[----:B-1----:R-:W-:-:S04]  /*5320*/  IMAD R17, R17, 0xa0, R24 ;  /* 0x000000a011117824 */ /* 0x002fc800078e0218 */
[----:B------:R-:W-:-:S04]  /*5330*/  IMAD R17, R17, 0xc, R26 ;  /* 0x0000000c11117824 */ /* 0x000fc800078e021a */
[----:B------:R-:W-:-:S05]  /*5340*/  IMAD R25, R24, 0x30, R17 ;  /* 0x0000003018197824 */ /* 0x000fca00078e0211 */
[----:B------:R-:W-:Y:S04]  /*5350*/  STS [R25], R7 ;  /* 0x0000000719007388 */ /* 0x000fe80000000800 */
[----:B------:R-:W-:Y:S04]  /*5360*/  STS [R25+0x4], R6 ;  /* 0x0000040619007388 */ /* 0x000fe80000000800 */
[----:B------:R0:W-:Y:S04]  /*5370*/  STS [R25+0x8], R5 ;  /* 0x0000080519007388 */ /* 0x0001e80000000800 */
[----:B------:R1:W-:Y:S04]  /*5380*/  STS [R25+0xc], R10 ;  /* 0x00000c0a19007388 */ /* 0x0003e80000000800 */
[----:B------:R-:W-:Y:S01]  /*5390*/  STS [R25+0x10], R9 ;  /* 0x0000100919007388 */ /* 0x000fe20000000800 */
[----:B0-----:R-:W0:Y:S03]  /*53a0*/  LDC.64 R4, c[0x0][0x3d0] ;  /* 0x0000f400ff047b82 */ /* 0x001e260000000a00 */
        /* <DEDUP_REMOVED lines=26> */
[----:B------:R-:W-:Y:S01]  /*5550*/  @!P0 STS [R22+0x3c00], R3 ;  /* 0x003c000316008388 */ /* 0x000fe20000000800 */
[----:B------:R-:W-:Y:S06]  /*5560*/  BAR.SYNC.DEFER_BLOCKING 0x0 ;  /* 0x0000000000007b1d */ /* 0x000fec0000010000 */
[----:B-1----:R-:W2:Y:S01]  /*5570*/  S2R R10, SR_TID.X ;  /* 0x00000000000a7919 */ /* 0x002ea20000002100 */
[----:B------:R-:W1:Y:S01]  /*5580*/  LDS R6, [R22+0x3c00] ;  /* 0x003c000016067984 */ /* 0x000e620000000800 */
[----:B--2---:R-:W-:-:S05]  /*5590*/  LOP3.LUT R8, R10, 0x3e0, RZ, 0xc0, !PT ;  /* 0x000003e00a087812 */ /* 0x004fca00078ec0ff */
[----:B------:R-:W-:-:S05]  /*55a0*/  IMAD R8, R8, 0x5, RZ ;  /* 0x0000000508087824 */ /* 0x000fca00078e02ff */
[----:B------:R-:W-:-:S04]  /*55b0*/  LOP3.LUT R10, R8, 0x1f, R10, 0xf8, !PT ;  /* 0x0000001f080a7812 */ /* 0x000fc800078ef80a */
[----:B------:R-:W-:Y:S01]  /*55c0*/  IADD3 R0, P0, PT, R0, R10, RZ ;  /* 0x0000000a00007210 */ /* 0x000fe20007f1e0ff */
[----:B---3--:R-:W-:-:S04]  /*55d0*/  VIADD R17, R10, 0x20 ;  /* 0x000000200a117836 */ /* 0x008fc80000000000 */
[----:B0-----:R-:W-:Y:S01]  /*55e0*/  IMAD.WIDE.U32 R4, R0, 0xc, R4 ;  /* 0x0000000c00047825 */ /* 0x001fe200078e0004 */
[----:B------:R-:W-:-:S03]  /*55f0*/  IADD3 R0, PT, PT, R10, 0x40, RZ ;  /* 0x000000400a007810 */ /* 0x000fc60007ffe0ff */
[----:B------:R-:W-:Y:S01]  /*5600*/  IMAD.X R8, RZ, RZ, RZ, P0 ;  /* 0x000000ffff087224 */ /* 0x000fe200000e06ff */
[-C--:B-1----:R-:W-:Y:S01]  /*5610*/  ISETP.GE.AND P1, PT, R17, R6.reuse, PT ;  /* 0x000000061100720c */ /* 0x082fe20003f26270 */
[C---:B------:R-:W-:Y:S01]  /*5620*/  VIADD R17, R10.reuse, 0x60 ;  /* 0x000000600a117836 */ /* 0x040fe20000000000 */
[-C--:B------:R-:W-:Y:S01]  /*5630*/  ISETP.GE.AND P0, PT, R10, R6.reuse, PT ;  /* 0x000000060a00720c */ /* 0x080fe20003f06270 */
[----:B------:R-:W-:Y:S01]  /*5640*/  IMAD R3, R8, 0xc, RZ ;  /* 0x0000000c08037824 */ /* 0x000fe200078e02ff */
[-C--:B------:R-:W-:Y:S02]  /*5650*/  ISETP.GE.AND P2, PT, R0, R6.reuse, PT ;  /* 0x000000060000720c */ /* 0x080fe40003f46270 */
[-C--:B------:R-:W-:Y:S01]  /*5660*/  ISETP.GE.AND P3, PT, R17, R6.reuse, PT ;  /* 0x000000061100720c */ /* 0x080fe20003f66270 */
[----:B------:R-:W-:Y:S01]  /*5670*/  IMAD.IADD R5, R5, 0x1, R3 ;  /* 0x0000000105057824 */ /* 0x000fe200078e0203 */
        /* <DEDUP_REMOVED lines=18> */
.L_x_371:
        /* <DEDUP_REMOVED lines=14> */
.L_x_502:


//--------------------- .text._ZN3cub18CUB_300001_SM_10006detail9transform16transform_kernelINS2_10policy_hubILb0EN4cuda3std3__45tupleIJN6thrust24THRUST_300001_SM_1000_NS6detail15normal_iteratorINSA_10device_ptrIiEEEESF_EEEE10policy1000ElNS7_4plusIiEESF_JPiSL_EEEvT0_iT1_T2_DpNS2_10kernel_argIT3_EE --------------------------
	.section	.text._ZN3cub18CUB_300001_SM_10006detail9transform16transform_kernelINS2_10policy_hubILb0EN4cuda3std3__45tupleIJN6thrust24THRUST_300001_SM_1000_NS6detail15normal_iteratorINSA_10device_ptrIiEEEESF_EEEE10policy1000ElNS7_4plusIiEESF_JPiSL_EEEvT0_iT1_T2_DpNS2_10kernel_argIT3_EE,"ax",@progbits
	.align	128
        .global         _ZN3cub18CUB_300001_SM_10006detail9transform16transform_kernelINS2_10policy_hubILb0EN4cuda3std3__45tupleIJN6thrust24THRUST_300001_SM_1000_NS6detail15normal_iteratorINSA_10device_ptrIiEEEESF_EEEE10policy1000ElNS7_4plusIiEESF_JPiSL_EEEvT0_iT1_T2_DpNS2_10kernel_argIT3_EE
        .type           _ZN3cub18CUB_300001_SM_10006detail9transform16transform_kernelINS2_10policy_hubILb0EN4cuda3std3__45tupleIJN6thrust24THRUST_300001_SM_1000_NS6detail15normal_iteratorINSA_10device_ptrIiEEEESF_EEEE10policy1000ElNS7_4plusIiEESF_JPiSL_EEEvT0_iT1_T2_DpNS2_10kernel_argIT3_EE,@function
        .size           _ZN3cub18CUB_300001_SM_10006detail9transform16transform_kernelINS2_10policy_hubILb0EN4cuda3std3__45tupleIJN6thrust24THRUST_300001_SM_1000_NS6detail15normal_iteratorINSA_10device_ptrIiEEEESF_EEEE10policy1000ElNS7_4plusIiEESF_JPiSL_EEEvT0_iT1_T2_DpNS2_10kernel_argIT3_EE,(.L_x_493 - _ZN3cub18CUB_300001_SM_10006detail9transform16transform_kernelINS2_10policy_hubILb0EN4cuda3std3__45tupleIJN6thrust24THRUST_300001_SM_1000_NS6detail15normal_iteratorINSA_10device_ptrIiEEEESF_EEEE10policy1000ElNS7_4plusIiEESF_JPiSL_EEEvT0_iT1_T2_DpNS2_10kernel_argIT3_EE)
        .other          _ZN3cub18CUB_300001_SM_10006detail9transform16transform_kernelINS2_10policy_hubILb0EN4cuda3std3__45tupleIJN6thrust24THRUST_300001_SM_1000_NS6detail15normal_iteratorINSA_10device_ptrIiEEEESF_EEEE10policy1000ElNS7_4plusIiEESF_JPiSL_EEEvT0_iT1_T2_DpNS2_10kernel_argIT3_EE,@"STO_CUDA_ENTRY STV_DEFAULT"
_ZN3cub18CUB_300001_SM_10006detail9transform16transform_kernelINS2_10policy_hubILb0EN4cuda3std3__45tupleIJN6thrust24THRUST_300001_SM_1000_NS6detail15normal_iteratorINSA_10device_ptrIiEEEESF_EEEE10policy1000ElNS7_4plusIiEESF_JPiSL_EEEvT0_iT1_T2_DpNS2_10kernel_argIT3_EE:
.text._ZN3cub18CUB_300001_SM_10006detail9transform16transform_kernelINS2_10policy_hubILb0EN4cuda3std3__45tupleIJN6thrust24THRUST_300001_SM_1000_NS6detail15normal_iteratorINSA_10device_ptrIiEEEESF_EEEE10policy1000ElNS7_4plusIiEESF_JPiSL_EEEvT0_iT1_T2_DpNS2_10kernel_argIT3_EE:
[----:B------:R-:W-:Y:S01]  /*0000*/  LDC R1, c[0x0][0x37c] ;  /* 0x0000df00ff017b82 */ /* 0x000fe20000000800 */
[----:B------:R-:W1:Y:S07]  /*0010*/  LDCU UR24, c[0x0][0x388] ;  /* 0x00007100ff1877ac */ /* 0x000e6e0008000800 */
[----:B------:R-:W2:Y:S01]  /*0020*/  S2UR UR5, SR_CTAID.X ;  /* 0x00000000000579c3 */ /* 0x000ea20000002500 */
[----:B------:R-:W3:Y:S01]  /*0030*/  LDCU UR7, c[0x0][0x370] ;  /* 0x00006e00ff0777ac */ /* 0x000ee20008000800 */
[----:B------:R-:W4:Y:S06]  /*0040*/  LDCU.64 UR22, c[0x0][0x358] ;  /* 0x00006b00ff1677ac */ /* 0x000f2c0008000a00 */
[----:B------:R-:W5:Y:S01]  /*0050*/  LDC.64 R2, c[0x0][0x380] ;  /* 0x0000e000ff027b82 */ /* 0x000f620000000a00 */
[----:B-1----:R-:W-:-:S04]  /*0060*/  USHF.L.U32 UR19, UR24, 0x7, URZ ;  /* 0x0000000718137899 */ /* 0x002fc800080006ff */
[----:B------:R-:W-:Y:S02]  /*0070*/  USHF.R.S32.HI UR8, URZ, 0x1f, UR19 ;  /* 0x0000001fff087899 */ /* 0x000fe40008011413 */
[----:B--2---:R-:W-:Y:S02]  /*0080*/  UIMAD.WIDE.U32 UR20, UR19, UR5, URZ ;  /* 0x00000005131472a5 */ /* 0x004fe4000f8e00ff */
[----:B------:R-:W-:Y:S02]  /*0090*/  UIMAD UR6, UR8, UR5, URZ ;  /* 0x00000005080672a4 */ /* 0x000fe4000f8e02ff */
[----:B------:R-:W-:Y:S02]  /*00a0*/  UIADD3 UR4, UPT, UPT, UR5, 0x2, URZ ;  /* 0x0000000205047890 */ /* 0x000fe4000fffe0ff */
[----:B------:R-:W-:Y:S02]  /*00b0*/  UIADD3 UR6, UPT, UPT, UR21, UR6, URZ ;  /* 0x0000000615067290 */ /* 0x000fe4000fffe0ff */
[----:B---3--:R-:W-:Y:S01]  /*00c0*/  UISETP.GE.U32.AND UP0, UPT, UR4, UR7, UPT ;  /* 0x000000070400728c */ /* 0x008fe2000bf06070 */
[----:B-----5:R-:W-:-:S03]  /*00d0*/  IADD3 R0, P0, PT, R2, -UR20, RZ ;  /* 0x8000001402007c10 */ /* 0x020fc6000ff1e0ff */
[----:B------:R-:W-:Y:S01]  /*00e0*/  UISETP.EQ.OR UP0, UPT, UR5, URZ, UP0 ;  /* 0x000000ff0500728c */ /* 0x000fe20008702670 */
[----:B------:R-:W-:Y:S02]  /*00f0*/  IADD3.X R2, PT, PT, R3, ~UR6, RZ, P0, !PT ;  /* 0x8000000603027c10 */ /* 0x000fe400087fe4ff */
[----:B------:R-:W-:-:S04]  /*0100*/  ISETP.LT.U32.AND P0, PT, R0, UR19, PT ;  /* 0x0000001300007c0c */ /* 0x000fc8000bf01070 */
[----:B------:R-:W-:-:S04]  /*0110*/  ISETP.LT.AND.EX P0, PT, R2, UR8, PT, P0 ;  /* 0x0000000802007c0c */ /* 0x000fc8000bf01300 */
[----:B------:R-:W-:Y:S01]  /*0120*/  SEL R0, R0, UR19, P0 ;  /* 0x0000001300007c07 */ /* 0x000fe20008000000 */
[----:B----4-:R-:W-:Y:S08]  /*0130*/  BRA.U UP0, `(.L_x_372) ;  /* 0x0000000100e47547 */ /* 0x010ff0000b800000 */
[----:B------:R-:W1:Y:S01]  /*0140*/  S2R R2, SR_TID.X ;  /* 0x0000000000027919 */ /* 0x000e620000002100 */
[----:B------:R-:W-:Y:S01]  /*0150*/  ELECT P0, URZ, PT ;  /* 0x0000000000ff782f */ /* 0x000fe20003800000 */
[----:B------:R-:W-:Y:S03]  /*0160*/  BSSY.RECONVERGENT B0, `(.L_x_373) ;  /* 0x000002e000007945 */ /* 0x000fe60003800200 */
[----:B-1----:R-:W-:-:S13]  /*0170*/  ISETP.GT.U32.OR P0, PT, R2, 0x1f, !P0 ;  /* 0x0000001f0200780c */ /* 0x002fda0004704470 */
[----:B------:R-:W-:Y:S05]  /*0180*/  @P0 BRA `(.L_x_374) ;  /* 0x0000000000ac0947 */ /* 0x000fea0003800000 */
[----:B------:R-:W1:Y:S01]  /*0190*/  S2UR UR18, SR_CgaCtaId ;  /* 0x00000000001279c3 */ /* 0x000e620000008800 */
[----:B------:R-:W2:Y:S01]  /*01a0*/  LDCU UR15, c[0x0][0x3a0] ;  /* 0x00007400ff0f77ac */ /* 0x000ea20008000800 */
[----:B------:R-:W3:Y:S01]  /*01b0*/  LDCU UR17, c[0x0][0x3b0] ;  /* 0x00007600ff1177ac */ /* 0x000ee20008000800 */
[----:B------:R-:W-:Y:S01]  /*01c0*/  ULEA UR14, UR24, 0xf, 0x9 ;  /* 0x0000000f180e7891 */ /* 0x000fe2000f8e48ff */
[----:B------:R-:W-:Y:S01]  /*01d0*/  UMOV UR7, 0x400 ;  /* 0x0000040000077882 */ /* 0x000fe20000000000 */
[----:B------:R-:W-:Y:S01]  /*01e0*/  UMOV UR10, 0x1 ;  /* 0x00000001000a7882 */ /* 0x000fe20000000000 */
[----:B------:R-:W4:Y:S01]  /*01f0*/  LDCU.64 UR4, c[0x0][0x398] ;  /* 0x00007300ff0477ac */ /* 0x000f220008000a00 */
[----:B------:R-:W-:-:S04]  /*0200*/  UIADD3 UR10, UPT, UPT, -UR10, 0x100000, URZ ;  /* 0x001000000a0a7890 */ /* 0x000fc8000fffe1ff */
[----:B------:R-:W-:Y:S02]  /*0210*/  USHF.L.U32 UR11, UR10, 0xb, URZ ;  /* 0x0000000b0a0b7899 */ /* 0x000fe400080006ff */
[----:B------:R-:W-:Y:S02]  /*0220*/  USHF.L.U32 UR10, UR10, 0x1, URZ ;  /* 0x000000010a0a7899 */ /* 0x000fe400080006ff */
[----:B--2---:R-:W-:Y:S01]  /*0230*/  UIADD3 UR15, UPT, UPT, UR14, UR15, URZ ;  /* 0x0000000f0e0f7290 */ /* 0x004fe2000fffe0ff */
[----:B------:R-:W2:Y:S01]  /*0240*/  LDCU.64 UR12, c[0x0][0x3a8] ;  /* 0x00007500ff0c77ac */ /* 0x000ea20008000a00 */
[----:B---3--:R-:W-:Y:S02]  /*0250*/  UIADD3 UR14, UPT, UPT, UR14, UR17, URZ ;  /* 0x000000110e0e7290 */ /* 0x008fe4000fffe0ff */
[----:B-1----:R-:W-:Y:S02]  /*0260*/  ULEA UR17, UR18, UR7, 0x18 ;  /* 0x0000000712117291 */ /* 0x002fe4000f8ec0ff */
[----:B------:R-:W-:-:S02]  /*0270*/  UIADD3 UR16, UPT, UPT, UR7, 0x80, URZ ;  /* 0x0000008007107890 */ /* 0x000fc4000fffe0ff */
[----:B------:R-:W-:Y:S02]  /*0280*/  USHF.L.U64.HI UR9, UR20, 0x2, UR6 ;  /* 0x0000000214097899 */ /* 0x000fe40008010206 */
[----:B------:R-:W-:Y:S02]  /*0290*/  USHF.L.U32 UR8, UR20, 0x2, URZ ;  /* 0x0000000214087899 */ /* 0x000fe400080006ff */
[----:B------:R-:W-:Y:S02]  /*02a0*/  ULOP3.LUT UR15, UR15, 0xfffffff0, URZ, 0xc0, !UPT ;  /* 0xfffffff00f0f7892 */ /* 0x000fe4000f8ec0ff */
[----:B------:R-:W-:Y:S01]  /*02b0*/  ULOP3.LUT UR14, UR14, 0xfffffff0, URZ, 0xc0, !UPT ;  /* 0xfffffff00e0e7892 */ /* 0x000fe2000f8ec0ff */
[----:B------:R-:W1:Y:S02]  /*02c0*/  FENCE.VIEW.ASYNC.S ;  /* 0x00000000000073c6 */ /* 0x000e640000000000 */
[----:B-1----:R1:W3:Y:S02]  /*02d0*/  SYNCS.EXCH.64 URZ, [UR17], UR10 ;  /* 0x0000000a11ff75b2 */ /* 0x0022e40008000100 */
[----:B------:R-:W-:Y:S01]  /*02e0*/  @!PT LDS RZ, [RZ] ;  /* 0x00000000fffff984 */ /* 0x000fe20000000800 */
[----:B------:R-:W-:Y:S01]  /*02f0*/  @!PT LDS RZ, [RZ] ;  /* 0x00000000fffff984 */ /* 0x000fe20000000800 */
[----:B------:R-:W-:Y:S01]  /*0300*/  @!PT LDS RZ, [RZ] ;  /* 0x00000000fffff984 */ /* 0x000fe20000000800 */
[----:B------:R-:W-:Y:S01]  /*0310*/  @!PT LDS RZ, [RZ] ;  /* 0x00000000fffff984 */ /* 0x000fe20000000800 */
[----:B---3--:R3:W-:Y:S06]  /*0320*/  MEMBAR.ALL.CTA ;  /* 0x0000000000007992 */ /* 0x0087ec0000008000 */
[----:B---3--:R-:W3:Y:S01]  /*0330*/  FENCE.VIEW.ASYNC.S ;  /* 0x00000000000073c6 */ /* 0x008ee20000000000 */
[----:B------:R-:W-:-:S02]  /*0340*/  ULEA UR16, UR18, UR16, 0x18 ;  /* 0x0000001012107291 */ /* 0x000fc4000f8ec0ff */
[----:B----4-:R-:W-:Y:S02]  /*0350*/  UIADD3.64 UR4, UPT, UPT, UR8, UR4, URZ ;  /* 0x0000000408047297 */ /* 0x010fe4000fffe0ff */
[----:B------:R-:W-:Y:S02]  /*0360*/  USHF.R.U32.HI UR7, URZ, 0x4, UR15 ;  /* 0x00000004ff077899 */ /* 0x000fe4000801160f */
[----:B--2---:R-:W-:Y:S02]  /*0370*/  UIADD3.64 UR8, UPT, UPT, UR8, UR12, URZ ;  /* 0x0000000c08087297 */ /* 0x004fe4000fffe0ff */
[----:B------:R-:W-:Y:S02]  /*0380*/  UIADD3 UR15, UPT, UPT, UR15, UR14, URZ ;  /* 0x0000000e0f0f7290 */ /* 0x000fe4000fffe0ff */
[----:B------:R-:W-:Y:S02]  /*0390*/  ULEA UR12, UR24, UR16, 0x9 ;  /* 0x00000010180c7291 */ /* 0x000fe4000f8e48ff */
[----:B------:R-:W-:-:S02]  /*03a0*/  USHF.R.U32.HI UR14, URZ, 0x4, UR14 ;  /* 0x00000004ff0e7899 */ /* 0x000fc4000801160e */
[----:B------:R-:W-:Y:S01]  /*03b0*/  UPRMT UR7, UR7, 0x5410, URZ ;  /* 0x0000541007077896 */ /* 0x000fe200080000ff */
[----:B------:R-:W-:Y:S01]  /*03c0*/  IMAD.U32 R2, RZ, RZ, UR15 ;  /* 0x0000000fff027e24 */ /* 0x000fe2000f8e00ff */
[----:B------:R-:W-:Y:S02]  /*03d0*/  UIADD3 UR12, UPT, UPT, UR12, 0x80, URZ ;  /* 0x000000800c0c7890 */ /* 0x000fe4000fffe0ff */
[----:B------:R-:W-:Y:S01]  /*03e0*/  UPRMT UR14, UR14, 0x5410, URZ ;  /* 0x000054100e0e7896 */ /* 0x000fe200080000ff */
[----:B------:R-:W-:-:S04]  /*03f0*/  UMOV UR13, UR17 ;  /* 0x00000011000d7c82 */ /* 0x000fc80008000000 */
[----:B---3--:R1:W-:Y:S04]  /*0400*/  UBLKCP.S.G [UR16], [UR4], UR7 ;  /* 0x00000010040073ba */ /* 0x0083e80008000207 */
[----:B------:R1:W-:Y:S01]  /*0410*/  UBLKCP.S.G [UR12], [UR8], UR14 ;  /* 0x0000000c080073ba */ /* 0x0003e2000800020e */
[----:B------:R1:W-:Y:S01]  /*0420*/  SYNCS.ARRIVE.TRANS64 RZ, [UR17], R2 ;  /* 0x00000002ffff79a7 */ /* 0x0003e20008000011 */
[----:B------:R-:W-:Y:S01]  /*0430*/  NOP ;  /* 0x0000000000007918 */ /* 0x000fe20000000000 */
.L_x_374:
[----:B-1----:R-:W-:Y:S05]  /*0440*/  BSYNC.RECONVERGENT B0 ;  /* 0x0000000000007941 */ /* 0x002fea0003800200 */
.L_x_373:
[----:B------:R-:W1:Y:S08]  /*0450*/  S2UR UR5, SR_CgaCtaId ;  /* 0x00000000000579c3 */ /* 0x000e700000008800 */
[----:B------:R-:W-:Y:S01]  /*0460*/  BAR.SYNC.DEFER_BLOCKING 0x0 ;  /* 0x0000000000007b1d */ /* 0x000fe20000010000 */
[----:B------:R-:W-:-:S05]  /*0470*/  SHF.L.U32 R2, RZ, 0x1f, RZ ;  /* 0x0000001fff027819 */ /* 0x000fca00000006ff */
[----:B------:R-:W-:Y:S02]  /*0480*/  UMOV UR4, 0x400 ;  /* 0x0000040000047882 */ /* 0x000fe40000000000 */
[----:B-1----:R-:W-:-:S12]  /*0490*/  ULEA UR4, UR5, UR4, 0x18 ;  /* 0x0000000405047291 */ /* 0x002fd8000f8ec0ff */
.L_x_375:
[----:B------:R-:W1:Y:S02]  /*04a0*/  SYNCS.PHASECHK.TRANS64.TRYWAIT P0, [UR4], R2 ;  /* 0x00000002ff0075a7 */ /* 0x000e640008001104 */
[----:B-1----:R-:W-:Y:S05]  /*04b0*/  @!P0 BRA `(.L_x_375) ;  /* 0xfffffffc00f88947 */ /* 0x002fea000383ffff */
[----:B------:R-:W-:Y:S05]  /*04c0*/  BRA `(.L_x_376) ;  /* 0x0000001400407947 */ /* 0x000fea0003800000 */
.L_x_372:
[----:B------:R-:W1:Y:S01]  /*04d0*/  S2R R3, SR_TID.Y ;  /* 0x0000000000037919 */ /* 0x000e620000002200 */
[----:B------:R-:W2:Y:S01]  /*04e0*/  LDCU UR9, c[0x0][0x360] ;  /* 0x00006c00ff0977ac */ /* 0x000ea20008000800 */
[----:B------:R-:W-:Y:S01]  /*04f0*/  IMAD.SHL.U32 R4, R0, 0x4, RZ ;  /* 0x0000000400047824 */ /* 0x000fe200078e00ff */
[----:B------:R-:W-:Y:S01]  /*0500*/  BSSY.RECONVERGENT B0, `(.L_x_377) ;  /* 0x00000aa000007945 */ /* 0x000fe20003800200 */
[----:B------:R-:W1:Y:S01]  /*0510*/  S2R R6, SR_TID.Z ;  /* 0x0000000000067919 */ /* 0x000e620000002300 */
[----:B------:R-:W2:Y:S01]  /*0520*/  LDCU UR10, c[0x0][0x364] ;  /* 0x00006c80ff0a77ac */ /* 0x000ea20008000800 */
[----:B------:R-:W3:Y:S01]  /*0530*/  LDC R2, c[0x0][0x368] ;  /* 0x0000da00ff027b82 */ /* 0x000ee20000000800 */
[----:B------:R-:W-:Y:S01]  /*0540*/  SHF.R.S32.HI R5, RZ, 0x1f, R4 ;  /* 0x0000001fff057819 */ /* 0x000fe20000011404 */
[----:B------:R-:W4:Y:S03]  /*0550*/  S2R R8, SR_TID.X ;  /* 0x0000000000087919 */ /* 0x000f260000002100 */
[----:B------:R-:W-:-:S02]  /*0560*/  SHF.R.U64 R4, R4, 0x2, R5 ;  /* 0x0000000204047819 */ /* 0x000fc40000001205 */
[----:B------:R-:W-:Y:S01]  /*0570*/  SHF.R.U32.HI R5, RZ, 0x2, R5 ;  /* 0x00000002ff057819 */ /* 0x000fe20000011605 */
[----:B--2---:R-:W-:Y:S02]  /*0580*/  UIMAD UR4, UR9, UR10, URZ ;  /* 0x0000000a090472a4 */ /* 0x004fe4000f8e02ff */
[----:B-1----:R-:W-:Y:S02]  /*0590*/  IMAD R3, R6, UR10, R3 ;  /* 0x0000000a06037c24 */ /* 0x002fe4000f8e0203 */
[----:B------:R-:W-:Y:S02]  /*05a0*/  IMAD.MOV.U32 R6, RZ, RZ, RZ ;  /* 0x000000ffff067224 */ /* 0x000fe400078e00ff */
[----:B----4-:R-:W-:Y:S02]  /*05b0*/  IMAD R3, R3, UR9, R8 ;  /* 0x0000000903037c24 */ /* 0x010fe4000f8e0208 */
[----:B---3--:R-:W-:Y:S01]  /*05c0*/  IMAD R8, R2, UR4, RZ ;  /* 0x0000000402087c24 */ /* 0x008fe2000f8e02ff */
[----:B------:R-:W-:-:S02]  /*05d0*/  UMOV UR4, URZ ;  /* 0x000000ff00047c82 */ /* 0x000fc40008000000 */
[----:B------:R-:W-:-:S04]  /*05e0*/  ISETP.GT.U32.AND P0, PT, R4, R3, PT ;  /* 0x000000030400720c */ /* 0x000fc80003f04070 */
[----:B------:R-:W-:-:S13]  /*05f0*/  ISETP.GT.U32.AND.EX P0, PT, R5, RZ, PT, P0 ;  /* 0x000000ff0500720c */ /* 0x000fda0003f04100 */
[----:B------:R-:W-:Y:S05]  /*0600*/  @!P0 BRA `(.L_x_378) ;  /* 0x0000000800648947 */ /* 0x000fea0003800000 */
[----:B------:R-:W-:Y:S01]  /*0610*/  IMAD.IADD R9, R8, 0x1, R3 ;  /* 0x0000000108097824 */ /* 0x000fe200078e0203 */
[----:B------:R-:W-:Y:S01]  /*0620*/  BSSY.RECONVERGENT B1, `(.L_x_379) ;  /* 0x0000024000017945 */ /* 0x000fe20003800200 */
[----:B------:R-:W-:-:S03]  /*0630*/  IMAD.MOV.U32 R12, RZ, RZ, -0x1 ;  /* 0xffffffffff0c7424 */ /* 0x000fc600078e00ff */
[CC--:B------:R-:W-:Y:S02]  /*0640*/  ISETP.GT.U32.AND P1, PT, R4.reuse, R9.reuse, PT ;  /* 0x000000090400720c */ /* 0x0c0fe40003f24070 */
[CC--:B------:R-:W-:Y:S02]  /*0650*/  ISETP.GT.U32.AND P0, PT, R4.reuse, R9.reuse, PT ;  /* 0x000000090400720c */ /* 0x0c0fe40003f04070 */
[C---:B------:R-:W-:Y:S02]  /*0660*/  ISETP.GT.U32.AND.EX P1, PT, R5.reuse, RZ, PT, P1 ;  /* 0x000000ff0500720c */ /* 0x040fe40003f24110 */
[----:B------:R-:W-:Y:S02]  /*0670*/  ISETP.GT.U32.AND.EX P0, PT, R5, RZ, PT, P0 ;  /* 0x000000ff0500720c */ /* 0x000fe40003f04100 */
[----:B------:R-:W-:Y:S02]  /*0680*/  SEL R10, R4, R9, P1 ;  /* 0x00000009040a7207 */ /* 0x000fe40000800000 */
[----:B------:R-:W-:-:S02]  /*0690*/  SEL R7, RZ, 0x1, !P0 ;  /* 0x00000001ff077807 */ /* 0x000fc40004000000 */
[----:B------:R-:W-:Y:S02]  /*06a0*/  SEL R11, R5, RZ, P1 ;  /* 0x000000ff050b7207 */ /* 0x000fe40000800000 */
[----:B------:R-:W-:-:S04]  /*06b0*/  IADD3 R14, P0, P1, R10, -R7, -R9 ;  /* 0x800000070a0e7210 */ /* 0x000fc8000791e809 */
[----:B------:R-:W-:-:S04]  /*06c0*/  IADD3.X R15, PT, PT, R11, -0x1, R12, P0, P1 ;  /* 0xffffffff0b0f7810 */ /* 0x000fc800007e240c */
[----:B------:R-:W-:-:S13]  /*06d0*/  ISETP.NE.U32.AND P0, PT, R15, RZ, PT ;  /* 0x000000ff0f00720c */ /* 0x000fda0003f05070 */
[----:B------:R-:W-:Y:S05]  /*06e0*/  @P0 BRA `(.L_x_380) ;  /* 0x0000000000500947 */ /* 0x000fea0003800000 */
[----:B------:R-:W1:Y:S01]  /*06f0*/  I2F.U32.RP R9, R8 ;  /* 0x0000000800097306 */ /* 0x000e620000209000 */
[----:B------:R-:W-:Y:S01]  /*0700*/  IMAD.MOV R13, RZ, RZ, -R8 ;  /* 0x000000ffff0d7224 */ /* 0x000fe200078e0a08 */
[----:B------:R-:W-:-:S06]  /*0710*/  ISETP.NE.U32.AND P2, PT, R8, RZ, PT ;  /* 0x000000ff0800720c */ /* 0x000fcc0003f45070 */
[----:B-1----:R-:W1:Y:S02]  /*0720*/  MUFU.RCP R9, R9 ;  /* 0x0000000900097308 */ /* 0x002e640000001000 */
[----:B-1----:R-:W-:-:S06]  /*0730*/  VIADD R10, R9, 0xffffffe ;  /* 0x0ffffffe090a7836 */ /* 0x002fcc0000000000 */
[----:B------:R1:W2:Y:S02]  /*0740*/  F2I.FTZ.U32.TRUNC.NTZ R11, R10 ;  /* 0x0000000a000b7305 */ /* 0x0002a4000021f000 */
[----:B-1----:R-:W-:Y:S02]  /*0750*/  IMAD.MOV.U32 R10, RZ, RZ, RZ ;  /* 0x000000ffff0a7224 */ /* 0x002fe400078e00ff */
[----:B--2---:R-:W-:-:S04]  /*0760*/  IMAD R13, R13, R11, RZ ;  /* 0x0000000b0d0d7224 */ /* 0x004fc800078e02ff */
[----:B------:R-:W-:-:S06]  /*0770*/  IMAD.HI.U32 R11, R11, R13, R10 ;  /* 0x0000000d0b0b7227 */ /* 0x000fcc00078e000a */
[----:B------:R-:W-:-:S04]  /*0780*/  IMAD.HI.U32 R10, R11, R14, RZ ;  /* 0x0000000e0b0a7227 */ /* 0x000fc800078e00ff */
[----:B------:R-:W-:-:S04]  /*0790*/  IMAD.MOV R11, RZ, RZ, -R10 ;  /* 0x000000ffff0b7224 */ /* 0x000fc800078e0a0a */
[----:B------:R-:W-:-:S05]  /*07a0*/  IMAD R11, R8, R11, R14 ;  /* 0x0000000b080b7224 */ /* 0x000fca00078e020e */
[----:B------:R-:W-:-:S13]  /*07b0*/  ISETP.GE.U32.AND P0, PT, R11, R8, PT ;  /* 0x000000080b00720c */ /* 0x000fda0003f06070 */
[----:B------:R-:W-:Y:S02]  /*07c0*/  @P0 IMAD.IADD R11, R11, 0x1, -R8 ;  /* 0x000000010b0b0824 */ /* 0x000fe400078e0a08 */
[----:B------:R-:W-:-:S03]  /*07d0*/  @P0 VIADD R10, R10, 0x1 ;  /* 0x000000010a0a0836 */ /* 0x000fc60000000000 */
[----:B------:R-:W-:Y:S01]  /*07e0*/  ISETP.GE.U32.AND P1, PT, R11, R8, PT ;  /* 0x000000080b00720c */ /* 0x000fe20003f26070 */
[----:B------:R-:W-:-:S12]  /*07f0*/  IMAD.MOV.U32 R11, RZ, RZ, RZ ;  /* 0x000000ffff0b7224 */ /* 0x000fd800078e00ff */
[----:B------:R-:W-:Y:S02]  /*0800*/  @P1 IADD3 R10, PT, PT, R10, 0x1, RZ ;  /* 0x000000010a0a1810 */ /* 0x000fe40007ffe0ff */
[----:B------:R-:W-:Y:S01]  /*0810*/  @!P2 LOP3.LUT R10, RZ, R8, RZ, 0x33, !PT ;  /* 0x00000008ff0aa212 */ /* 0x000fe200078e33ff */
[----:B------:R-:W-:Y:S06]  /*0820*/  BRA `(.L_x_381) ;  /* 0x00000000000c7947 */ /* 0x000fec0003800000 */
.L_x_380:
[----:B------:R-:W-:Y:S01]  /*0830*/  IMAD.MOV.U32 R9, RZ, RZ, R14 ;  /* 0x000000ffff097224 */ /* 0x000fe200078e000e */
[----:B------:R-:W-:-:S07]  /*0840*/  MOV R14, 0x860 ;  /* 0x00000860000e7802 */ /* 0x000fce0000000f00 */
[----:B------:R-:W-:Y:S05]  /*0850*/  CALL.REL.NOINC `($__internal_0_$__cuda_sm20_div_u64) ;  /* 0x0000001400707944 */ /* 0x000fea0003c00000 */
.L_x_381:
[----:B------:R-:W-:Y:S05]  /*0860*/  BSYNC.RECONVERGENT B1 ;  /* 0x0000000000017941 */ /* 0x000fea0003800200 */
.L_x_379:
[----:B------:R-:W-:Y:S01]  /*0870*/  IADD3 R9, P0, PT, R10, R7, RZ ;  /* 0x000000070a097210 */ /* 0x000fe20007f1e0ff */
[----:B------:R-:W1:Y:S01]  /*0880*/  LDC R13, c[0x0][0x3a0] ;  /* 0x0000e800ff0d7b82 */ /* 0x000e620000000800 */
[----:B------:R-:W-:Y:S01]  /*0890*/  BSSY.RECONVERGENT B1, `(.L_x_382) ;  /* 0x0000033000017945 */ /* 0x000fe20003800200 */
[----:B------:R-:W-:Y:S01]  /*08a0*/  IMAD.MOV.U32 R29, RZ, RZ, R3 ;  /* 0x000000ffff1d7224 */ /* 0x000fe200078e0003 */
[C---:B------:R-:W-:Y:S01]  /*08b0*/  LOP3.LUT R7, R9.reuse, 0x3, RZ, 0xc0, !PT ;  /* 0x0000000309077812 */ /* 0x040fe200078ec0ff */
[----:B------:R-:W-:Y:S01]  /*08c0*/  IMAD.X R10, RZ, RZ, R11, P0 ;  /* 0x000000ffff0a7224 */ /* 0x000fe200000e060b */
[----:B------:R-:W-:Y:S02]  /*08d0*/  ISETP.GE.U32.AND P0, PT, R9, 0x3, PT ;  /* 0x000000030900780c */ /* 0x000fe40003f06070 */
[----:B------:R-:W-:Y:S02]  /*08e0*/  ISETP.NE.U32.AND P1, PT, R7, 0x3, PT ;  /* 0x000000030700780c */ /* 0x000fe40003f25070 */
[----:B------:R-:W-:Y:S01]  /*08f0*/  ISETP.GE.U32.AND.EX P0, PT, R10, RZ, PT, P0 ;  /* 0x000000ff0a00720c */ /* 0x000fe20003f06100 */
[----:B------:R-:W-:Y:S01]  /*0900*/  IMAD.MOV.U32 R10, RZ, RZ, R6 ;  /* 0x000000ffff0a7224 */ /* 0x000fe200078e0006 */
[----:B------:R-:W-:-:S02]  /*0910*/  ISETP.NE.AND.EX P1, PT, RZ, RZ, PT, P1 ;  /* 0x000000ffff00720c */ /* 0x000fc40003f25310 */
[----:B-1----:R-:W-:-:S11]  /*0920*/  SHF.R.S32.HI R11, RZ, 0x1f, R13 ;  /* 0x0000001fff0b7819 */ /* 0x002fd6000001140d */
[----:B------:R-:W-:Y:S05]  /*0930*/  @!P1 BRA `(.L_x_383) ;  /* 0x0000000000a09947 */ /* 0x000fea0003800000 */
[----:B------:R-:W1:Y:S01]  /*0940*/  S2UR UR7, SR_CgaCtaId ;  /* 0x00000000000779c3 */ /* 0x000e620000008800 */
[----:B------:R-:W2:Y:S01]  /*0950*/  LDCU.64 UR12, c[0x0][0x398] ;  /* 0x00007300ff0c77ac */ /* 0x000ea20008000a00 */
[C---:B------:R-:W-:Y:S01]  /*0960*/  IMAD.SHL.U32 R7, R3.reuse, 0x4, RZ ;  /* 0x0000000403077824 */ /* 0x040fe200078e00ff */
[----:B------:R-:W-:Y:S01]  /*0970*/  MOV R29, R3 ;  /* 0x00000003001d7202 */ /* 0x000fe20000000f00 */
[----:B------:R-:W-:Y:S01]  /*0980*/  IMAD.U32 R14, RZ, RZ, UR20 ;  /* 0x00000014ff0e7e24 */ /* 0x000fe2000f8e00ff */
[----:B------:R-:W-:Y:S01]  /*0990*/  UMOV UR5, 0x400 ;  /* 0x0000040000057882 */ /* 0x000fe20000000000 */
[----:B------:R-:W-:Y:S01]  /*09a0*/  IMAD.U32 R15, RZ, RZ, UR21 ;  /* 0x00000015ff0f7e24 */ /* 0x000fe2000f8e00ff */
[----:B------:R-:W-:Y:S01]  /*09b0*/  SHF.L.U64.HI R15, R3, 0x2, R6 ;  /* 0x00000002030f7819 */ /* 0x000fe20000010206 */
[----:B------:R-:W-:Y:S01]  /*09c0*/  IMAD.U32 R12, RZ, RZ, UR6 ;  /* 0x00000006ff0c7e24 */ /* 0x000fe2000f8e00ff */
[----:B------:R-:W-:Y:S01]  /*09d0*/  LEA R10, P1, R14, R7, 0x2 ;  /* 0x000000070e0a7211 */ /* 0x000fe200078210ff */
[----:B------:R-:W-:Y:S01]  /*09e0*/  VIADD R9, R9, 0x1 ;  /* 0x0000000109097836 */ /* 0x000fe20000000000 */
[----:B------:R-:W-:Y:S01]  /*09f0*/  UIADD3 UR5, UPT, UPT, UR5, 0x80, URZ ;  /* 0x0000008005057890 */ /* 0x000fe2000fffe0ff */
[----:B------:R-:W-:Y:S01]  /*0a00*/  IMAD R7, R2, UR10, RZ ;  /* 0x0000000a02077c24 */ /* 0x000fe2000f8e02ff */
[----:B------:R-:W-:-:S02]  /*0a10*/  LEA.HI.X R14, R14, R15, R12, 0x2, P1 ;  /* 0x0000000f0e0e7211 */ /* 0x000fc400008f140c */
[----:B------:R-:W-:Y:S01]  /*0a20*/  LOP3.LUT R9, R9, 0x3, RZ, 0xc0, !PT ;  /* 0x0000000309097812 */ /* 0x000fe200078ec0ff */
[----:B------:R-:W-:Y:S01]  /*0a30*/  IMAD R7, R7, UR9, RZ ;  /* 0x0000000907077c24 */ /* 0x000fe2000f8e02ff */
[----:B--2---:R-:W-:Y:S01]  /*0a40*/  IADD3 R17, P1, P2, R10, UR12, R13 ;  /* 0x0000000c0a117c10 */ /* 0x004fe2000fa3e00d */
[----:B------:R-:W-:-:S03]  /*0a50*/  IMAD.MOV.U32 R10, RZ, RZ, R6 ;  /* 0x000000ffff0a7224 */ /* 0x000fc600078e0006 */
[----:B------:R-:W-:Y:S01]  /*0a60*/  IADD3.X R18, PT, PT, R14, UR13, R11, P1, P2 ;  /* 0x0000000d0e127c10 */ /* 0x000fe20008fe440b */
[----:B-1----:R-:W-:Y:S01]  /*0a70*/  ULEA UR5, UR7, UR5, 0x18 ;  /* 0x0000000507057291 */ /* 0x002fe2000f8ec0ff */
[----:B------:R-:W-:-:S05]  /*0a80*/  IADD3 R9, P1, PT, RZ, -R9, RZ ;  /* 0x80000009ff097210 */ /* 0x000fca0007f3e0ff */
[----:B------:R-:W-:Y:S02]  /*0a90*/  VIADD R12, R13, UR5 ;  /* 0x000000050d0c7c36 */ /* 0x000fe40008000000 */
[----:B------:R-:W-:Y:S02]  /*0aa0*/  IMAD.X R16, RZ, RZ, -0x1, P1 ;  /* 0xffffffffff107424 */ /* 0x000fe400008e06ff */
[----:B------:R-:W-:-:S07]  /*0ab0*/  IMAD R12, R3, 0x4, R12 ;  /* 0x00000004030c7824 */ /* 0x000fce00078e020c */
.L_x_384:
[----:B------:R-:W-:Y:S01]  /*0ac0*/  IADD3 R9, P1, PT, R9, 0x1, RZ ;  /* 0x0000000109097810 */ /* 0x000fe20007f3e0ff */
[----:B------:R-:W-:Y:S01]  /*0ad0*/  IMAD.MOV.U32 R14, RZ, RZ, R17 ;  /* 0x000000ffff0e7224 */ /* 0x000fe200078e0011 */
[C---:B------:R-:W-:Y:S01]  /*0ae0*/  IADD3 R29, P2, PT, R8.reuse, R29, RZ ;  /* 0x0000001d081d7210 */ /* 0x040fe20007f5e0ff */
[----:B------:R-:W-:Y:S01]  /*0af0*/  IMAD.MOV.U32 R15, RZ, RZ, R18 ;  /* 0x000000ffff0f7224 */ /* 0x000fe200078e0012 */
[C---:B------:R-:W-:Y:S01]  /*0b00*/  LEA R17, P3, R8.reuse, R17, 0x2 ;  /* 0x0000001108117211 */ /* 0x040fe200078610ff */
[----:B------:R-:W-:Y:S01]  /*0b10*/  IMAD.X R16, RZ, RZ, R16, P1 ;  /* 0x000000ffff107224 */ /* 0x000fe200008e0610 */
[----:B------:R-:W-:Y:S01]  /*0b20*/  ISETP.NE.U32.AND P1, PT, R9, RZ, PT ;  /* 0x000000ff0900720c */ /* 0x000fe20003f25070 */
[----:B------:R-:W-:Y:S01]  /*0b30*/  IMAD.X R10, RZ, RZ, R10, P2 ;  /* 0x000000ffff0a7224 */ /* 0x000fe200010e060a */
[----:B------:R-:W-:Y:S01]  /*0b40*/  @!PT LDS RZ, [RZ] ;  /* 0x00000000fffff984 */ /* 0x000fe20000000800 */
[----:B------:R-:W-:Y:S01]  /*0b50*/  @!PT LDS RZ, [RZ] ;  /* 0x00000000fffff984 */ /* 0x000fe20000000800 */
[----:B------:R-:W-:Y:S01]  /*0b60*/  @!PT LDS RZ, [RZ] ;  /* 0x00000000fffff984 */ /* 0x000fe20000000800 */
[----:B------:R1:W-:Y:S01]  /*0b70*/  LDGSTS.E [R12], desc[UR22][R14.64] ;  /* 0x000000000e0c7fae */ /* 0x0003e2000b9a1016 */
[----:B------:R-:W-:Y:S02]  /*0b80*/  LEA.HI.X R18, R8, R18, RZ, 0x2, P3 ;  /* 0x0000001208127211 */ /* 0x000fe400018f14ff */
[----:B------:R-:W-:Y:S01]  /*0b90*/  ISETP.NE.AND.EX P1, PT, R16, RZ, PT, P1 ;  /* 0x000000ff1000720c */ /* 0x000fe20003f25310 */
[----:B-1----:R-:W-:-:S12]  /*0ba0*/  IMAD R12, R7, 0x4, R12 ;  /* 0x00000004070c7824 */ /* 0x002fd800078e020c */
[----:B------:R-:W-:Y:S05]  /*0bb0*/  @P1 BRA `(.L_x_384) ;  /* 0xfffffffc00c01947 */ /* 0x000fea000383ffff */
.L_x_383:
[----:B------:R-:W-:Y:S05]  /*0bc0*/  BSYNC.RECONVERGENT B1 ;  /* 0x0000000000017941 */ /* 0x000fea0003800200 */
.L_x_382:
[----:B------:R-:W-:Y:S05]  /*0bd0*/  @!P0 BRA `(.L_x_378) ;  /* 0x0000000000f08947 */ /* 0x000fea0003800000 */
[----:B------:R-:W1:Y:S01]  /*0be0*/  S2UR UR8, SR_CgaCtaId ;  /* 0x00000000000879c3 */ /* 0x000e620000008800 */
[----:B------:R-:W2:Y:S01]  /*0bf0*/  LDCU.64 UR12, c[0x0][0x398] ;  /* 0x00007300ff0c77ac */ /* 0x000ea20008000a00 */
[C---:B------:R-:W-:Y:S01]  /*0c00*/  IMAD.SHL.U32 R9, R29.reuse, 0x4, RZ ;  /* 0x000000041d097824 */ /* 0x040fe200078e00ff */
[----:B------:R-:W-:Y:S01]  /*0c10*/  MOV R14, UR20 ;  /* 0x00000014000e7c02 */ /* 0x000fe20008000f00 */
[----:B------:R-:W-:Y:S01]  /*0c20*/  IMAD.U32 R15, RZ, RZ, UR21 ;  /* 0x00000015ff0f7e24 */ /* 0x000fe2000f8e00ff */
[C---:B------:R-:W-:Y:S01]  /*0c30*/  SHF.L.U64.HI R15, R29.reuse, 0x2, R10 ;  /* 0x000000021d0f7819 */ /* 0x040fe2000001020a */
[----:B------:R-:W-:Y:S01]  /*0c40*/  IMAD.U32 R12, RZ, RZ, UR6 ;  /* 0x00000006ff0c7e24 */ /* 0x000fe2000f8e00ff */
[----:B------:R-:W-:Y:S01]  /*0c50*/  LEA R9, P0, R14, R9, 0x2 ;  /* 0x000000090e097211 */ /* 0x000fe200078010ff */
[----:B------:R-:W-:Y:S01]  /*0c60*/  UMOV UR7, 0x400 ;  /* 0x0000040000077882 */ /* 0x000fe20000000000 */
[----:B------:R-:W-:Y:S01]  /*0c70*/  IMAD.SHL.U32 R18, R8, 0x4, RZ ;  /* 0x0000000408127824 */ /* 0x000fe200078e00ff */
[----:B------:R-:W-:Y:S01]  /*0c80*/  UIADD3 UR7, UPT, UPT, UR7, 0x80, URZ ;  /* 0x0000008007077890 */ /* 0x000fe2000fffe0ff */
[----:B------:R-:W-:Y:S01]  /*0c90*/  LEA.HI.X R12, R14, R15, R12, 0x2, P0 ;  /* 0x0000000f0e0c7211 */ /* 0x000fe200000f140c */
[----:B------:R-:W-:Y:S01]  /*0ca0*/  IMAD R24, R2, UR10, RZ ;  /* 0x0000000a02187c24 */ /* 0x000fe2000f8e02ff */
[----:B------:R-:W-:Y:S01]  /*0cb0*/  IADD3 R14, P0, PT, R29, UR20, RZ ;  /* 0x000000141d0e7c10 */ /* 0x000fe2000ff1e0ff */
[----:B------:R-:W-:Y:S01]  /*0cc0*/  UMOV UR5, URZ ;  /* 0x000000ff00057c82 */ /* 0x000fe20008000000 */
[----:B------:R-:W-:Y:S01]  /*0cd0*/  SHF.R.U32.HI R19, RZ, 0x1e, R8 ;  /* 0x0000001eff137819 */ /* 0x000fe20000011608 */
[----:B------:R-:W-:Y:S01]  /*0ce0*/  IMAD R24, R24, UR9, RZ ;  /* 0x0000000918187c24 */ /* 0x000fe2000f8e02ff */
[----:B------:R-:W-:-:S02]  /*0cf0*/  IADD3.X R15, PT, PT, R10, UR6, RZ, P0, !PT ;  /* 0x000000060a0f7c10 */ /* 0x000fc400087fe4ff */
[----:B--2---:R-:W-:Y:S02]  /*0d00*/  IADD3 R7, P1, PT, R13, UR12, RZ ;  /* 0x0000000c0d077c10 */ /* 0x004fe4000ff3e0ff */
[C---:B------:R-:W-:Y:S01]  /*0d10*/  SHF.L.U64.HI R15, R14.reuse, 0x2, R15 ;  /* 0x000000020e0f7819 */ /* 0x040fe2000001020f */
[----:B------:R-:W-:Y:S01]  /*0d20*/  IMAD.SHL.U32 R14, R14, 0x4, RZ ;  /* 0x000000040e0e7824 */ /* 0x000fe200078e00ff */
[----:B------:R-:W-:Y:S01]  /*0d30*/  IADD3.X R11, PT, PT, R11, UR13, RZ, P1, !PT ;  /* 0x0000000d0b0b7c10 */ /* 0x000fe20008ffe4ff */
[----:B-1----:R-:W-:Y:S01]  /*0d40*/  ULEA UR7, UR8, UR7, 0x18 ;  /* 0x0000000708077291 */ /* 0x002fe2000f8ec0ff */
[-C--:B------:R-:W-:Y:S01]  /*0d50*/  IADD3 R22, P1, PT, R18, R9.reuse, RZ ;  /* 0x0000000912167210 */ /* 0x080fe20007f3e0ff */
[C---:B------:R-:W-:Y:S01]  /*0d60*/  IMAD.WIDE.U32 R14, R8.reuse, 0xc, R14 ;  /* 0x0000000c080e7825 */ /* 0x040fe200078e000e */
[----:B------:R-:W-:-:S03]  /*0d70*/  LEA R20, P0, R8, R9, 0x3 ;  /* 0x0000000908147211 */ /* 0x000fc600078018ff */
[----:B------:R-:W-:Y:S01]  /*0d80*/  VIADD R16, R13, UR7 ;  /* 0x000000070d107c36 */ /* 0x000fe20008000000 */
[----:B------:R-:W-:Y:S01]  /*0d90*/  LEA.HI.X R26, R8, R12, RZ, 0x3, P0 ;  /* 0x0000000c081a7211 */ /* 0x000fe200000f1cff */
[----:B------:R-:W-:Y:S02]  /*0da0*/  IMAD.X R28, R19, 0x1, R12, P1 ;  /* 0x00000001131c7824 */ /* 0x000fe400008e060c */
[----:B------:R-:W-:Y:S02]  /*0db0*/  IMAD R13, R29, 0x4, R16 ;  /* 0x000000041d0d7824 */ /* 0x000fe400078e0210 */
[----:B------:R-:W-:Y:S02]  /*0dc0*/  VIADD R23, R15, UR5 ;  /* 0x000000050f177c36 */ /* 0x000fe40008000000 */
[C-C-:B------:R-:W-:Y:S02]  /*0dd0*/  IMAD R21, R24.reuse, 0x4, R13.reuse ;  /* 0x0000000418157824 */ /* 0x140fe400078e020d */
[----:B------:R-:W-:-:S02]  /*0de0*/  IMAD R25, R24, 0x8, R13 ;  /* 0x0000000818197824 */ /* 0x000fc400078e020d */
[----:B------:R-:W-:-:S07]  /*0df0*/  IMAD R27, R24, 0xc, R13 ;  /* 0x0000000c181b7824 */ /* 0x000fce00078e020d */
.L_x_385:
[----:B------:R-:W-:-:S04]  /*0e00*/  IADD3 R16, P0, PT, R7, R9, RZ ;  /* 0x0000000907107210 */ /* 0x000fc80007f1e0ff */
[----:B------:R-:W-:-:S05]  /*0e10*/  IADD3.X R17, PT, PT, R11, R12, RZ, P0, !PT ;  /* 0x0000000c0b117210 */ /* 0x000fca00007fe4ff */
[----:B------:R-:W-:Y:S01]  /*0e20*/  @!PT LDS RZ, [RZ] ;  /* 0x00000000fffff984 */ /* 0x000fe20000000800 */
[----:B------:R-:W-:Y:S01]  /*0e30*/  @!PT LDS RZ, [RZ] ;  /* 0x00000000fffff984 */ /* 0x000fe20000000800 */
[----:B------:R-:W-:Y:S01]  /*0e40*/  @!PT LDS RZ, [RZ] ;  /* 0x00000000fffff984 */ /* 0x000fe20000000800 */
[----:B------:R1:W-:Y:S02]  /*0e50*/  LDGSTS.E [R13], desc[UR22][R16.64] ;  /* 0x00000000100d7fae */ /* 0x0003e4000b9a1016 */
[----:B-1----:R-:W-:Y:S01]  /*0e60*/  IADD3 R16, P0, PT, R7, R22, RZ ;  /* 0x0000001607107210 */ /* 0x002fe20007f1e0ff */
[----:B------:R-:W-:-:S04]  /*0e70*/  IMAD R13, R24, 0x10, R13 ;  /* 0x00000010180d7824 */ /* 0x000fc800078e020d */
[----:B------:R-:W-:-:S05]  /*0e80*/  IMAD.X R17, R11, 0x1, R28, P0 ;  /* 0x000000010b117824 */ /* 0x000fca00000e061c */
[----:B------:R1:W-:Y:S02]  /*0e90*/  LDGSTS.E [R21], desc[UR22][R16.64] ;  /* 0x0000000010157fae */ /* 0x0003e4000b9a1016 */
[----:B-1----:R-:W-:Y:S01]  /*0ea0*/  IADD3 R16, P0, PT, R7, R20, RZ ;  /* 0x0000001407107210 */ /* 0x002fe20007f1e0ff */
[----:B------:R-:W-:-:S04]  /*0eb0*/  IMAD R21, R24, 0x10, R21 ;  /* 0x0000001018157824 */ /* 0x000fc800078e0215 */
[----:B------:R-:W-:-:S05]  /*0ec0*/  IMAD.X R17, R11, 0x1, R26, P0 ;  /* 0x000000010b117824 */ /* 0x000fca00000e061a */
[----:B------:R1:W-:Y:S02]  /*0ed0*/  LDGSTS.E [R25], desc[UR22][R16.64] ;  /* 0x0000000010197fae */ /* 0x0003e4000b9a1016 */
[----:B-1----:R-:W-:Y:S01]  /*0ee0*/  IADD3 R16, P0, PT, R7, R14, RZ ;  /* 0x0000000e07107210 */ /* 0x002fe20007f1e0ff */
[----:B------:R-:W-:Y:S01]  /*0ef0*/  IMAD R25, R24, 0x10, R25 ;  /* 0x0000001018197824 */ /* 0x000fe200078e0219 */
[----:B------:R-:W-:-:S03]  /*0f00*/  LEA R7, P1, R8, R7, 0x4 ;  /* 0x0000000708077211 */ /* 0x000fc600078220ff */
[----:B------:R-:W-:Y:S01]  /*0f10*/  IMAD.X R17, R11, 0x1, R23, P0 ;  /* 0x000000010b117824 */ /* 0x000fe200000e0617 */
[----:B------:R-:W-:Y:S02]  /*0f20*/  IADD3 R29, P0, PT, R18, R29, RZ ;  /* 0x0000001d121d7210 */ /* 0x000fe40007f1e0ff */
[----:B------:R-:W-:Y:S02]  /*0f30*/  LEA.HI.X R11, R8, R11, RZ, 0x4, P1 ;  /* 0x0000000b080b7211 */ /* 0x000fe400008f24ff */
[----:B------:R1:W-:Y:S01]  /*0f40*/  LDGSTS.E [R27], desc[UR22][R16.64] ;  /* 0x00000000101b7fae */ /* 0x0003e2000b9a1016 */
[----:B------:R-:W-:Y:S01]  /*0f50*/  IMAD.X R10, R19, 0x1, R10, P0 ;  /* 0x00000001130a7824 */ /* 0x000fe200000e060a */
[----:B------:R-:W-:-:S04]  /*0f60*/  ISETP.GE.U32.AND P0, PT, R29, R4, PT ;  /* 0x000000041d00720c */ /* 0x000fc80003f06070 */
[----:B------:R-:W-:Y:S01]  /*0f70*/  ISETP.GE.U32.AND.EX P0, PT, R10, R5, PT, P0 ;  /* 0x000000050a00720c */ /* 0x000fe20003f06100 */
[----:B-1----:R-:W-:-:S12]  /*0f80*/  IMAD R27, R24, 0x10, R27 ;  /* 0x00000010181b7824 */ /* 0x002fd800078e021b */
[----:B------:R-:W-:Y:S05]  /*0f90*/  @!P0 BRA `(.L_x_385) ;  /* 0xfffffffc00988947 */ /* 0x000fea000383ffff */
.L_x_378:
[----:B------:R-:W-:Y:S05]  /*0fa0*/  BSYNC.RECONVERGENT B0 ;  /* 0x0000000000007941 */ /* 0x000fea0003800200 */
.L_x_377:
[----:B------:R-:W-:Y:S01]  /*0fb0*/  ISETP.GT.U32.AND P0, PT, R4, R3, PT ;  /* 0x000000030400720c */ /* 0x000fe20003f04070 */
[----:B------:R-:W0:Y:S01]  /*0fc0*/  LDGDEPBAR ;  /* 0x00000000000079af */ /* 0x000e220000000000 */
[----:B------:R-:W-:Y:S02]  /*0fd0*/  BSSY.RECONVERGENT B0, `(.L_x_386) ;  /* 0x000009c000007945 */ /* 0x000fe40003800200 */
[----:B------:R-:W-:-:S13]  /*0fe0*/  ISETP.GT.U32.AND.EX P0, PT, R5, R6, PT, P0 ;  /* 0x000000060500720c */ /* 0x000fda0003f04100 */
        /* <DEDUP_REMOVED lines=17> */
[----:B------:R-:W-:Y:S01]  /*1100*/  ISETP.NE.U32.AND P2, PT, R8, RZ, PT ;  /* 0x000000ff0800720c */ /* 0x000fe20003f45070 */
[----:B------:R-:W-:-:S05]  /*1110*/  IMAD.MOV.U32 R10, RZ, RZ, RZ ;  /* 0x000000ffff0a7224 */ /* 0x000fca00078e00ff */
[----:B-1----:R-:W1:Y:S02]  /*1120*/  MUFU.RCP R13, R13 ;  /* 0x0000000d000d7308 */ /* 0x002e640000001000 */
[----:B-1----:R-:W-:-:S06]  /*1130*/  IADD3 R11, PT, PT, R13, 0xffffffe, RZ ;  /* 0x0ffffffe0d0b7810 */ /* 0x002fcc0007ffe0ff */
[----:B------:R-:W1:Y:S02]  /*1140*/  F2I.FTZ.U32.TRUNC.NTZ R11, R11 ;  /* 0x0000000b000b7305 */ /* 0x000e64000021f000 */
[----:B-1----:R-:W-:-:S04]  /*1150*/  IMAD R9, R9, R11, RZ ;  /* 0x0000000b09097224 */ /* 0x002fc800078e02ff */
[----:B------:R-:W-:-:S04]  /*1160*/  IMAD.HI.U32 R9, R11, R9, R10 ;  /* 0x000000090b097227 */ /* 0x000fc800078e000a */
[----:B------:R-:W-:Y:S02]  /*1170*/  IMAD.MOV.U32 R11, RZ, RZ, RZ ;  /* 0x000000ffff0b7224 */ /* 0x000fe400078e00ff */
[----:B------:R-:W-:-:S04]  /*1180*/  IMAD.HI.U32 R10, R9, R12, RZ ;  /* 0x0000000c090a7227 */ /* 0x000fc800078e00ff */
[----:B------:R-:W-:-:S04]  /*1190*/  IMAD.MOV R9, RZ, RZ, -R10 ;  /* 0x000000ffff097224 */ /* 0x000fc800078e0a0a */
[----:B------:R-:W-:-:S05]  /*11a0*/  IMAD R9, R8, R9, R12 ;  /* 0x0000000908097224 */ /* 0x000fca00078e020c */
[----:B------:R-:W-:-:S13]  /*11b0*/  ISETP.GE.U32.AND P0, PT, R9, R8, PT ;  /* 0x000000080900720c */ /* 0x000fda0003f06070 */
[----:B------:R-:W-:Y:S02]  /*11c0*/  @P0 IMAD.IADD R9, R9, 0x1, -R8 ;  /* 0x0000000109090824 */ /* 0x000fe400078e0a08 */
[----:B------:R-:W-:-:S03]  /*11d0*/  @P0 VIADD R10, R10, 0x1 ;  /* 0x000000010a0a0836 */ /* 0x000fc60000000000 */
[----:B------:R-:W-:-:S13]  /*11e0*/  ISETP.GE.U32.AND P1, PT, R9, R8, PT ;  /* 0x000000080900720c */ /* 0x000fda0003f26070 */
[----:B------:R-:W-:Y:S01]  /*11f0*/  @P1 VIADD R10, R10, 0x1 ;  /* 0x000000010a0a1836 */ /* 0x000fe20000000000 */
[----:B------:R-:W-:Y:S01]  /*1200*/  @!P2 LOP3.LUT R10, RZ, R8, RZ, 0x33, !PT ;  /* 0x00000008ff0aa212 */ /* 0x000fe200078e33ff */
[----:B------:R-:W-:Y:S06]  /*1210*/  BRA `(.L_x_390) ;  /* 0x00000000000c7947 */ /* 0x000fec0003800000 */
.L_x_389:
[----:B------:R-:W-:Y:S01]  /*1220*/  IMAD.MOV.U32 R9, RZ, RZ, R12 ;  /* 0x000000ffff097224 */ /* 0x000fe200078e000c */
[----:B------:R-:W-:-:S07]  /*1230*/  MOV R14, 0x1250 ;  /* 0x00001250000e7802 */ /* 0x000fce0000000f00 */
[----:B------:R-:W-:Y:S05]  /*1240*/  CALL.REL.NOINC `($__internal_0_$__cuda_sm20_div_u64) ;  /* 0x0000000800f47944 */ /* 0x000fea0003c00000 */
.L_x_390:
[----:B------:R-:W-:Y:S05]  /*1250*/  BSYNC.RECONVERGENT B1 ;  /* 0x0000000000017941 */ /* 0x000fea0003800200 */
.L_x_388:
[----:B------:R-:W-:Y:S01]  /*1260*/  IADD3 R7, P0, PT, R10, R7, RZ ;  /* 0x000000070a077210 */ /* 0x000fe20007f1e0ff */
[----:B------:R-:W1:Y:S01]  /*1270*/  LDC R12, c[0x0][0x3b0] ;  /* 0x0000ec00ff0c7b82 */ /* 0x000e620000000800 */
[----:B------:R-:W-:Y:S02]  /*1280*/  BSSY.RECONVERGENT B1, `(.L_x_391) ;  /* 0x0000031000017945 */ /* 0x000fe40003800200 */
[C---:B------:R-:W-:Y:S01]  /*1290*/  LOP3.LUT R9, R7.reuse, 0x3, RZ, 0xc0, !PT ;  /* 0x0000000307097812 */ /* 0x040fe200078ec0ff */
[----:B------:R-:W-:Y:S01]  /*12a0*/  IMAD.X R10, RZ, RZ, R11, P0 ;  /* 0x000000ffff0a7224 */ /* 0x000fe200000e060b */
[----:B------:R-:W-:Y:S02]  /*12b0*/  ISETP.GE.U32.AND P0, PT, R7, 0x3, PT ;  /* 0x000000030700780c */ /* 0x000fe40003f06070 */
[----:B------:R-:W-:Y:S02]  /*12c0*/  ISETP.NE.U32.AND P1, PT, R9, 0x3, PT ;  /* 0x000000030900780c */ /* 0x000fe40003f25070 */
[----:B------:R-:W-:-:S02]  /*12d0*/  ISETP.GE.U32.AND.EX P0, PT, R10, RZ, PT, P0 ;  /* 0x000000ff0a00720c */ /* 0x000fc40003f06100 */
[----:B------:R-:W-:Y:S02]  /*12e0*/  ISETP.NE.AND.EX P1, PT, RZ, RZ, PT, P1 ;  /* 0x000000ffff00720c */ /* 0x000fe40003f25310 */
[----:B-1----:R-:W-:-:S11]  /*12f0*/  SHF.R.S32.HI R13, RZ, 0x1f, R12 ;  /* 0x0000001fff0d7819 */ /* 0x002fd6000001140c */
[----:B------:R-:W-:Y:S05]  /*1300*/  @!P1 BRA `(.L_x_392) ;  /* 0x0000000000a09947 */ /* 0x000fea0003800000 */
[----:B------:R-:W1:Y:S01]  /*1310*/  S2UR UR7, SR_CgaCtaId ;  /* 0x00000000000779c3 */ /* 0x000e620000008800 */
[----:B------:R-:W2:Y:S01]  /*1320*/  LDCU.64 UR12, c[0x0][0x3a8] ;  /* 0x00007500ff0c77ac */ /* 0x000ea20008000a00 */
[----:B------:R-:W-:Y:S01]  /*1330*/  IMAD.U32 R10, RZ, RZ, UR20 ;  /* 0x00000014ff0a7e24 */ /* 0x000fe2000f8e00ff */
[----:B------:R-:W-:Y:S01]  /*1340*/  SHF.L.U32 R15, R3, 0x2, RZ ;  /* 0x00000002030f7819 */ /* 0x000fe200000006ff */
[----:B------:R-:W-:Y:S01]  /*1350*/  VIADD R9, R7, 0x1 ;  /* 0x0000000107097836 */ /* 0x000fe20000000000 */
[----:B------:R-:W-:Y:S01]  /*1360*/  UMOV UR5, 0x400 ;  /* 0x0000040000057882 */ /* 0x000fe20000000000 */
[----:B------:R-:W-:Y:S01]  /*1370*/  IMAD.U32 R16, RZ, RZ, UR6 ;  /* 0x00000006ff107e24 */ /* 0x000fe2000f8e00ff */
[----:B------:R-:W-:Y:S01]  /*1380*/  UIADD3 UR5, UPT, UPT, UR5, 0x80, URZ ;  /* 0x0000008005057890 */ /* 0x000fe2000fffe0ff */
[----:B------:R-:W3:Y:S01]  /*1390*/  LDC R14, c[0x0][0x388] ;  /* 0x0000e200ff0e7b82 */ /* 0x000ee20000000800 */
[----:B------:R-:W-:Y:S01]  /*13a0*/  SHF.L.U64.HI R7, R3, 0x2, R6 ;  /* 0x0000000203077819 */ /* 0x000fe20000010206 */
[----:B------:R-:W-:Y:S01]  /*13b0*/  IMAD.U32 R11, RZ, RZ, UR21 ;  /* 0x00000015ff0b7e24 */ /* 0x000fe2000f8e00ff */
[----:B------:R-:W-:Y:S01]  /*13c0*/  LEA R15, P1, R10, R15, 0x2 ;  /* 0x0000000f0a0f7211 */ /* 0x000fe200078210ff */
[----:B------:R-:W-:Y:S01]  /*13d0*/  IMAD R11, R2, UR10, RZ ;  /* 0x0000000a020b7c24 */ /* 0x000fe2000f8e02ff */
[----:B------:R-:W-:-:S02]  /*13e0*/  LOP3.LUT R9, R9, 0x3, RZ, 0xc0, !PT ;  /* 0x0000000309097812 */ /* 0x000fc400078ec0ff */
[----:B------:R-:W-:Y:S01]  /*13f0*/  LEA.HI.X R16, R10, R7, R16, 0x2, P1 ;  /* 0x000000070a107211 */ /* 0x000fe200008f1410 */
[----:B------:R-:W-:Y:S01]  /*1400*/  IMAD R18, R11, UR9, RZ ;  /* 0x000000090b127c24 */ /* 0x000fe2000f8e02ff */
[----:B------:R-:W-:Y:S02]  /*1410*/  IADD3 R9, P3, PT, RZ, -R9, RZ ;  /* 0x80000009ff097210 */ /* 0x000fe40007f7e0ff */
[----:B--2---:R-:W-:-:S04]  /*1420*/  IADD3 R15, P1, P2, R15, UR12, R12 ;  /* 0x0000000c0f0f7c10 */ /* 0x004fc8000fa3e00c */
[----:B------:R-:W-:Y:S01]  /*1430*/  IADD3.X R16, PT, PT, R16, UR13, R13, P1, P2 ;  /* 0x0000000d10107c10 */ /* 0x000fe20008fe440d */
[----:B-1----:R-:W-:-:S06]  /*1440*/  ULEA UR5, UR7, UR5, 0x18 ;  /* 0x0000000507057291 */ /* 0x002fcc000f8ec0ff */
[----:B------:R-:W-:-:S04]  /*1450*/  VIADD R7, R12, UR5 ;  /* 0x000000050c077c36 */ /* 0x000fc80008000000 */
[----:B---3--:R-:W-:Y:S02]  /*1460*/  IMAD R10, R14, 0x200, R7 ;  /* 0x000002000e0a7824 */ /* 0x008fe400078e0207 */
[----:B------:R-:W-:Y:S02]  /*1470*/  IMAD.X R14, RZ, RZ, -0x1, P3 ;  /* 0xffffffffff0e7424 */ /* 0x000fe400018e06ff */
[----:B------:R-:W-:-:S07]  /*1480*/  IMAD R7, R3, 0x4, R10 ;  /* 0x0000000403077824 */ /* 0x000fce00078e020a */
.L_x_393:
[----:B------:R-:W-:Y:S01]  /*1490*/  IADD3 R9, P1, PT, R9, 0x1, RZ ;  /* 0x0000000109097810 */ /* 0x000fe20007f3e0ff */
[----:B------:R-:W-:Y:S01]  /*14a0*/  IMAD.MOV.U32 R10, RZ, RZ, R15 ;  /* 0x000000ffff0a7224 */ /* 0x000fe200078e000f */
[C---:B------:R-:W-:Y:S01]  /*14b0*/  IADD3 R3, P2, PT, R8.reuse, R3, RZ ;  /* 0x0000000308037210 */ /* 0x040fe20007f5e0ff */
[----:B------:R-:W-:Y:S01]  /*14c0*/  IMAD.MOV.U32 R11, RZ, RZ, R16 ;  /* 0x000000ffff0b7224 */ /* 0x000fe200078e0010 */
[----:B------:R-:W-:Y:S01]  /*14d0*/  LEA R15, P3, R8, R15, 0x2 ;  /* 0x0000000f080f7211 */ /* 0x000fe200078610ff */
[----:B------:R-:W-:Y:S01]  /*14e0*/  IMAD.X R14, RZ, RZ, R14, P1 ;  /* 0x000000ffff0e7224 */ /* 0x000fe200008e060e */
[----:B------:R-:W-:Y:S02]  /*14f0*/  ISETP.NE.U32.AND P1, PT, R9, RZ, PT ;  /* 0x000000ff0900720c */ /* 0x000fe40003f25070 */
[----:B------:R-:W-:Y:S01]  /*1500*/  @!PT LDS RZ, [RZ] ;  /* 0x00000000fffff984 */ /* 0x000fe20000000800 */
[----:B------:R-:W-:Y:S01]  /*1510*/  @!PT LDS RZ, [RZ] ;  /* 0x00000000fffff984 */ /* 0x000fe20000000800 */
[----:B------:R-:W-:Y:S01]  /*1520*/  @!PT LDS RZ, [RZ] ;  /* 0x00000000fffff984 */ /* 0x000fe20000000800 */
[----:B------:R1:W-:Y:S01]  /*1530*/  LDGSTS.E [R7+0x80], desc[UR22][R10.64] ;  /* 0x000800000a077fae */ /* 0x0003e2000b9a1016 */
[----:B------:R-:W-:Y:S02]  /*1540*/  IADD3.X R6, PT, PT, RZ, R6, RZ, P2, !PT ;  /* 0x00000006ff067210 */ /* 0x000fe400017fe4ff */
[----:B------:R-:W-:-:S02]  /*1550*/  ISETP.NE.AND.EX P1, PT, R14, RZ, PT, P1 ;  /* 0x000000ff0e00720c */ /* 0x000fc40003f25310 */
[----:B------:R-:W-:Y:S01]  /*1560*/  LEA.HI.X R16, R8, R16, RZ, 0x2, P3 ;  /* 0x0000001008107211 */ /* 0x000fe200018f14ff */
[----:B-1----:R-:W-:-:S10]  /*1570*/  IMAD R7, R18, 0x4, R7 ;  /* 0x0000000412077824 */ /* 0x002fd400078e0207 */
[----:B------:R-:W-:Y:S05]  /*1580*/  @P1 BRA `(.L_x_393) ;  /* 0xfffffffc00c01947 */ /* 0x000fea000383ffff */
.L_x_392:
[----:B------:R-:W-:Y:S05]  /*1590*/  BSYNC.RECONVERGENT B1 ;  /* 0x0000000000017941 */ /* 0x000fea0003800200 */
.L_x_391:
[----:B------:R-:W-:Y:S05]  /*15a0*/  @!P0 BRA `(.L_x_387) ;  /* 0x0000000000f88947 */ /* 0x000fea0003800000 */
[----:B------:R-:W1:Y:S01]  /*15b0*/  S2UR UR7, SR_CgaCtaId ;  /* 0x00000000000779c3 */ /* 0x000e620000008800 */
[----:B------:R-:W-:Y:S01]  /*15c0*/  UMOV UR5, 0x400 ;  /* 0x0000040000057882 */ /* 0x000fe20000000000 */
[----:B------:R-:W2:Y:S01]  /*15d0*/  LDCU.64 UR12, c[0x0][0x3a8] ;  /* 0x00007500ff0c77ac */ /* 0x000ea20008000a00 */
[C---:B------:R-:W-:Y:S01]  /*15e0*/  IADD3 R14, P0, PT, R3.reuse, UR20, RZ ;  /* 0x00000014030e7c10 */ /* 0x040fe2000ff1e0ff */
[C---:B------:R-:W-:Y:S01]  /*15f0*/  IMAD.SHL.U32 R9, R3.reuse, 0x4, RZ ;  /* 0x0000000403097824 */ /* 0x040fe200078e00ff */
[----:B------:R-:W-:Y:S01]  /*1600*/  UIADD3 UR5, UPT, UPT, UR5, 0x80, URZ ;  /* 0x0000008005057890 */ /* 0x000fe2000fffe0ff */
[----:B------:R-:W-:Y:S02]  /*1610*/  IMAD.U32 R10, RZ, RZ, UR20 ;  /* 0x00000014ff0a7e24 */ /* 0x000fe4000f8e00ff */
[----:B------:R-:W3:Y:S01]  /*1620*/  LDC R16, c[0x0][0x388] ;  /* 0x0000e200ff107b82 */ /* 0x000ee20000000800 */
[----:B------:R-:W-:Y:S01]  /*1630*/  IMAD.U32 R11, RZ, RZ, UR21 ;  /* 0x00000015ff0b7e24 */ /* 0x000fe2000f8e00ff */
[----:B------:R-:W-:Y:S01]  /*1640*/  SHF.L.U64.HI R11, R3, 0x2, R6 ;  /* 0x00000002030b7819 */ /* 0x000fe20000010206 */
[----:B------:R-:W-:Y:S01]  /*1650*/  IMAD.U32 R17, RZ, RZ, UR6 ;  /* 0x00000006ff117e24 */ /* 0x000fe2000f8e00ff */
[----:B------:R-:W-:Y:S01]  /*1660*/  LEA R9, P2, R10, R9, 0x2 ;  /* 0x000000090a097211 */ /* 0x000fe200078410ff */
[----:B------:R-:W-:-:S03]  /*1670*/  IMAD R21, R2, UR10, RZ ;  /* 0x0000000a02157c24 */ /* 0x000fc6000f8e02ff */
[----:B------:R-:W-:Y:S01]  /*1680*/  LEA.HI.X R10, R10, R11, R17, 0x2, P2 ;  /* 0x0000000b0a0a7211 */ /* 0x000fe200010f1411 */
[----:B------:R-:W-:Y:S01]  /*1690*/  IMAD R21, R21, UR9, RZ ;  /* 0x0000000915157c24 */ /* 0x000fe2000f8e02ff */
[----:B--2---:R-:W-:Y:S01]  /*16a0*/  IADD3 R7, P1, PT, R12, UR12, RZ ;  /* 0x0000000c0c077c10 */ /* 0x004fe2000ff3e0ff */
[----:B-1----:R-:W-:-:S03]  /*16b0*/  ULEA UR5, UR7, UR5, 0x18 ;  /* 0x0000000507057291 */ /* 0x002fc6000f8ec0ff */
[----:B------:R-:W-:Y:S02]  /*16c0*/  IADD3.X R11, PT, PT, R13, UR13, RZ, P1, !PT ;  /* 0x0000000d0d0b7c10 */ /* 0x000fe40008ffe4ff */
[----:B------:R-:W-:Y:S02]  /*16d0*/  SHF.R.U32.HI R13, RZ, 0x1e, R8 ;  /* 0x0000001eff0d7819 */ /* 0x000fe40000011608 */
[----:B------:R-:W-:Y:S01]  /*16e0*/  LEA R22, P1, R8, R9, 0x3 ;  /* 0x0000000908167211 */ /* 0x000fe200078218ff */
[----:B------:R-:W-:Y:S01]  /*16f0*/  VIADD R15, R12, UR5 ;  /* 0x000000050c0f7c36 */ /* 0x000fe20008000000 */
[----:B------:R-:W-:Y:S01]  /*1700*/  UMOV UR5, URZ ;  /* 0x000000ff00057c82 */ /* 0x000fe20008000000 */
[C---:B------:R-:W-:Y:S01]  /*1710*/  IMAD.SHL.U32 R12, R8.reuse, 0x4, RZ ;  /* 0x00000004080c7824 */ /* 0x040fe200078e00ff */
[----:B------:R-:W-:Y:S01]  /*1720*/  LEA.HI.X R28, R8, R10, RZ, 0x3, P1 ;  /* 0x0000000a081c7211 */ /* 0x000fe200008f1cff */
[----:B---3--:R-:W-:Y:S01]  /*1730*/  IMAD R16, R16, 0x200, R15 ;  /* 0x0000020010107824 */ /* 0x008fe200078e020f */
[----:B------:R-:W-:-:S02]  /*1740*/  IADD3.X R15, PT, PT, R6, UR6, RZ, P0, !PT ;  /* 0x00000006060f7c10 */ /* 0x000fc400087fe4ff */
[----:B------:R-:W-:Y:S01]  /*1750*/  IADD3 R20, P0, PT, R12, R9, RZ ;  /* 0x000000090c147210 */ /* 0x000fe20007f1e0ff */
[----:B------:R-:W-:Y:S01]  /*1760*/  IMAD R2, R3, 0x4, R16 ;  /* 0x0000000403027824 */ /* 0x000fe200078e0210 */
[C---:B------:R-:W-:Y:S01]  /*1770*/  SHF.L.U64.HI R15, R14.reuse, 0x2, R15 ;  /* 0x000000020e0f7819 */ /* 0x040fe2000001020f */
[----:B------:R-:W-:Y:S01]  /*1780*/  IMAD.SHL.U32 R14, R14, 0x4, RZ ;  /* 0x000000040e0e7824 */ /* 0x000fe200078e00ff */
[----:B------:R-:W-:Y:S01]  /*1790*/  IADD3.X R26, PT, PT, R13, R10, RZ, P0, !PT ;  /* 0x0000000a0d1a7210 */ /* 0x000fe200007fe4ff */
[----:B------:R-:W-:Y:S02]  /*17a0*/  IMAD R24, R21, 0x4, R2 ;  /* 0x0000000415187824 */ /* 0x000fe400078e0202 */
[----:B------:R-:W-:-:S04]  /*17b0*/  IMAD.WIDE.U32 R14, R8, 0xc, R14 ;  /* 0x0000000c080e7825 */ /* 0x000fc800078e000e */
[----:B------:R-:W-:Y:S02]  /*17c0*/  VIADD R23, R15, UR5 ;  /* 0x000000050f177c36 */ /* 0x000fe40008000000 */
[C-C-:B------:R-:W-:Y:S02]  /*17d0*/  IMAD R25, R21.reuse, 0x8, R2.reuse ;  /* 0x0000000815197824 */ /* 0x140fe400078e0202 */
[----:B------:R-:W-:-:S07]  /*17e0*/  IMAD R27, R21, 0xc, R2 ;  /* 0x0000000c151b7824 */ /* 0x000fce00078e0202 */
.L_x_394:
[----:B------:R-:W-:-:S05]  /*17f0*/  IADD3 R18, P0, PT, R7, R9, RZ ;  /* 0x0000000907127210 */ /* 0x000fca0007f1e0ff */
[----:B------:R-:W-:Y:S01]  /*1800*/  IMAD.X R19, R11, 0x1, R10, P0 ;  /* 0x000000010b137824 */ /* 0x000fe200000e060a */
[----:B------:R-:W-:-:S04]  /*1810*/  IADD3 R16, P0, PT, R7, R20, RZ ;  /* 0x0000001407107210 */ /* 0x000fc80007f1e0ff */
[----:B------:R-:W-:Y:S01]  /*1820*/  @!PT LDS RZ, [RZ] ;  /* 0x00000000fffff984 */ /* 0x000fe20000000800 */
[----:B------:R-:W-:Y:S01]  /*1830*/  @!PT LDS RZ, [RZ] ;  /* 0x00000000fffff984 */ /* 0x000fe20000000800 */
[----:B------:R-:W-:Y:S01]  /*1840*/  @!PT LDS RZ, [RZ] ;  /* 0x00000000fffff984 */ /* 0x000fe20000000800 */
[----:B------:R1:W-:Y:S01]  /*1850*/  LDGSTS.E [R2+0x80], desc[UR22][R18.64] ;  /* 0x0008000012027fae */ /* 0x0003e2000b9a1016 */
[----:B------:R-:W-:-:S05]  /*1860*/  IMAD.X R17, R11, 0x1, R26, P0 ;  /* 0x000000010b117824 */ /* 0x000fca00000e061a */
[----:B------:R2:W-:Y:S01]  /*1870*/  LDGSTS.E [R24+0x80], desc[UR22][R16.64] ;  /* 0x0008000010187fae */ /* 0x0005e2000b9a1016 */
[----:B-1----:R-:W-:Y:S01]  /*1880*/  IMAD R2, R21, 0x10, R2 ;  /* 0x0000001015027824 */ /* 0x002fe200078e0202 */
[----:B--2---:R-:W-:Y:S01]  /*1890*/  IADD3 R16, P0, PT, R7, R22, RZ ;  /* 0x0000001607107210 */ /* 0x004fe20007f1e0ff */
[----:B------:R-:W-:-:S04]  /*18a0*/  IMAD R24, R21, 0x10, R24 ;  /* 0x0000001015187824 */ /* 0x000fc800078e0218 */
[----:B------:R-:W-:Y:S01]  /*18b0*/  IMAD.X R17, R11, 0x1, R28, P0 ;  /* 0x000000010b117824 */ /* 0x000fe200000e061c */
[----:B------:R-:W-:Y:S02]  /*18c0*/  IADD3 R18, P0, PT, R7, R14, RZ ;  /* 0x0000000e07127210 */ /* 0x000fe40007f1e0ff */
[----:B------:R-:W-:Y:S02]  /*18d0*/  LEA R7, P1, R8, R7, 0x4 ;  /* 0x0000000708077211 */ /* 0x000fe400078220ff */
[----:B------:R1:W-:Y:S01]  /*18e0*/  LDGSTS.E [R25+0x80], desc[UR22][R16.64] ;  /* 0x0008000010197fae */ /* 0x0003e2000b9a1016 */
[----:B------:R-:W-:Y:S01]  /*18f0*/  IMAD.X R19, R11, 0x1, R23, P0 ;  /* 0x000000010b137824 */ /* 0x000fe200000e0617 */
[----:B------:R-:W-:Y:S02]  /*1900*/  IADD3 R3, P0, PT, R12, R3, RZ ;  /* 0x000000030c037210 */ /* 0x000fe40007f1e0ff */
[----:B------:R-:W-:Y:S02]  /*1910*/  LEA.HI.X R11, R8, R11, RZ, 0x4, P1 ;  /* 0x0000000b080b7211 */ /* 0x000fe400008f24ff */
[----:B------:R2:W-:Y:S01]  /*1920*/  LDGSTS.E [R27+0x80], desc[UR22][R18.64] ;  /* 0x00080000121b7fae */ /* 0x0005e2000b9a1016 */
[----:B------:R-:W-:Y:S01]  /*1930*/  IMAD.X R6, R13, 0x1, R6, P0 ;  /* 0x000000010d067824 */ /* 0x000fe200000e0606 */
[----:B------:R-:W-:-:S04]  /*1940*/  ISETP.GE.U32.AND P0, PT, R3, R4, PT ;  /* 0x000000040300720c */ /* 0x000fc80003f06070 */
[----:B------:R-:W-:Y:S02]  /*1950*/  ISETP.GE.U32.AND.EX P0, PT, R6, R5, PT, P0 ;  /* 0x000000050600720c */ /* 0x000fe40003f06100 */
[C---:B-1----:R-:W-:Y:S01]  /*1960*/  LEA R25, R21.reuse, R25, 0x4 ;  /* 0x0000001915197211 */ /* 0x042fe200078e20ff */
[----:B--2---:R-:W-:-:S10]  /*1970*/  IMAD R27, R21, 0x10, R27 ;  /* 0x00000010151b7824 */ /* 0x004fd400078e021b */
[----:B------:R-:W-:Y:S05]  /*1980*/  @!P0 BRA `(.L_x_394) ;  /* 0xfffffffc00988947 */ /* 0x000fea000383ffff */
.L_x_387:
[----:B------:R-:W-:Y:S05]  /*1990*/  BSYNC.RECONVERGENT B0 ;  /* 0x0000000000007941 */ /* 0x000fea0003800200 */
.L_x_386:
[----:B------:R-:W0:Y:S01]  /*19a0*/  LDGDEPBAR ;  /* 0x00000000000079af */ /* 0x000e220000000000 */
[----:B------:R-:W-:-:S04]  /*19b0*/  DEPBAR.LE SB0, 0x0 ;  /* 0x000080000000791a */ /* 0x000fc80000000000 */
[----:B------:R-:W-:Y:S06]  /*19c0*/  BAR.SYNC.DEFER_BLOCKING 0x0 ;  /* 0x0000000000007b1d */ /* 0x000fec0000010000 */
.L_x_376:
[----:B------:R-:W-:-:S13]  /*19d0*/  ISETP.NE.AND P0, PT, R0, UR19, PT ;  /* 0x0000001300007c0c */ /* 0x000fda000bf05270 */
[----:B------:R-:W-:Y:S05]  /*19e0*/  @!P0 BRA `(.L_x_395) ;  /* 0x0000000000888947 */ /* 0x000fea0003800000 */
[----:B------:R-:W1:Y:S02]  /*19f0*/  LDC R4, c[0x0][0x388] ;  /* 0x0000e200ff047b82 */ /* 0x000e640000000800 */
[----:B-1----:R-:W-:-:S13]  /*1a00*/  ISETP.GE.AND P0, PT, R4, 0x1, PT ;  /* 0x000000010400780c */ /* 0x002fda0003f06270 */
[----:B------:R-:W-:Y:S05]  /*1a10*/  @!P0 EXIT ;  /* 0x000000000000894d */ /* 0x000fea0003800000 */
[----:B------:R-:W1:Y:S01]  /*1a20*/  S2R R7, SR_CgaCtaId ;  /* 0x0000000000077919 */ /* 0x000e620000008800 */
[----:B------:R-:W2:Y:S01]  /*1a30*/  LDC R3, c[0x0][0x3b0] ;  /* 0x0000ec00ff037b82 */ /* 0x000ea20000000800 */
[----:B------:R-:W3:Y:S01]  /*1a40*/  LDCU UR7, c[0x0][0x3a0] ;  /* 0x00007400ff0777ac */ /* 0x000ee20008000800 */
[----:B------:R-:W-:Y:S01]  /*1a50*/  MOV R2, 0x400 ;  /* 0x0000040000027802 */ /* 0x000fe20000000f00 */
[----:B------:R-:W3:Y:S01]  /*1a60*/  S2R R5, SR_TID.X ;  /* 0x0000000000057919 */ /* 0x000ee20000002100 */
[----:B------:R-:W4:Y:S03]  /*1a70*/  LDCU.64 UR4, c[0x0][0x390] ;  /* 0x00007200ff0477ac */ /* 0x000f260008000a00 */
[----:B------:R-:W-:Y:S01]  /*1a80*/  VIADD R6, R2, 0x80 ;  /* 0x0000008002067836 */ /* 0x000fe20000000000 */
[----:B----4-:R-:W-:Y:S01]  /*1a90*/  ULEA UR4, UP0, UR20, UR4, 0x2 ;  /* 0x0000000414047291 */ /* 0x010fe2000f8010ff */
[----:B--2---:R-:W-:-:S02]  /*1aa0*/  IMAD R2, R4, 0x200, R3 ;  /* 0x0000020004027824 */ /* 0x004fc400078e0203 */
[----:B------:R-:W-:Y:S01]  /*1ab0*/  IMAD.MOV R4, RZ, RZ, -R4 ;  /* 0x000000ffff047224 */ /* 0x000fe200078e0a04 */
[----:B------:R-:W-:Y:S01]  /*1ac0*/  ULEA.HI.X UR5, UR20, UR5, UR6, 0x2, UP0 ;  /* 0x0000000514057291 */ /* 0x000fe200080f1406 */
[----:B-1----:R-:W-:Y:S02]  /*1ad0*/  LEA R6, R7, R6, 0x18 ;  /* 0x0000000607067211 */ /* 0x002fe400078ec0ff */
[C---:B---3--:R-:W-:Y:S01]  /*1ae0*/  LEA R3, R5.reuse, UR7, 0x2 ;  /* 0x0000000705037c11 */ /* 0x048fe2000f8e10ff */
[----:B------:R-:W-:-:S04]  /*1af0*/  IMAD R2, R5, 0x4, R2 ;  /* 0x0000000405027824 */ /* 0x000fc800078e0202 */
[----:B------:R-:W-:Y:S01]  /*1b00*/  IMAD.IADD R7, R6, 0x1, R3 ;  /* 0x0000000106077824 */ /* 0x000fe200078e0203 */
[----:B------:R-:W-:-:S07]  /*1b10*/  IADD3 R6, PT, PT, R2, 0x80, R6 ;  /* 0x0000008002067810 */ /* 0x000fce0007ffe006 */
.L_x_396:
[----:B------:R-:W-:Y:S01]  /*1b20*/  ISETP.GE.AND P0, PT, R5, R0, PT ;  /* 0x000000000500720c */ /* 0x000fe20003f06270 */
[----:B------:R-:W-:Y:S02]  /*1b30*/  IMAD.U32 R2, RZ, RZ, UR4 ;  /* 0x00000004ff027e24 */ /* 0x000fe4000f8e00ff */
[----:B------:R-:W-:Y:S02]  /*1b40*/  IMAD.U32 R3, RZ, RZ, UR5 ;  /* 0x00000005ff037e24 */ /* 0x000fe4000f8e00ff */
[----:B------:R-:W-:-:S08]  /*1b50*/  VIADD R4, R4, 0x1 ;  /* 0x0000000104047836 */ /* 0x000fd00000000000 */
[----:B------:R1:W-:Y:S01]  /*1b60*/  @!P0 LDS R8, [R7] ;  /* 0x0000000007088984 */ /* 0x0003e20000000800 */
[----:B------:R-:W-:-:S03]  /*1b70*/  @!P0 IMAD.WIDE R2, R5, 0x4, R2 ;  /* 0x0000000405028825 */ /* 0x000fc600078e0202 */
[----:B------:R2:W3:Y:S01]  /*1b80*/  @!P0 LDS R9, [R6] ;  /* 0x0000000006098984 */ /* 0x0004e20000000800 */
[----:B------:R-:W-:Y:S01]  /*1b90*/  VIADD R5, R5, 0x80 ;  /* 0x0000008005057836 */ /* 0x000fe20000000000 */
[----:B-1----:R-:W-:Y:S01]  /*1ba0*/  IADD3 R7, PT, PT, R7, 0x200, RZ ;  /* 0x0000020007077810 */ /* 0x002fe20007ffe0ff */
[----:B--2---:R-:W-:Y:S02]  /*1bb0*/  VIADD R6, R6, 0x200 ;  /* 0x0000020006067836 */ /* 0x004fe40000000000 */
[----:B---3--:R-:W-:-:S05]  /*1bc0*/  @!P0 IMAD.IADD R9, R8, 0x1, R9 ;  /* 0x0000000108098824 */ /* 0x008fca00078e0209 */
[----:B------:R1:W-:Y:S01]  /*1bd0*/  @!P0 STG.E desc[UR22][R2.64], R9 ;  /* 0x0000000902008986 */ /* 0x0003e2000c101916 */
[----:B------:R-:W-:-:S13]  /*1be0*/  ISETP.NE.AND P0, PT, R4, RZ, PT ;  /* 0x000000ff0400720c */ /* 0x000fda0003f05270 */
[----:B-1----:R-:W-:Y:S05]  /*1bf0*/  @P0 BRA `(.L_x_396) ;  /* 0xfffffffc00c80947 */ /* 0x002fea000383ffff */
[----:B------:R-:W-:Y:S05]  /*1c00*/  EXIT ;  /* 0x000000000000794d */ /* 0x000fea0003800000 */
.L_x_395:
        /* <DEDUP_REMOVED lines=19> */
.L_x_397:
[----:B-1----:R-:W-:Y:S01]  /*1d40*/  LDS R7, [R6] ;  /* 0x0000000006077984 */ /* 0x002fe20000000800 */
[----:B------:R-:W-:Y:S01]  /*1d50*/  IADD3 R0, PT, PT, R0, 0x1, RZ ;  /* 0x0000000100007810 */ /* 0x000fe20007ffe0ff */
[----:B------:R-:W-:Y:S02]  /*1d60*/  IMAD.U32 R2, RZ, RZ, UR4 ;  /* 0x00000004ff027e24 */ /* 0x000fe4000f8e00ff */
[----:B------:R-:W1:Y:S01]  /*1d70*/  LDS R8, [R4] ;  /* 0x0000000004087984 */ /* 0x000e620000000800 */
[----:B------:R-:W-:Y:S01]  /*1d80*/  ISETP.NE.AND P0, PT, R0, RZ, PT ;  /* 0x000000ff0000720c */ /* 0x000fe20003f05270 */
[----:B------:R-:W-:Y:S02]  /*1d90*/  IMAD.U32 R3, RZ, RZ, UR5 ;  /* 0x00000005ff037e24 */ /* 0x000fe4000f8e00ff */
[----:B------:R-:W-:-:S04]  /*1da0*/  IMAD.WIDE R2, R5, 0x4, R2 ;  /* 0x0000000405027825 */ /* 0x000fc800078e0202 */
[----:B-1----:R-:W-:-:S05]  /*1db0*/  IMAD.IADD R7, R7, 0x1, R8 ;  /* 0x0000000107077824 */ /* 0x002fca00078e0208 */
[----:B------:R1:W-:Y:S01]  /*1dc0*/  STG.E desc[UR22][R2.64], R7 ;  /* 0x0000000702007986 */ /* 0x0003e2000c101916 */
[----:B------:R-:W-:Y:S05]  /*1dd0*/  @!P0 EXIT ;  /* 0x000000000000894d */ /* 0x000fea0003800000 */
[----:B------:R-:W-:Y:S02]  /*1de0*/  VIADD R4, R4, 0x200 ;  /* 0x0000020004047836 */ /* 0x000fe40000000000 */
[----:B------:R-:W-:Y:S02]  /*1df0*/  VIADD R6, R6, 0x200 ;  /* 0x0000020006067836 */ /* 0x000fe40000000000 */
[----:B------:R-:W-:Y:S01]  /*1e00*/  VIADD R5, R5, 0x80 ;  /* 0x0000008005057836 */ /* 0x000fe20000000000 */
[----:B------:R-:W-:Y:S06]  /*1e10*/  BRA `(.L_x_397) ;  /* 0xfffffffc00c87947 */ /* 0x000fec000383ffff */
        .weak           $__internal_0_$__cuda_sm20_div_u64
        .type           $__internal_0_$__cuda_sm20_div_u64,@function
        .size           $__internal_0_$__cuda_sm20_div_u64,(.L_x_493 - $__internal_0_$__cuda_sm20_div_u64)
$__internal_0_$__cuda_sm20_div_u64:
[----:B------:R-:W-:Y:S02]  /*1e20*/  IMAD.MOV.U32 R16, RZ, RZ, R8 ;  /* 0x000000ffff107224 */ /* 0x000fe400078e0008 */
[----:B------:R-:W-:-:S04]  /*1e30*/  IMAD.U32 R17, RZ, RZ, UR4 ;  /* 0x00000004ff117e24 */ /* 0x000fc8000f8e00ff */
[----:B------:R-:W1:Y:S08]  /*1e40*/  I2F.U64.RP R16, R16 ;  /* 0x0000001000107312 */ /* 0x000e700000309000 */
[----:B-1----:R-:W1:Y:S02]  /*1e50*/  MUFU.RCP R10, R16 ;  /* 0x00000010000a7308 */ /* 0x002e640000001000 */
[----:B-1----:R-:W-:-:S06]  /*1e60*/  VIADD R10, R10, 0x1ffffffe ;  /* 0x1ffffffe0a0a7836 */ /* 0x002fcc0000000000 */
[----:B------:R-:W1:Y:S02]  /*1e70*/  F2I.U64.TRUNC R10, R10 ;  /* 0x0000000a000a7311 */ /* 0x000e64000020d800 */
[----:B-1----:R-:W-:-:S04]  /*1e80*/  IMAD.WIDE.U32 R12, R10, R8, RZ ;  /* 0x000000080a0c7225 */ /* 0x002fc800078e00ff */
[----:B------:R-:W-:Y:S01]  /*1e90*/  IMAD R13, R10, UR4, R13 ;  /* 0x000000040a0d7c24 */ /* 0x000fe2000f8e020d */
[----:B------:R-:W-:-:S03]  /*1ea0*/  IADD3 R19, P0, PT, RZ, -R12, RZ ;  /* 0x8000000cff137210 */ /* 0x000fc60007f1e0ff */
[----:B------:R-:W-:Y:S02]  /*1eb0*/  IMAD R13, R11, R8, R13 ;  /* 0x000000080b0d7224 */ /* 0x000fe400078e020d */
[----:B------:R-:W-:-:S04]  /*1ec0*/  IMAD.HI.U32 R12, R10, R19, RZ ;  /* 0x000000130a0c7227 */ /* 0x000fc800078e00ff */
[----:B------:R-:W-:Y:S02]  /*1ed0*/  IMAD.X R21, RZ, RZ, ~R13, P0 ;  /* 0x000000ffff157224 */ /* 0x000fe400000e0e0d */
[----:B------:R-:W-:Y:S02]  /*1ee0*/  IMAD.MOV.U32 R13, RZ, RZ, R10 ;  /* 0x000000ffff0d7224 */ /* 0x000fe400078e000a */
[-C--:B------:R-:W-:Y:S02]  /*1ef0*/  IMAD R17, R11, R21.reuse, RZ ;  /* 0x000000150b117224 */ /* 0x080fe400078e02ff */
[----:B------:R-:W-:-:S04]  /*1f00*/  IMAD.WIDE.U32 R12, P0, R10, R21, R12 ;  /* 0x000000150a0c7225 */ /* 0x000fc8000780000c */
[----:B------:R-:W-:-:S04]  /*1f10*/  IMAD.HI.U32 R21, R11, R21, RZ ;  /* 0x000000150b157227 */ /* 0x000fc800078e00ff */
[----:B------:R-:W-:-:S05]  /*1f20*/  IMAD.HI.U32 R12, P1, R11, R19, R12 ;  /* 0x000000130b0c7227 */ /* 0x000fca000782000c */
[----:B------:R-:W-:Y:S01]  /*1f30*/  IADD3 R13, P2, PT, R17, R12, RZ ;  /* 0x0000000c110d7210 */ /* 0x000fe20007f5e0ff */
[----:B------:R-:W-:-:S04]  /*1f40*/  IMAD.X R12, R21, 0x1, R11, P0 ;  /* 0x00000001150c7824 */ /* 0x000fc800000e060b */
[----:B------:R-:W-:Y:S01]  /*1f50*/  IMAD.WIDE.U32 R10, R13, R8, RZ ;  /* 0x000000080d0a7225 */ /* 0x000fe200078e00ff */
[----:B------:R-:W-:-:S03]  /*1f60*/  IADD3.X R17, PT, PT, RZ, RZ, R12, P2, P1 ;  /* 0x000000ffff117210 */ /* 0x000fc600017e240c */
[----:B------:R-:W-:Y:S01]  /*1f70*/  IMAD R11, R13, UR4, R11 ;  /* 0x000000040d0b7c24 */ /* 0x000fe2000f8e020b */
[----:B------:R-:W-:-:S03]  /*1f80*/  IADD3 R19, P0, PT, RZ, -R10, RZ ;  /* 0x8000000aff137210 */ /* 0x000fc60007f1e0ff */
[----:B------:R-:W-:Y:S02]  /*1f90*/  IMAD R11, R17, R8, R11 ;  /* 0x00000008110b7224 */ /* 0x000fe400078e020b */
[----:B------:R-:W-:-:S03]  /*1fa0*/  IMAD.HI.U32 R12, R13, R19, RZ ;  /* 0x000000130d0c7227 */ /* 0x000fc600078e00ff */
[----:B------:R-:W-:-:S05]  /*1fb0*/  IADD3.X R10, PT, PT, RZ, ~R11, RZ, P0, !PT ;  /* 0x8000000bff0a7210 */ /* 0x000fca00007fe4ff */
[----:B------:R-:W-:-:S04]  /*1fc0*/  IMAD.WIDE.U32 R12, P0, R13, R10, R12 ;  /* 0x0000000a0d0c7225 */ /* 0x000fc8000780000c */
[C---:B------:R-:W-:Y:S02]  /*1fd0*/  IMAD R11, R17.reuse, R10, RZ ;  /* 0x0000000a110b7224 */ /* 0x040fe400078e02ff */
[----:B------:R-:W-:-:S04]  /*1fe0*/  IMAD.HI.U32 R12, P1, R17, R19, R12 ;  /* 0x00000013110c7227 */ /* 0x000fc8000782000c */
[----:B------:R-:W-:Y:S01]  /*1ff0*/  IMAD.HI.U32 R10, R17, R10, RZ ;  /* 0x0000000a110a7227 */ /* 0x000fe200078e00ff */
[----:B------:R-:W-:-:S03]  /*2000*/  IADD3 R12, P2, PT, R11, R12, RZ ;  /* 0x0000000c0b0c7210 */ /* 0x000fc60007f5e0ff */
[----:B------:R-:W-:Y:S02]  /*2010*/  IMAD.X R17, R10, 0x1, R17, P0 ;  /* 0x000000010a117824 */ /* 0x000fe400000e0611 */
[----:B------:R-:W-:-:S03]  /*2020*/  IMAD.HI.U32 R10, R12, R9, RZ ;  /* 0x000000090c0a7227 */ /* 0x000fc600078e00ff */
[----:B------:R-:W-:Y:S01]  /*2030*/  IADD3.X R16, PT, PT, RZ, RZ, R17, P2, P1 ;  /* 0x000000ffff107210 */ /* 0x000fe200017e2411 */
[----:B------:R-:W-:Y:S02]  /*2040*/  IMAD.MOV.U32 R11, RZ, RZ, RZ ;  /* 0x000000ffff0b7224 */ /* 0x000fe400078e00ff */
[----:B------:R-:W-:-:S04]  /*2050*/  IMAD.WIDE.U32 R10, R12, R15, R10 ;  /* 0x0000000f0c0a7225 */ /* 0x000fc800078e000a */
[C---:B------:R-:W-:Y:S02]  /*2060*/  IMAD R13, R16.reuse, R15, RZ ;  /* 0x0000000f100d7224 */ /* 0x040fe400078e02ff */
[----:B------:R-:W-:-:S04]  /*2070*/  IMAD.HI.U32 R10, P0, R16, R9, R10 ;  /* 0x00000009100a7227 */ /* 0x000fc8000780000a */
[----:B------:R-:W-:Y:S01]  /*2080*/  IMAD.HI.U32 R12, R16, R15, RZ ;  /* 0x0000000f100c7227 */ /* 0x000fe200078e00ff */
[----:B------:R-:W-:-:S03]  /*2090*/  IADD3 R13, P1, PT, R13, R10, RZ ;  /* 0x0000000a0d0d7210 */ /* 0x000fc60007f3e0ff */
[----:B------:R-:W-:Y:S02]  /*20a0*/  IMAD.X R12, RZ, RZ, R12, P0 ;  /* 0x000000ffff0c7224 */ /* 0x000fe400000e060c */
[----:B------:R-:W-:-:S04]  /*20b0*/  IMAD.WIDE.U32 R10, R13, R8, RZ ;  /* 0x000000080d0a7225 */ /* 0x000fc800078e00ff */
[----:B------:R-:W-:Y:S01]  /*20c0*/  IMAD.X R17, RZ, RZ, R12, P1 ;  /* 0x000000ffff117224 */ /* 0x000fe200008e060c */
[----:B------:R-:W-:Y:S01]  /*20d0*/  IADD3 R19, P1, PT, -R10, R9, RZ ;  /* 0x000000090a137210 */ /* 0x000fe20007f3e1ff */
[----:B------:R-:W-:-:S03]  /*20e0*/  IMAD R11, R13, UR4, R11 ;  /* 0x000000040d0b7c24 */ /* 0x000fc6000f8e020b */
[-C--:B------:R-:W-:Y:S01]  /*20f0*/  ISETP.GE.U32.AND P0, PT, R19, R8.reuse, PT ;  /* 0x000000081300720c */ /* 0x080fe20003f06070 */
[----:B------:R-:W-:-:S04]  /*2100*/  IMAD R10, R17, R8, R11 ;  /* 0x00000008110a7224 */ /* 0x000fc800078e020b */
[----:B------:R-:W-:Y:S01]  /*2110*/  IMAD.X R16, R15, 0x1, ~R10, P1 ;  /* 0x000000010f107824 */ /* 0x000fe200008e0e0a */
[----:B------:R-:W-:Y:S01]  /*2120*/  IADD3 R10, P2, PT, R13, 0x1, RZ ;  /* 0x000000010d0a7810 */ /* 0x000fe20007f5e0ff */
[----:B------:R-:W-:Y:S01]  /*2130*/  IMAD.MOV.U32 R15, RZ, RZ, 0x0 ;  /* 0x00000000ff0f7424 */ /* 0x000fe200078e00ff */
[-C--:B------:R-:W-:Y:S02]  /*2140*/  IADD3 R9, P1, PT, -R8, R19.reuse, RZ ;  /* 0x0000001308097210 */ /* 0x080fe40007f3e1ff */
[C---:B------:R-:W-:Y:S01]  /*2150*/  ISETP.GE.U32.AND.EX P0, PT, R16.reuse, UR4, PT, P0 ;  /* 0x0000000410007c0c */ /* 0x040fe2000bf06100 */
[----:B------:R-:W-:Y:S01]  /*2160*/  IMAD.X R12, RZ, RZ, R17, P2 ;  /* 0x000000ffff0c7224 */ /* 0x000fe200010e0611 */
[----:B------:R-:W-:Y:S02]  /*2170*/  IADD3.X R11, PT, PT, R16, ~UR4, RZ, P1, !PT ;  /* 0x80000004100b7c10 */ /* 0x000fe40008ffe4ff */
[----:B------:R-:W-:Y:S02]  /*2180*/  SEL R9, R9, R19, P0 ;  /* 0x0000001309097207 */ /* 0x000fe40000000000 */
[----:B------:R-:W-:-:S02]  /*2190*/  SEL R13, R10, R13, P0 ;  /* 0x0000000d0a0d7207 */ /* 0x000fc40000000000 */
[----:B------:R-:W-:Y:S02]  /*21a0*/  SEL R11, R11, R16, P0 ;  /* 0x000000100b0b7207 */ /* 0x000fe40000000000 */
[----:B------:R-:W-:Y:S02]  /*21b0*/  SEL R12, R12, R17, P0 ;  /* 0x000000110c0c7207 */ /* 0x000fe40000000000 */
[----:B------:R-:W-:Y:S02]  /*21c0*/  ISETP.GE.U32.AND P0, PT, R9, R8, PT ;  /* 0x000000080900720c */ /* 0x000fe40003f06070 */
[----:B------:R-:W-:Y:S02]  /*21d0*/  IADD3 R10, P2, PT, R13, 0x1, RZ ;  /* 0x000000010d0a7810 */ /* 0x000fe40007f5e0ff */
[----:B------:R-:W-:Y:S02]  /*21e0*/  ISETP.GE.U32.AND.EX P0, PT, R11, UR4, PT, P0 ;  /* 0x000000040b007c0c */ /* 0x000fe4000bf06100 */
[----:B------:R-:W-:Y:S01]  /*21f0*/  ISETP.NE.U32.AND P1, PT, R8, RZ, PT ;  /* 0x000000ff0800720c */ /* 0x000fe20003f25070 */
[----:B------:R-:W-:Y:S01]  /*2200*/  IMAD.X R11, RZ, RZ, R12, P2 ;  /* 0x000000ffff0b7224 */ /* 0x000fe200010e060c */
[----:B------:R-:W-:-:S02]  /*2210*/  SEL R10, R10, R13, P0 ;  /* 0x0000000d0a0a7207 */ /* 0x000fc40000000000 */
[----:B------:R-:W-:Y:S02]  /*2220*/  ISETP.NE.AND.EX P1, PT, RZ, UR4, PT, P1 ;  /* 0x00000004ff007c0c */ /* 0x000fe4000bf25310 */
[----:B------:R-:W-:Y:S02]  /*2230*/  SEL R11, R11, R12, P0 ;  /* 0x0000000c0b0b7207 */ /* 0x000fe40000000000 */
[----:B------:R-:W-:Y:S02]  /*2240*/  SEL R10, R10, 0xffffffff, P1 ;  /* 0xffffffff0a0a7807 */ /* 0x000fe40000800000 */
[----:B------:R-:W-:Y:S01]  /*2250*/  SEL R11, R11, 0xffffffff, P1 ;  /* 0xffffffff0b0b7807 */ /* 0x000fe20000800000 */
[----:B------:R-:W-:Y:S06]  /*2260*/  RET.REL.NODEC R14 `(_ZN3cub18CUB_300001_SM_10006detail9transform16transform_kernelINS2_10policy_hubILb0EN4cuda3std3__45tupleIJN6thrust24THRUST_300001_SM_1000_NS6detail15normal_iteratorINSA_10device_ptrIiEEEESF_EEEE10policy1000ElNS7_4plusIiEESF_JPiSL_EEEvT0_iT1_T2_DpNS2_10kernel_argIT3_EE) ;  /* 0xffffffdc0e647950 */ /* 0x000fec0003c3ffff */
.L_x_398:
        /* <DEDUP_REMOVED lines=9> */
.L_x_493:


//--------------------- .text._ZN3cub18CUB_300001_SM_10006detail9transform16transform_kernelINS2_10policy_hubILb0EN4cuda3std3__45tupleIJN6thrust24THRUST_300001_SM_1000_NS6detail15normal_iteratorINSA_10device_ptrIiEEEESF_EEEE10policy1000EiNS7_4plusIiEESF_JPiSL_EEEvT0_iT1_T2_DpNS2_10kernel_argIT3_EE --------------------------
	.section	.text._ZN3cub18CUB_300001_SM_10006detail9transform16transform_kernelINS2_10policy_hubILb0EN4cuda3std3__45tupleIJN6thrust24THRUST_300001_SM_1000_NS6detail15normal_iteratorINSA_10device_ptrIiEEEESF_EEEE10policy1000EiNS7_4plusIiEESF_JPiSL_EEEvT0_iT1_T2_DpNS2_10kernel_argIT3_EE,"ax",@progbits
	.align	128
        .global         _ZN3cub18CUB_300001_SM_10006detail9transform16transform_kernelINS2_10policy_hubILb0EN4cuda3std3__45tupleIJN6thrust24THRUST_300001_SM_1000_NS6detail15normal_iteratorINSA_10device_ptrIiEEEESF_EEEE10policy1000EiNS7_4plusIiEESF_JPiSL_EEEvT0_iT1_T2_DpNS2_10kernel_argIT3_EE
        .type           _ZN3cub18CUB_300001_SM_10006detail9transform16transform_kernelINS2_10policy_hubILb0EN4cuda3std3__45tupleIJN6thrust24THRUST_300001_SM_1000_NS6detail15normal_iteratorINSA_10device_ptrIiEEEESF_EEEE10policy1000EiNS7_4plusIiEESF_JPiSL_EEEvT0_iT1_T2_DpNS2_10kernel_argIT3_EE,@function
        .size           _ZN3cub18CUB_300001_SM_10006detail9transform16transform_kernelINS2_10policy_hubILb0EN4cuda3std3__45tupleIJN6thrust24THRUST_300001_SM_1000_NS6detail15normal_iteratorINSA_10device_ptrIiEEEESF_EEEE10policy1000EiNS7_4plusIiEESF_JPiSL_EEEvT0_iT1_T2_DpNS2_10kernel_argIT3_EE,(.L_x_494 - _ZN3cub18CUB_300001_SM_10006detail9transform16transform_kernelINS2_10policy_hubILb0EN4cuda3std3__45tupleIJN6thrust24THRUST_300001_SM_1000_NS6detail15normal_iteratorINSA_10device_ptrIiEEEESF_EEEE10policy1000EiNS7_4plusIiEESF_JPiSL_EEEvT0_iT1_T2_DpNS2_10kernel_argIT3_EE)
        .other          _ZN3cub18CUB_300001_SM_10006detail9transform16transform_kernelINS2_10policy_hubILb0EN4cuda3std3__45tupleIJN6thrust24THRUST_300001_SM_1000_NS6detail15normal_iteratorINSA_10device_ptrIiEEEESF_EEEE10policy1000EiNS7_4plusIiEESF_JPiSL_EEEvT0_iT1_T2_DpNS2_10kernel_argIT3_EE,@"STO_CUDA_ENTRY STV_DEFAULT"
_ZN3cub18CUB_300001_SM_10006detail9transform16transform_kernelINS2_10policy_hubILb0EN4cuda3std3__45tupleIJN6thrust24THRUST_300001_SM_1000_NS6detail15normal_iteratorINSA_10device_ptrIiEEEESF_EEEE10policy1000EiNS7_4plusIiEESF_JPiSL_EEEvT0_iT1_T2_DpNS2_10kernel_argIT3_EE:
.text._ZN3cub18CUB_300001_SM_10006detail9transform16transform_kernelINS2_10policy_hubILb0EN4cuda3std3__45tupleIJN6thrust24THRUST_300001_SM_1000_NS6detail15normal_iteratorINSA_10device_ptrIiEEEESF_EEEE10policy1000EiNS7_4plusIiEESF_JPiSL_EEEvT0_iT1_T2_DpNS2_10kernel_argIT3_EE:
[----:B------:R-:W-:Y:S08]  /*0000*/  LDC R1, c[0x0][0x37c] ;  /* 0x0000df00ff017b82 */ /* 0x000ff00000000800 */
[----:B------:R-:W1:Y:S01]  /*0010*/  S2UR UR5, SR_CTAID.X ;  /* 0x00000000000579c3 */ /* 0x000e620000002500 */
[----:B------:R-:W2:Y:S01]  /*0020*/  LDCU UR7, c[0x0][0x370] ;  /* 0x00006e00ff0777ac */ /* 0x000ea20008000800 */
[----:B------:R-:W3:Y:S01]  /*0030*/  LDCU.64 UR16, c[0x0][0x380] ;  /* 0x00007000ff1077ac */ /* 0x000ee20008000a00 */
[----:B------:R-:W4:Y:S01]  /*0040*/  LDCU.64 UR20, c[0x0][0x358] ;  /* 0x00006b00ff1477ac */ /* 0x000f220008000a00 */
[----:B---3--:R-:W-:-:S02]  /*0050*/  USHF.L.U32 UR24, UR17, 0x7, URZ ;  /* 0x0000000711187899 */ /* 0x008fc400080006ff */
[----:B-1----:R-:W-:Y:S02]  /*0060*/  UIADD3 UR4, UPT, UPT, UR5, 0x2, URZ ;  /* 0x0000000205047890 */ /* 0x002fe4000fffe0ff */
[----:B------:R-:W-:Y:S02]  /*0070*/  UIMAD UR22, UR24, UR5, URZ ;  /* 0x00000005181672a4 */ /* 0x000fe4000f8e02ff */
[----:B--2---:R-:W-:Y:S02]  /*0080*/  UISETP.GE.U32.AND UP0, UPT, UR4, UR7, UPT ;  /* 0x000000070400728c */ /* 0x004fe4000bf06070 */
[----:B------:R-:W-:Y:S02]  /*0090*/  UIADD3 UR6, UPT, UPT, -UR22, UR16, URZ ;  /* 0x0000001016067290 */ /* 0x000fe4000fffe1ff */
[----:B------:R-:W-:Y:S02]  /*00a0*/  UISETP.EQ.OR UP0, UPT, UR5, URZ, UP0 ;  /* 0x000000ff0500728c */ /* 0x000fe40008702670 */
[----:B------:R-:W-:-:S04]  /*00b0*/  UISETP.LT.AND UP1, UPT, UR24, UR6, UPT ;  /* 0x000000061800728c */ /* 0x000fc8000bf21270 */
[----:B------:R-:W-:-:S03]  /*00c0*/  USEL UR23, UR24, UR6, UP1 ;  /* 0x0000000618177287 */ /* 0x000fc60008800000 */
[----:B----4-:R-:W-:Y:S09]  /*00d0*/  BRA.U UP0, `(.L_x_399) ;  /* 0x0000000100dc7547 */ /* 0x010ff2000b800000 */
        /* <DEDUP_REMOVED lines=20> */
[----:B------:R-:W-:Y:S02]  /*0220*/  ULOP3.LUT UR13, UR13, 0xfffffff0, URZ, 0xc0, !UPT ;  /* 0xfffffff00d0d7892 */ /* 0x000fe4000f8ec0ff */
[----:B------:R-:W-:Y:S02]  /*0230*/  ULOP3.LUT UR12, UR12, 0xfffffff0, URZ, 0xc0, !UPT ;  /* 0xfffffff00c0c7892 */ /* 0x000fe4000f8ec0ff */
[----:B------:R-:W-:Y:S02]  /*0240*/  ULEA UR14, UR16, UR14, 0x18 ;  /* 0x0000000e100e7291 */ /* 0x000fe4000f8ec0ff */
[----:B------:R-:W-:Y:S01]  /*0250*/  USHF.R.U32.HI UR7, URZ, 0x4, UR13 ;  /* 0x00000004ff077899 */ /* 0x000fe2000801160d */
        /* <DEDUP_REMOVED lines=8> */
[----:B------:R-:W-:-:S02]  /*02e0*/  UIADD3 UR13, UPT, UPT, UR13, UR12, URZ ;  /* 0x0000000c0d0d7290 */ /* 0x000fc4000fffe0ff */
[----:B------:R-:W-:Y:S02]  /*02f0*/  ULEA UR16, UR17, UR14, 0x9 ;  /* 0x0000000e11107291 */ /* 0x000fe4000f8e48ff */
[----:B------:R-:W-:Y:S02]  /*0300*/  USHF.R.U32.HI UR12, URZ, 0x4, UR12 ;  /* 0x00000004ff0c7899 */ /* 0x000fe4000801160c */
[----:B----4-:R-:W-:Y:S01]  /*0310*/  UIMAD.WIDE UR4, UR22, 0x4, UR4 ;  /* 0x00000004160478a5 */ /* 0x010fe2000f8e0204 */
[----:B------:R-:W-:Y:S01]  /*0320*/  IMAD.U32 R0, RZ, RZ, UR13 ;  /* 0x0000000dff007e24 */ /* 0x000fe2000f8e00ff */
[----:B------:R-:W-:Y:S02]  /*0330*/  UPRMT UR7, UR7, 0x5410, URZ ;  /* 0x0000541007077896 */ /* 0x000fe400080000ff */
[----:B--2---:R-:W-:Y:S02]  /*0340*/  UIMAD.WIDE UR8, UR22, 0x4, UR8 ;  /* 0x00000004160878a5 */ /* 0x004fe4000f8e0208 */
[----:B------:R-:W-:-:S02]  /*0350*/  UIADD3 UR18, UPT, UPT, UR16, 0x80, URZ ;  /* 0x0000008010127890 */ /* 0x000fc4000fffe0ff */
[----:B------:R-:W-:Y:S01]  /*0360*/  UPRMT UR12, UR12, 0x5410, URZ ;  /* 0x000054100c0c7896 */ /* 0x000fe200080000ff */
[----:B------:R-:W-:Y:S02]  /*0370*/  UMOV UR19, UR15 ;  /* 0x0000000f00137c82 */ /* 0x000fe40008000000 */
[----:B---3--:R1:W-:Y:S06]  /*0380*/  UBLKCP.S.G [UR14], [UR4], UR7 ;  /* 0x0000000e040073ba */ /* 0x0083ec0008000207 */
[----:B------:R1:W-:Y:S01]  /*0390*/  UBLKCP.S.G [UR18], [UR8], UR12 ;  /* 0x00000012080073ba */ /* 0x0003e2000800020c */
[----:B------:R1:W-:Y:S01]  /*03a0*/  SYNCS.ARRIVE.TRANS64 RZ, [UR15], R0 ;  /* 0x00000000ffff79a7 */ /* 0x0003e2000800000f */
[----:B------:R-:W-:Y:S01]  /*03b0*/  NOP ;  /* 0x0000000000007918 */ /* 0x000fe20000000000 */
.L_x_401:
[----:B-1----:R-:W-:Y:S05]  /*03c0*/  BSYNC.RECONVERGENT B0 ;  /* 0x0000000000007941 */ /* 0x002fea0003800200 */
.L_x_400:
[----:B------:R-:W1:Y:S08]  /*03d0*/  S2UR UR5, SR_CgaCtaId ;  /* 0x00000000000579c3 */ /* 0x000e700000008800 */
[----:B------:R-:W-:Y:S01]  /*03e0*/  BAR.SYNC.DEFER_BLOCKING 0x0 ;  /* 0x0000000000007b1d */ /* 0x000fe20000010000 */
[----:B------:R-:W-:-:S05]  /*03f0*/  SHF.L.U32 R0, RZ, 0x1f, RZ ;  /* 0x0000001fff007819 */ /* 0x000fca00000006ff */
[----:B------:R-:W-:Y:S02]  /*0400*/  UMOV UR4, 0x400 ;  /* 0x0000040000047882 */ /* 0x000fe40000000000 */
[----:B-1----:R-:W-:-:S12]  /*0410*/  ULEA UR4, UR5, UR4, 0x18 ;  /* 0x0000000405047291 */ /* 0x002fd8000f8ec0ff */
.L_x_402:
[----:B------:R-:W1:Y:S02]  /*0420*/  SYNCS.PHASECHK.TRANS64.TRYWAIT P0, [UR4], R0 ;  /* 0x00000000ff0075a7 */ /* 0x000e640008001104 */
[----:B-1----:R-:W-:Y:S05]  /*0430*/  @!P0 BRA `(.L_x_402) ;  /* 0xfffffffc00f88947 */ /* 0x002fea000383ffff */
[----:B------:R-:W-:Y:S05]  /*0440*/  BRA `(.L_x_403) ;  /* 0x0000001400687947 */ /* 0x000fea0003800000 */
.L_x_399:
[----:B------:R-:W1:Y:S01]  /*0450*/  S2R R2, SR_TID.Y ;  /* 0x0000000000027919 */ /* 0x000e620000002200 */
[----:B------:R-:W2:Y:S01]  /*0460*/  LDCU UR10, c[0x0][0x360] ;  /* 0x00006c00ff0a77ac */ /* 0x000ea20008000800 */
[----:B------:R-:W-:Y:S01]  /*0470*/  BSSY.RECONVERGENT B0, `(.L_x_404) ;  /* 0x00000b1000007945 */ /* 0x000fe20003800200 */
[----:B------:R-:W1:Y:S01]  /*0480*/  S2R R3, SR_TID.Z ;  /* 0x0000000000037919 */ /* 0x000e620000002300 */
[----:B------:R-:W2:Y:S01]  /*0490*/  LDCU UR11, c[0x0][0x364] ;  /* 0x00006c80ff0b77ac */ /* 0x000ea20008000800 */
[----:B------:R-:W3:Y:S01]  /*04a0*/  LDC R0, c[0x0][0x368] ;  /* 0x0000da00ff007b82 */ /* 0x000ee20000000800 */
[----:B------:R-:W4:Y:S01]  /*04b0*/  S2R R5, SR_TID.X ;  /* 0x0000000000057919 */ /* 0x000f220000002100 */
[----:B------:R-:W-:Y:S02]  /*04c0*/  USHF.L.U32 UR4, UR23, 0x2, URZ ;  /* 0x0000000217047899 */ /* 0x000fe400080006ff */
[----:B------:R-:W-:Y:S02]  /*04d0*/  USHF.R.S32.HI UR12, URZ, 0x1f, UR22 ;  /* 0x0000001fff0c7899 */ /* 0x000fe40008011416 */
[----:B------:R-:W-:-:S04]  /*04e0*/  USHF.R.S32.HI UR5, URZ, 0x1f, UR4 ;  /* 0x0000001fff057899 */ /* 0x000fc80008011404 */
[----:B------:R-:W-:Y:S02]  /*04f0*/  USHF.R.U32.HI UR13, URZ, 0x2, UR5 ;  /* 0x00000002ff0d7899 */ /* 0x000fe40008011605 */
[----:B------:R-:W-:Y:S02]  /*0500*/  USHF.R.U64 UR7, UR4, 0x2, UR5 ;  /* 0x0000000204077899 */ /* 0x000fe40008001205 */
[----:B--2---:R-:W-:Y:S02]  /*0510*/  UIMAD UR4, UR10, UR11, URZ ;  /* 0x0000000b0a0472a4 */ /* 0x004fe4000f8e02ff */
[----:B-1----:R-:W-:Y:S02]  /*0520*/  IMAD R2, R3, UR11, R2 ;  /* 0x0000000b03027c24 */ /* 0x002fe4000f8e0202 */
[----:B------:R-:W-:Y:S02]  /*0530*/  IMAD.U32 R3, RZ, RZ, UR13 ;  /* 0x0000000dff037e24 */ /* 0x000fe4000f8e00ff */
[----:B----4-:R-:W-:-:S02]  /*0540*/  IMAD R2, R2, UR10, R5 ;  /* 0x0000000a02027c24 */ /* 0x010fc4000f8e0205 */
[----:B---3--:R-:W-:Y:S01]  /*0550*/  IMAD R5, R0, UR4, RZ ;  /* 0x0000000400057c24 */ /* 0x008fe2000f8e02ff */
[----:B------:R-:W-:Y:S02]  /*0560*/  UMOV UR4, URZ ;  /* 0x000000ff00047c82 */ /* 0x000fe40008000000 */
[----:B------:R-:W-:-:S04]  /*0570*/  ISETP.LT.U32.AND P0, PT, R2, UR7, PT ;  /* 0x0000000702007c0c */ /* 0x000fc8000bf01070 */
[----:B------:R-:W-:Y:S01]  /*0580*/  ISETP.GT.U32.AND.EX P0, PT, R3, RZ, PT, P0 ;  /* 0x000000ff0300720c */ /* 0x000fe20003f04100 */
[----:B------:R-:W-:-:S12]  /*0590*/  IMAD.MOV.U32 R3, RZ, RZ, RZ ;  /* 0x000000ffff037224 */ /* 0x000fd800078e00ff */
[----:B------:R-:W-:Y:S05]  /*05a0*/  @!P0 BRA `(.L_x_405) ;  /* 0x0000000800748947 */ /* 0x000fea0003800000 */
[----:B------:R-:W-:Y:S01]  /*05b0*/  IMAD.IADD R7, R5, 0x1, R2 ;  /* 0x0000000105077824 */ /* 0x000fe200078e0202 */
[----:B------:R-:W-:Y:S01]  /*05c0*/  MOV R6, UR7 ;  /* 0x0000000700067c02 */ /* 0x000fe20008000f00 */
[----:B------:R-:W-:Y:S01]  /*05d0*/  IMAD.U32 R4, RZ, RZ, UR13 ;  /* 0x0000000dff047e24 */ /* 0x000fe2000f8e00ff */
[----:B------:R-:W-:Y:S01]  /*05e0*/  BSSY.RECONVERGENT B1, `(.L_x_406) ;  /* 0x0000029000017945 */ /* 0x000fe20003800200 */
[----:B------:R-:W-:Y:S01]  /*05f0*/  IMAD.U32 R8, RZ, RZ, UR13 ;  /* 0x0000000dff087e24 */ /* 0x000fe2000f8e00ff */
[C---:B------:R-:W-:Y:S01]  /*0600*/  ISETP.LT.U32.AND P1, PT, R7.reuse, UR7, PT ;  /* 0x0000000707007c0c */ /* 0x040fe2000bf21070 */
[----:B------:R-:W-:Y:S01]  /*0610*/  IMAD.MOV.U32 R9, RZ, RZ, -0x1 ;  /* 0xffffffffff097424 */ /* 0x000fe200078e00ff */
[----:B------:R-:W-:Y:S02]  /*0620*/  ISETP.LT.U32.AND P0, PT, R7, UR7, PT ;  /* 0x0000000707007c0c */ /* 0x000fe4000bf01070 */
[----:B------:R-:W-:Y:S02]  /*0630*/  ISETP.GT.U32.AND.EX P1, PT, R4, RZ, PT, P1 ;  /* 0x000000ff0400720c */ /* 0x000fe40003f24110 */
[----:B------:R-:W-:Y:S01]  /*0640*/  ISETP.GT.U32.AND.EX P0, PT, R8, RZ, PT, P0 ;  /* 0x000000ff0800720c */ /* 0x000fe20003f04100 */
[----:B------:R-:W-:Y:S01]  /*0650*/  IMAD.U32 R8, RZ, RZ, UR13 ;  /* 0x0000000dff087e24 */ /* 0x000fe2000f8e00ff */
[----:B------:R-:W-:-:S02]  /*0660*/  SEL R6, R6, R7, P1 ;  /* 0x0000000706067207 */ /* 0x000fc40000800000 */
[----:B------:R-:W-:Y:S02]  /*0670*/  SEL R4, RZ, 0x1, !P0 ;  /* 0x00000001ff047807 */ /* 0x000fe40004000000 */
        /* <DEDUP_REMOVED lines=13> */
[----:B------:R-:W-:-:S04]  /*0750*/  IMAD.HI.U32 R7, R7, R9, R6 ;  /* 0x0000000907077227 */ /* 0x000fc800078e0006 */
[----:B------:R-:W-:Y:S02]  /*0760*/  IMAD.MOV.U32 R9, RZ, RZ, RZ ;  /* 0x000000ffff097224 */ /* 0x000fe400078e00ff */
[----:B------:R-:W-:-:S04]  /*0770*/  IMAD.HI.U32 R7, R7, R12, RZ ;  /* 0x0000000c07077227 */ /* 0x000fc800078e00ff */
[----:B------:R-:W-:-:S04]  /*0780*/  IMAD.MOV R10, RZ, RZ, -R7 ;  /* 0x000000ffff0a7224 */ /* 0x000fc800078e0a07 */
[----:B------:R-:W-:-:S05]  /*0790*/  IMAD R10, R5, R10, R12 ;  /* 0x0000000a050a7224 */ /* 0x000fca00078e020c */
[----:B------:R-:W-:-:S13]  /*07a0*/  ISETP.GE.U32.AND P0, PT, R10, R5, PT ;  /* 0x000000050a00720c */ /* 0x000fda0003f06070 */
[----:B------:R-:W-:Y:S01]  /*07b0*/  @P0 IADD3 R10, PT, PT, -R5, R10, RZ ;  /* 0x0000000a050a0210 */ /* 0x000fe20007ffe1ff */
[----:B------:R-:W-:-:S03]  /*07c0*/  @P0 VIADD R7, R7, 0x1 ;  /* 0x0000000107070836 */ /* 0x000fc60000000000 */
[----:B------:R-:W-:-:S13]  /*07d0*/  ISETP.GE.U32.AND P1, PT, R10, R5, PT ;  /* 0x000000050a00720c */ /* 0x000fda0003f26070 */
[----:B------:R-:W-:Y:S01]  /*07e0*/  @P1 VIADD R7, R7, 0x1 ;  /* 0x0000000107071836 */ /* 0x000fe20000000000 */
[----:B------:R-:W-:-:S05]  /*07f0*/  @!P2 LOP3.LUT R7, RZ, R5, RZ, 0x33, !PT ;  /* 0x00000005ff07a212 */ /* 0x000fca00078e33ff */
[----:B------:R-:W-:Y:S01]  /*0800*/  IMAD.MOV.U32 R8, RZ, RZ, R7 ;  /* 0x000000ffff087224 */ /* 0x000fe200078e0007 */
[----:B------:R-:W-:Y:S06]  /*0810*/  BRA `(.L_x_408) ;  /* 0x0000000000147947 */ /* 0x000fec0003800000 */
.L_x_407:
[----:B------:R-:W-:Y:S01]  /*0820*/  IMAD.MOV.U32 R9, RZ, RZ, R12 ;  /* 0x000000ffff097224 */ /* 0x000fe200078e000c */
[----:B------:R-:W-:-:S07]  /*0830*/  MOV R8, 0x850 ;  /* 0x0000085000087802 */ /* 0x000fce0000000f00 */
[----:B------:R-:W-:Y:S05]  /*0840*/  CALL.REL.NOINC `($__internal_1_$__cuda_sm20_div_u64) ;  /* 0x0000001400747944 */ /* 0x000fea0003c00000 */
[----:B------:R-:W-:Y:S01]  /*0850*/  IMAD.MOV.U32 R8, RZ, RZ, R6 ;  /* 0x000000ffff087224 */ /* 0x000fe200078e0006 */
[----:B------:R-:W-:-:S07]  /*0860*/  MOV R9, R7 ;  /* 0x0000000700097202 */ /* 0x000fce0000000f00 */
.L_x_408:
[----:B------:R-:W-:Y:S05]  /*0870*/  BSYNC.RECONVERGENT B1 ;  /* 0x0000000000017941 */ /* 0x000fea0003800200 */
.L_x_406:
[----:B------:R-:W-:Y:S01]  /*0880*/  IADD3 R12, P0, PT, R8, R4, RZ ;  /* 0x00000004080c7210 */ /* 0x000fe20007f1e0ff */
[----:B------:R-:W1:Y:S01]  /*0890*/  LDC R6, c[0x0][0x3a0] ;  /* 0x0000e800ff067b82 */ /* 0x000e620000000800 */
[----:B------:R-:W-:Y:S01]  /*08a0*/  BSSY.RECONVERGENT B1, `(.L_x_409) ;  /* 0x0000030000017945 */ /* 0x000fe20003800200 */
[----:B------:R-:W-:Y:S01]  /*08b0*/  IMAD.MOV.U32 R27, RZ, RZ, R2 ;  /* 0x000000ffff1b7224 */ /* 0x000fe200078e0002 */
[C---:B------:R-:W-:Y:S01]  /*08c0*/  LOP3.LUT R4, R12.reuse, 0x3, RZ, 0xc0, !PT ;  /* 0x000000030c047812 */ /* 0x040fe200078ec0ff */
[----:B------:R-:W-:Y:S01]  /*08d0*/  IMAD.X R8, RZ, RZ, R9, P0 ;  /* 0x000000ffff087224 */ /* 0x000fe200000e0609 */
[----:B------:R-:W-:Y:S02]  /*08e0*/  ISETP.GE.U32.AND P0, PT, R12, 0x3, PT ;  /* 0x000000030c00780c */ /* 0x000fe40003f06070 */
[----:B------:R-:W-:Y:S01]  /*08f0*/  ISETP.NE.U32.AND P1, PT, R4, 0x3, PT ;  /* 0x000000030400780c */ /* 0x000fe20003f25070 */
[----:B------:R-:W-:Y:S01]  /*0900*/  IMAD.MOV.U32 R4, RZ, RZ, R3 ;  /* 0x000000ffff047224 */ /* 0x000fe200078e0003 */
[----:B------:R-:W-:-:S02]  /*0910*/  ISETP.GE.U32.AND.EX P0, PT, R8, RZ, PT, P0 ;  /* 0x000000ff0800720c */ /* 0x000fc40003f06100 */
[----:B------:R-:W-:Y:S02]  /*0920*/  ISETP.NE.AND.EX P1, PT, RZ, RZ, PT, P1 ;  /* 0x000000ffff00720c */ /* 0x000fe40003f25310 */
[----:B-1----:R-:W-:-:S11]  /*0930*/  SHF.R.S32.HI R11, RZ, 0x1f, R6 ;  /* 0x0000001fff0b7819 */ /* 0x002fd60000011406 */
[----:B------:R-:W-:Y:S05]  /*0940*/  @!P1 BRA `(.L_x_410) ;  /* 0x0000000000949947 */ /* 0x000fea0003800000 */
[----:B------:R-:W1:Y:S01]  /*0950*/  S2UR UR8, SR_CgaCtaId ;  /* 0x00000000000879c3 */ /* 0x000e620000008800 */
[----:B------:R-:W2:Y:S01]  /*0960*/  LDCU.64 UR14, c[0x0][0x398] ;  /* 0x00007300ff0e77ac */ /* 0x000ea20008000a00 */
[----:B------:R-:W-:Y:S02]  /*0970*/  VIADD R12, R12, 0x1 ;  /* 0x000000010c0c7836 */ /* 0x000fe40000000000 */
[----:B------:R-:W-:Y:S01]  /*0980*/  IMAD R8, R0, UR11, RZ ;  /* 0x0000000b00087c24 */ /* 0x000fe2000f8e02ff */
[----:B------:R-:W-:Y:S01]  /*0990*/  USHF.L.U32 UR5, UR22, 0x2, URZ ;  /* 0x0000000216057899 */ /* 0x000fe200080006ff */
[----:B------:R-:W-:Y:S01]  /*09a0*/  IMAD.MOV.U32 R27, RZ, RZ, R2 ;  /* 0x000000ffff1b7224 */ /* 0x000fe200078e0002 */
[----:B------:R-:W-:Y:S01]  /*09b0*/  USHF.L.U64.HI UR9, UR22, 0x2, UR12 ;  /* 0x0000000216097899 */ /* 0x000fe2000801020c */
[----:B------:R-:W-:Y:S01]  /*09c0*/  LOP3.LUT R12, R12, 0x3, RZ, 0xc0, !PT ;  /* 0x000000030c0c7812 */ /* 0x000fe200078ec0ff */
[----:B------:R-:W-:Y:S02]  /*09d0*/  IMAD R10, R8, UR10, RZ ;  /* 0x0000000a080a7c24 */ /* 0x000fe4000f8e02ff */
[----:B------:R-:W-:Y:S01]  /*09e0*/  LEA R7, P1, R2, UR5, 0x2 ;  /* 0x0000000502077c11 */ /* 0x000fe2000f8210ff */
[----:B------:R-:W-:-:S02]  /*09f0*/  UMOV UR5, 0x400 ;  /* 0x0000040000057882 */ /* 0x000fc40000000000 */
[----:B------:R-:W-:Y:S01]  /*0a00*/  UIADD3 UR5, UPT, UPT, UR5, 0x80, URZ ;  /* 0x0000008005057890 */ /* 0x000fe2000fffe0ff */
[----:B------:R-:W-:Y:S02]  /*0a10*/  LEA.HI.X R4, R2, UR9, R3, 0x2, P1 ;  /* 0x0000000902047c11 */ /* 0x000fe400088f1403 */
[----:B------:R-:W-:Y:S02]  /*0a20*/  IADD3 R12, P1, PT, RZ, -R12, RZ ;  /* 0x8000000cff0c7210 */ /* 0x000fe40007f3e0ff */
[----:B--2---:R-:W-:-:S03]  /*0a30*/  IADD3 R14, P2, P3, R7, UR14, R6 ;  /* 0x0000000e070e7c10 */ /* 0x004fc6000fb5e006 */
[----:B------:R-:W-:Y:S01]  /*0a40*/  IMAD.X R13, RZ, RZ, -0x1, P1 ;  /* 0xffffffffff0d7424 */ /* 0x000fe200008e06ff */
[----:B------:R-:W-:Y:S01]  /*0a50*/  IADD3.X R15, PT, PT, R4, UR15, R11, P2, P3 ;  /* 0x0000000f040f7c10 */ /* 0x000fe200097e640b */
[----:B-1----:R-:W-:Y:S01]  /*0a60*/  ULEA UR5, UR8, UR5, 0x18 ;  /* 0x0000000508057291 */ /* 0x002fe2000f8ec0ff */
[----:B------:R-:W-:-:S05]  /*0a70*/  MOV R4, R3 ;  /* 0x0000000300047202 */ /* 0x000fca0000000f00 */
[----:B------:R-:W-:-:S04]  /*0a80*/  VIADD R7, R6, UR5 ;  /* 0x0000000506077c36 */ /* 0x000fc80008000000 */
[----:B------:R-:W-:-:S07]  /*0a90*/  IMAD R7, R2, 0x4, R7 ;  /* 0x0000000402077824 */ /* 0x000fce00078e0207 */
.L_x_411:
        /* <DEDUP_REMOVED lines=13> */
[----:B------:R-:W-:-:S02]  /*0b70*/  ISETP.NE.AND.EX P1, PT, R13, RZ, PT, P1 ;  /* 0x000000ff0d00720c */ /* 0x000fc40003f25310 */
[----:B-1----:R-:W-:-:S11]  /*0b80*/  LEA R7, R10, R7, 0x2 ;  /* 0x000000070a077211 */ /* 0x002fd600078e10ff */
[----:B------:R-:W-:Y:S05]  /*0b90*/  @P1 BRA `(.L_x_411) ;  /* 0xfffffffc00c01947 */ /* 0x000fea000383ffff */
.L_x_410:
[----:B------:R-:W-:Y:S05]  /*0ba0*/  BSYNC.RECONVERGENT B1 ;  /* 0x0000000000017941 */ /* 0x000fea0003800200 */
.L_x_409:
[----:B------:R-:W-:Y:S05]  /*0bb0*/  @!P0 BRA `(.L_x_405) ;  /* 0x0000000000f08947 */ /* 0x000fea0003800000 */
[----:B------:R-:W1:Y:S01]  /*0bc0*/  LDCU.64 UR14, c[0x0][0x398] ;  /* 0x00007300ff0e77ac */ /* 0x000e620008000a00 */
[----:B------:R-:W2:Y:S01]  /*0bd0*/  S2UR UR9, SR_CgaCtaId ;  /* 0x00000000000979c3 */ /* 0x000ea20000008800 */
[----:B------:R-:W-:Y:S01]  /*0be0*/  IMAD.SHL.U32 R9, R5, 0x4, RZ ;  /* 0x0000000405097824 */ /* 0x000fe200078e00ff */
[----:B------:R-:W-:Y:S01]  /*0bf0*/  UMOV UR8, 0x400 ;  /* 0x0000040000087882 */ /* 0x000fe20000000000 */
[----:B------:R-:W-:Y:S01]  /*0c00*/  IMAD R21, R0, UR11, RZ ;  /* 0x0000000b00157c24 */ /* 0x000fe2000f8e02ff */
[----:B------:R-:W-:Y:S01]  /*0c10*/  UIADD3 UR8, UPT, UPT, UR8, 0x80, URZ ;  /* 0x0000008008087890 */ /* 0x000fe2000fffe0ff */
[----:B------:R-:W-:Y:S02]  /*0c20*/  UMOV UR5, URZ ;  /* 0x000000ff00057c82 */ /* 0x000fe40008000000 */
[----:B------:R-:W-:Y:S01]  /*0c30*/  IMAD R21, R21, UR10, RZ ;  /* 0x0000000a15157c24 */ /* 0x000fe2000f8e02ff */
[----:B-1----:R-:W-:Y:S01]  /*0c40*/  IADD3 R25, P0, PT, R6, UR14, RZ ;  /* 0x0000000e06197c10 */ /* 0x002fe2000ff1e0ff */
[----:B------:R-:W-:-:S03]  /*0c50*/  USHF.L.U64.HI UR14, UR22, 0x2, UR12 ;  /* 0x00000002160e7899 */ /* 0x000fc6000801020c */
[----:B------:R-:W-:Y:S01]  /*0c60*/  IADD3.X R7, PT, PT, R11, UR15, RZ, P0, !PT ;  /* 0x0000000f0b077c10 */ /* 0x000fe200087fe4ff */
[----:B------:R-:W-:Y:S02]  /*0c70*/  USHF.L.U32 UR15, UR22, 0x2, URZ ;  /* 0x00000002160f7899 */ /* 0x000fe400080006ff */
[C---:B------:R-:W-:Y:S01]  /*0c80*/  IADD3 R8, P0, PT, R27.reuse, UR22, RZ ;  /* 0x000000161b087c10 */ /* 0x040fe2000ff1e0ff */
[----:B--2---:R-:W-:Y:S01]  /*0c90*/  ULEA UR8, UR9, UR8, 0x18 ;  /* 0x0000000809087291 */ /* 0x004fe2000f8ec0ff */
[----:B------:R-:W-:Y:S02]  /*0ca0*/  SHF.R.U32.HI R11, RZ, 0x1e, R5 ;  /* 0x0000001eff0b7819 */ /* 0x000fe40000011605 */
[----:B------:R-:W-:Y:S01]  /*0cb0*/  IADD3.X R15, PT, PT, R4, UR12, RZ, P0, !PT ;  /* 0x0000000c040f7c10 */ /* 0x000fe200087fe4ff */
[----:B------:R-:W-:Y:S01]  /*0cc0*/  IMAD.SHL.U32 R14, R8, 0x4, RZ ;  /* 0x00000004080e7824 */ /* 0x000fe200078e00ff */
[----:B------:R-:W-:Y:S01]  /*0cd0*/  LEA R10, P0, R27, UR15, 0x2 ;  /* 0x0000000f1b0a7c11 */ /* 0x000fe2000f8010ff */
[----:B------:R-:W-:Y:S01]  /*0ce0*/  VIADD R6, R6, UR8 ;  /* 0x0000000806067c36 */ /* 0x000fe20008000000 */
[----:B------:R-:W-:-:S02]  /*0cf0*/  SHF.L.U64.HI R15, R8, 0x2, R15 ;  /* 0x00000002080f7819 */ /* 0x000fc4000001020f */
[C---:B------:R-:W-:Y:S01]  /*0d00*/  LEA.HI.X R12, R27.reuse, UR14, R4, 0x2, P0 ;  /* 0x0000000e1b0c7c11 */ /* 0x040fe200080f1404 */
[----:B------:R-:W-:Y:S01]  /*0d10*/  IMAD R8, R27, 0x4, R6 ;  /* 0x000000041b087824 */ /* 0x000fe200078e0206 */
[-C--:B------:R-:W-:Y:S01]  /*0d20*/  IADD3 R20, P1, PT, R9, R10.reuse, RZ ;  /* 0x0000000a09147210 */ /* 0x080fe20007f3e0ff */
[C---:B------:R-:W-:Y:S01]  /*0d30*/  IMAD.WIDE.U32 R14, R5.reuse, 0xc, R14 ;  /* 0x0000000c050e7825 */ /* 0x040fe200078e000e */
[----:B------:R-:W-:Y:S02]  /*0d40*/  LEA R13, P0, R5, R10, 0x3 ;  /* 0x0000000a050d7211 */ /* 0x000fe400078018ff */
[----:B------:R-:W-:Y:S01]  /*0d50*/  LEA R22, R21, R8, 0x2 ;  /* 0x0000000815167211 */ /* 0x000fe200078e10ff */
[----:B------:R-:W-:Y:S01]  /*0d60*/  IMAD.X R26, R11, 0x1, R12, P1 ;  /* 0x000000010b1a7824 */ /* 0x000fe200008e060c */
[----:B------:R-:W-:Y:S01]  /*0d70*/  LEA.HI.X R24, R5, R12, RZ, 0x3, P0 ;  /* 0x0000000c05187211 */ /* 0x000fe200000f1cff */
[----:B------:R-:W-:Y:S02]  /*0d80*/  VIADD R28, R15, UR5 ;  /* 0x000000050f1c7c36 */ /* 0x000fe40008000000 */
[----:B------:R-:W-:-:S02]  /*0d90*/  IMAD R23, R21, 0x8, R8 ;  /* 0x0000000815177824 */ /* 0x000fc400078e0208 */
[----:B------:R-:W-:-:S07]  /*0da0*/  IMAD R6, R21, 0xc, R8 ;  /* 0x0000000c15067824 */ /* 0x000fce00078e0208 */
.L_x_412:
[----:B------:R-:W-:-:S05]  /*0db0*/  IADD3 R18, P0, PT, R25, R10, RZ ;  /* 0x0000000a19127210 */ /* 0x000fca0007f1e0ff */
[----:B------:R-:W-:Y:S01]  /*0dc0*/  IMAD.X R19, R7, 0x1, R12, P0 ;  /* 0x0000000107137824 */ /* 0x000fe200000e060c */
[----:B------:R-:W-:-:S04]  /*0dd0*/  IADD3 R16, P0, PT, R25, R20, RZ ;  /* 0x0000001419107210 */ /* 0x000fc80007f1e0ff */
[----:B------:R-:W-:Y:S01]  /*0de0*/  @!PT LDS RZ, [RZ] ;  /* 0x00000000fffff984 */ /* 0x000fe20000000800 */
[----:B------:R-:W-:Y:S01]  /*0df0*/  @!PT LDS RZ, [RZ] ;  /* 0x00000000fffff984 */ /* 0x000fe20000000800 */
[----:B------:R-:W-:Y:S01]  /*0e00*/  @!PT LDS RZ, [RZ] ;  /* 0x00000000fffff984 */ /* 0x000fe20000000800 */
[----:B------:R1:W-:Y:S01]  /*0e10*/  LDGSTS.E [R8], desc[UR20][R18.64] ;  /* 0x0000000012087fae */ /* 0x0003e2000b9a1014 */
[----:B------:R-:W-:-:S05]  /*0e20*/  IMAD.X R17, R7, 0x1, R26, P0 ;  /* 0x0000000107117824 */ /* 0x000fca00000e061a */
[----:B------:R2:W-:Y:S01]  /*0e30*/  LDGSTS.E [R22], desc[UR20][R16.64] ;  /* 0x0000000010167fae */ /* 0x0005e2000b9a1014 */
[----:B-1----:R-:W-:Y:S01]  /*0e40*/  IMAD R8, R21, 0x10, R8 ;  /* 0x0000001015087824 */ /* 0x002fe200078e0208 */
[----:B--2---:R-:W-:Y:S01]  /*0e50*/  IADD3 R16, P0, PT, R25, R13, RZ ;  /* 0x0000000d19107210 */ /* 0x004fe20007f1e0ff */
[----:B------:R-:W-:-:S04]  /*0e60*/  IMAD R22, R21, 0x10, R22 ;  /* 0x0000001015167824 */ /* 0x000fc800078e0216 */
[----:B------:R-:W-:Y:S01]  /*0e70*/  IMAD.X R17, R7, 0x1, R24, P0 ;  /* 0x0000000107117824 */ /* 0x000fe200000e0618 */
[----:B------:R-:W-:-:S04]  /*0e80*/  IADD3 R18, P0, PT, R25, R14, RZ ;  /* 0x0000000e19127210 */ /* 0x000fc80007f1e0ff */
[----:B------:R1:W-:Y:S01]  /*0e90*/  LDGSTS.E [R23], desc[UR20][R16.64] ;  /* 0x0000000010177fae */ /* 0x0003e2000b9a1014 */
[----:B------:R-:W-:Y:S01]  /*0ea0*/  IMAD.X R19, R7, 0x1, R28, P0 ;  /* 0x0000000107137824 */ /* 0x000fe200000e061c */
[----:B------:R-:W-:-:S04]  /*0eb0*/  IADD3 R27, P0, PT, R9, R27, RZ ;  /* 0x0000001b091b7210 */ /* 0x000fc80007f1e0ff */
[----:B------:R2:W-:Y:S01]  /*0ec0*/  LDGSTS.E [R6], desc[UR20][R18.64] ;  /* 0x0000000012067fae */ /* 0x0005e2000b9a1014 */
[----:B------:R-:W-:Y:S01]  /*0ed0*/  IMAD.X R4, R11, 0x1, R4, P0 ;  /* 0x000000010b047824 */ /* 0x000fe200000e0604 */
[----:B------:R-:W-:-:S04]  /*0ee0*/  ISETP.GE.U32.AND P0, PT, R27, UR7, PT ;  /* 0x000000071b007c0c */ /* 0x000fc8000bf06070 */
[----:B------:R-:W-:Y:S01]  /*0ef0*/  ISETP.GE.U32.AND.EX P0, PT, R4, UR13, PT, P0 ;  /* 0x0000000d04007c0c */ /* 0x000fe2000bf06100 */
[----:B-1----:R-:W-:Y:S01]  /*0f00*/  IMAD.MOV.U32 R16, RZ, RZ, R25 ;  /* 0x000000ffff107224 */ /* 0x002fe200078e0019 */
[----:B------:R-:W-:Y:S01]  /*0f10*/  MOV R17, R7 ;  /* 0x0000000700117202 */ /* 0x000fe20000000f00 */
[C---:B------:R-:W-:Y:S01]  /*0f20*/  IMAD R23, R21.reuse, 0x10, R23 ;  /* 0x0000001015177824 */ /* 0x040fe200078e0217 */
[----:B--2---:R-:W-:Y:S01]  /*0f30*/  LEA R6, R21, R6, 0x4 ;  /* 0x0000000615067211 */ /* 0x004fe200078e20ff */
[----:B------:R-:W-:-:S04]  /*0f40*/  IMAD.WIDE.U32 R16, R5, 0x10, R16 ;  /* 0x0000001005107825 */ /* 0x000fc800078e0010 */
[----:B------:R-:W-:Y:S02]  /*0f50*/  IMAD.MOV.U32 R25, RZ, RZ, R16 ;  /* 0x000000ffff197224 */ /* 0x000fe400078e0010 */
[----:B------:R-:W-:Y:S02]  /*0f60*/  IMAD.MOV.U32 R7, RZ, RZ, R17 ;  /* 0x000000ffff077224 */ /* 0x000fe400078e0011 */
[----:B------:R-:W-:Y:S05]  /*0f70*/  @!P0 BRA `(.L_x_412) ;  /* 0xfffffffc008c8947 */ /* 0x000fea000383ffff */
.L_x_405:
[----:B------:R-:W-:Y:S05]  /*0f80*/  BSYNC.RECONVERGENT B0 ;  /* 0x0000000000007941 */ /* 0x000fea0003800200 */
.L_x_404:
[----:B------:R-:W-:Y:S01]  /*0f90*/  IMAD.U32 R4, RZ, RZ, UR13 ;  /* 0x0000000dff047e24 */ /* 0x000fe2000f8e00ff */
[----:B------:R-:W-:Y:S01]  /*0fa0*/  ISETP.LT.U32.AND P0, PT, R2, UR7, PT ;  /* 0x0000000702007c0c */ /* 0x000fe2000bf01070 */
[----:B------:R-:W0:Y:S01]  /*0fb0*/  LDGDEPBAR ;  /* 0x00000000000079af */ /* 0x000e220000000000 */
[----:B------:R-:W-:Y:S02]  /*0fc0*/  BSSY.RECONVERGENT B0, `(.L_x_413) ;  /* 0x000009f000007945 */ /* 0x000fe40003800200 */
[----:B------:R-:W-:-:S13]  /*0fd0*/  ISETP.GT.U32.AND.EX P0, PT, R4, R3, PT, P0 ;  /* 0x000000030400720c */ /* 0x000fda0003f04100 */
[----:B------:R-:W-:Y:S05]  /*0fe0*/  @!P0 BRA `(.L_x_414) ;  /* 0x0000000800708947 */ /* 0x000fea0003800000 */
[----:B------:R-:W-:Y:S01]  /*0ff0*/  IMAD.IADD R9, R5, 0x1, R2 ;  /* 0x0000000105097824 */ /* 0x000fe200078e0202 */
[----:B------:R-:W-:Y:S01]  /*1000*/  BSSY.RECONVERGENT B1, `(.L_x_415) ;  /* 0x0000029000017945 */ /* 0x000fe20003800200 */
[----:B------:R-:W-:Y:S02]  /*1010*/  IMAD.U32 R4, RZ, RZ, UR13 ;  /* 0x0000000dff047e24 */ /* 0x000fe4000f8e00ff */
[----:B------:R-:W-:Y:S01]  /*1020*/  IMAD.U32 R7, RZ, RZ, UR13 ;  /* 0x0000000dff077e24 */ /* 0x000fe2000f8e00ff */
[C---:B------:R-:W-:Y:S01]  /*1030*/  ISETP.LT.U32.AND P0, PT, R9.reuse, UR7, PT ;  /* 0x0000000709007c0c */ /* 0x040fe2000bf01070 */
[----:B------:R-:W-:Y:S01]  /*1040*/  IMAD.U32 R6, RZ, RZ, UR7 ;  /* 0x00000007ff067e24 */ /* 0x000fe2000f8e00ff */
[----:B------:R-:W-:Y:S01]  /*1050*/  ISETP.LT.U32.AND P1, PT, R9, UR7, PT ;  /* 0x0000000709007c0c */ /* 0x000fe2000bf21070 */
[----:B------:R-:W-:Y:S01]  /*1060*/  IMAD.U32 R10, RZ, RZ, UR13 ;  /* 0x0000000dff0a7e24 */ /* 0x000fe2000f8e00ff */
[----:B------:R-:W-:Y:S02]  /*1070*/  ISETP.GT.U32.AND.EX P0, PT, R4, RZ, PT, P0 ;  /* 0x000000ff0400720c */ /* 0x000fe40003f04100 */
[----:B------:R-:W-:-:S02]  /*1080*/  ISETP.GT.U32.AND.EX P1, PT, R7, RZ, PT, P1 ;  /* 0x000000ff0700720c */ /* 0x000fc40003f24110 */
[----:B------:R-:W-:Y:S02]  /*1090*/  SEL R6, R6, R9, P0 ;  /* 0x0000000906067207 */ /* 0x000fe40000000000 */
[----:B------:R-:W-:Y:S02]  /*10a0*/  SEL R4, RZ, 0x1, !P1 ;  /* 0x00000001ff047807 */ /* 0x000fe40004800000 */
[----:B------:R-:W-:Y:S02]  /*10b0*/  SEL R10, R10, RZ, P0 ;  /* 0x000000ff0a0a7207 */ /* 0x000fe40000000000 */
[----:B------:R-:W-:Y:S02]  /*10c0*/  MOV R7, 0xffffffff ;  /* 0xffffffff00077802 */ /* 0x000fe40000000f00 */
        /* <DEDUP_REMOVED lines=9> */
[----:B-1----:R-:W-:-:S06]  /*1160*/  VIADD R7, R10, 0xffffffe ;  /* 0x0ffffffe0a077836 */ /* 0x002fcc0000000000 */
[----:B------:R-:W1:Y:S02]  /*1170*/  F2I.FTZ.U32.TRUNC.NTZ R7, R7 ;  /* 0x0000000700077305 */ /* 0x000e64000021f000 */
[----:B-1----:R-:W-:-:S04]  /*1180*/  IMAD R11, R11, R7, RZ ;  /* 0x000000070b0b7224 */ /* 0x002fc800078e02ff */
[----:B------:R-:W-:-:S06]  /*1190*/  IMAD.HI.U32 R6, R7, R11, R6 ;  /* 0x0000000b07067227 */ /* 0x000fcc00078e0006 */
[----:B------:R-:W-:-:S04]  /*11a0*/  IMAD.HI.U32 R8, R6, R9, RZ ;  /* 0x0000000906087227 */ /* 0x000fc800078e00ff */
[----:B------:R-:W-:-:S04]  /*11b0*/  IMAD.MOV R6, RZ, RZ, -R8 ;  /* 0x000000ffff067224 */ /* 0x000fc800078e0a08 */
[----:B------:R-:W-:Y:S02]  /*11c0*/  IMAD R6, R5, R6, R9 ;  /* 0x0000000605067224 */ /* 0x000fe400078e0209 */
[----:B------:R-:W-:-:S03]  /*11d0*/  IMAD.MOV.U32 R9, RZ, RZ, RZ ;  /* 0x000000ffff097224 */ /* 0x000fc600078e00ff */
[----:B------:R-:W-:-:S13]  /*11e0*/  ISETP.GE.U32.AND P0, PT, R6, R5, PT ;  /* 0x000000050600720c */ /* 0x000fda0003f06070 */
[----:B------:R-:W-:Y:S01]  /*11f0*/  @P0 IMAD.IADD R6, R6, 0x1, -R5 ;  /* 0x0000000106060824 */ /* 0x000fe200078e0a05 */
[----:B------:R-:W-:-:S04]  /*1200*/  @P0 IADD3 R8, PT, PT, R8, 0x1, RZ ;  /* 0x0000000108080810 */ /* 0x000fc80007ffe0ff */
[----:B------:R-:W-:-:S13]  /*1210*/  ISETP.GE.U32.AND P1, PT, R6, R5, PT ;  /* 0x000000050600720c */ /* 0x000fda0003f26070 */
[----:B------:R-:W-:Y:S01]  /*1220*/  @P1 VIADD R8, R8, 0x1 ;  /* 0x0000000108081836 */ /* 0x000fe20000000000 */
[----:B------:R-:W-:Y:S01]  /*1230*/  @!P2 LOP3.LUT R8, RZ, R5, RZ, 0x33, !PT ;  /* 0x00000005ff08a212 */ /* 0x000fe200078e33ff */
[----:B------:R-:W-:Y:S06]  /*1240*/  BRA `(.L_x_417) ;  /* 0x0000000000107947 */ /* 0x000fec0003800000 */
.L_x_416:
[----:B------:R-:W-:-:S07]  /*1250*/  MOV R8, 0x1270 ;  /* 0x0000127000087802 */ /* 0x000fce0000000f00 */
[----:B------:R-:W-:Y:S05]  /*1260*/  CALL.REL.NOINC `($__internal_1_$__cuda_sm20_div_u64) ;  /* 0x0000000800ec7944 */ /* 0x000fea0003c00000 */
[----:B------:R-:W-:Y:S02]  /*1270*/  IMAD.MOV.U32 R8, RZ, RZ, R6 ;  /* 0x000000ffff087224 */ /* 0x000fe400078e0006 */
[----:B------:R-:W-:-:S07]  /*1280*/  IMAD.MOV.U32 R9, RZ, RZ, R7 ;  /* 0x000000ffff097224 */ /* 0x000fce00078e0007 */
.L_x_417:
[----:B------:R-:W-:Y:S05]  /*1290*/  BSYNC.RECONVERGENT B1 ;  /* 0x0000000000017941 */ /* 0x000fea0003800200 */
.L_x_415:
        /* <DEDUP_REMOVED lines=9> */
[----:B------:R-:W-:-:S04]  /*1330*/  MOV R8, UR22 ;  /* 0x0000001600087c02 */ /* 0x000fc80008000f00 */
[----:B------:R-:W-:Y:S02]  /*1340*/  SHF.R.S32.HI R8, RZ, 0x1f, R8 ;  /* 0x0000001fff087819 */ /* 0x000fe40000011408 */
[----:B-1----:R-:W-:-:S05]  /*1350*/  SHF.R.S32.HI R16, RZ, 0x1f, R6 ;  /* 0x0000001fff107819 */ /* 0x002fca0000011406 */
[----:B------:R-:W-:Y:S05]  /*1360*/  @!P1 BRA `(.L_x_419) ;  /* 0x0000000000989947 */ /* 0x000fea0003800000 */
[----:B------:R-:W1:Y:S01]  /*1370*/  S2UR UR8, SR_CgaCtaId ;  /* 0x00000000000879c3 */ /* 0x000e620000008800 */
[----:B------:R-:W2:Y:S01]  /*1380*/  LDCU.64 UR14, c[0x0][0x3a8] ;  /* 0x00007500ff0e77ac */ /* 0x000ea20008000a00 */
[----:B------:R-:W-:Y:S02]  /*1390*/  IMAD.U32 R7, RZ, RZ, UR22 ;  /* 0x00000016ff077e24 */ /* 0x000fe4000f8e00ff */
[----:B------:R-:W-:Y:S01]  /*13a0*/  VIADD R9, R4, 0x1 ;  /* 0x0000000104097836 */ /* 0x000fe20000000000 */
[----:B------:R-:W-:Y:S01]  /*13b0*/  UMOV UR5, 0x400 ;  /* 0x0000040000057882 */ /* 0x000fe20000000000 */
[----:B------:R-:W-:Y:S01]  /*13c0*/  USHF.L.U32 UR9, UR22, 0x2, URZ ;  /* 0x0000000216097899 */ /* 0x000fe200080006ff */
[----:B------:R-:W-:Y:S01]  /*13d0*/  SHF.L.U64.HI R4, R7, 0x2, R8 ;  /* 0x0000000207047819 */ /* 0x000fe20000010208 */
[----:B------:R-:W3:Y:S01]  /*13e0*/  LDC R11, c[0x0][0x384] ;  /* 0x0000e100ff0b7b82 */ /* 0x000ee20000000800 */
[----:B------:R-:W-:Y:S01]  /*13f0*/  UIADD3 UR5, UPT, UPT, UR5, 0x80, URZ ;  /* 0x0000008005057890 */ /* 0x000fe2000fffe0ff */
[----:B------:R-:W-:Y:S01]  /*1400*/  LOP3.LUT R9, R9, 0x3, RZ, 0xc0, !PT ;  /* 0x0000000309097812 */ /* 0x000fe200078ec0ff */
[----:B------:R-:W-:Y:S01]  /*1410*/  IMAD R10, R0, UR11, RZ ;  /* 0x0000000b000a7c24 */ /* 0x000fe2000f8e02ff */
[----:B------:R-:W-:-:S02]  /*1420*/  LEA R7, P1, R2, UR9, 0x2 ;  /* 0x0000000902077c11 */ /* 0x000fc4000f8210ff */
[----:B------:R-:W-:Y:S01]  /*1430*/  IADD3 R9, P3, PT, RZ, -R9, RZ ;  /* 0x80000009ff097210 */ /* 0x000fe20007f7e0ff */
[----:B------:R-:W-:Y:S01]  /*1440*/  IMAD R14, R10, UR10, RZ ;  /* 0x0000000a0a0e7c24 */ /* 0x000fe2000f8e02ff */
[----:B------:R-:W-:Y:S02]  /*1450*/  LEA.HI.X R13, R2, R4, R3, 0x2, P1 ;  /* 0x00000004020d7211 */ /* 0x000fe400008f1403 */
[----:B--2---:R-:W-:-:S04]  /*1460*/  IADD3 R12, P1, P2, R7, UR14, R6 ;  /* 0x0000000e070c7c10 */ /* 0x004fc8000fa3e006 */
[----:B------:R-:W-:Y:S01]  /*1470*/  IADD3.X R13, PT, PT, R13, UR15, R16, P1, P2 ;  /* 0x0000000f0d0d7c10 */ /* 0x000fe20008fe4410 */
[----:B-1----:R-:W-:-:S06]  /*1480*/  ULEA UR5, UR8, UR5, 0x18 ;  /* 0x0000000508057291 */ /* 0x002fcc000f8ec0ff */
[----:B------:R-:W-:-:S04]  /*1490*/  VIADD R4, R6, UR5 ;  /* 0x0000000506047c36 */ /* 0x000fc80008000000 */
[----:B---3--:R-:W-:Y:S02]  /*14a0*/  IMAD R7, R11, 0x200, R4 ;  /* 0x000002000b077824 */ /* 0x008fe400078e0204 */
[----:B------:R-:W-:-:S03]  /*14b0*/  IMAD.X R4, RZ, RZ, -0x1, P3 ;  /* 0xffffffffff047424 */ /* 0x000fc600018e06ff */
[----:B------:R-:W-:-:S07]  /*14c0*/  LEA R7, R2, R7, 0x2 ;  /* 0x0000000702077211 */ /* 0x000fce00078e10ff */
.L_x_420:
[----:B------:R-:W-:Y:S01]  /*14d0*/  IADD3 R9, P1, PT, R9, 0x1, RZ ;  /* 0x0000000109097810 */ /* 0x000fe20007f3e0ff */
[----:B------:R-:W-:Y:S01]  /*14e0*/  IMAD.MOV.U32 R10, RZ, RZ, R12 ;  /* 0x000000ffff0a7224 */ /* 0x000fe200078e000c */
[C---:B------:R-:W-:Y:S01]  /*14f0*/  IADD3 R2, P2, PT, R5.reuse, R2, RZ ;  /* 0x0000000205027210 */ /* 0x040fe20007f5e0ff */
[----:B------:R-:W-:Y:S01]  /*1500*/  IMAD.MOV.U32 R11, RZ, RZ, R13 ;  /* 0x000000ffff0b7224 */ /* 0x000fe200078e000d */
[----:B------:R-:W-:Y:S01]  /*1510*/  LEA R12, P3, R5, R12, 0x2 ;  /* 0x0000000c050c7211 */ /* 0x000fe200078610ff */
[----:B------:R-:W-:Y:S01]  /*1520*/  IMAD.X R4, RZ, RZ, R4, P1 ;  /* 0x000000ffff047224 */ /* 0x000fe200008e0604 */
[----:B------:R-:W-:Y:S01]  /*1530*/  ISETP.NE.U32.AND P1, PT, R9, RZ, PT ;  /* 0x000000ff0900720c */ /* 0x000fe20003f25070 */
[----:B------:R-:W-:Y:S01]  /*1540*/  IMAD.X R3, RZ, RZ, R3, P2 ;  /* 0x000000ffff037224 */ /* 0x000fe200010e0603 */
[----:B------:R-:W-:Y:S01]  /*1550*/  @!PT LDS RZ, [RZ] ;  /* 0x00000000fffff984 */ /* 0x000fe20000000800 */
[----:B------:R-:W-:Y:S01]  /*1560*/  @!PT LDS RZ, [RZ] ;  /* 0x00000000fffff984 */ /* 0x000fe20000000800 */
[----:B------:R-:W-:Y:S01]  /*1570*/  @!PT LDS RZ, [RZ] ;  /* 0x00000000fffff984 */ /* 0x000fe20000000800 */
[----:B------:R1:W-:Y:S01]  /*1580*/  LDGSTS.E [R7+0x80], desc[UR20][R10.64] ;  /* 0x000800000a077fae */ /* 0x0003e2000b9a1014 */
[----:B------:R-:W-:Y:S02]  /*1590*/  LEA.HI.X R13, R5, R13, RZ, 0x2, P3 ;  /* 0x0000000d050d7211 */ /* 0x000fe400018f14ff */
[----:B------:R-:W-:Y:S01]  /*15a0*/  ISETP.NE.AND.EX P1, PT, R4, RZ, PT, P1 ;  /* 0x000000ff0400720c */ /* 0x000fe20003f25310 */
[----:B-1----:R-:W-:-:S12]  /*15b0*/  IMAD R7, R14, 0x4, R7 ;  /* 0x000000040e077824 */ /* 0x002fd800078e0207 */
[----:B------:R-:W-:Y:S05]  /*15c0*/  @P1 BRA `(.L_x_420) ;  /* 0xfffffffc00c01947 */ /* 0x000fea000383ffff */
.L_x_419:
[----:B------:R-:W-:Y:S05]  /*15d0*/  BSYNC.RECONVERGENT B1 ;  /* 0x0000000000017941 */ /* 0x000fea0003800200 */
.L_x_418:
[----:B------:R-:W-:Y:S05]  /*15e0*/  @!P0 BRA `(.L_x_414) ;  /* 0x0000000000f08947 */ /* 0x000fea0003800000 */
[----:B------:R-:W1:Y:S01]  /*15f0*/  S2UR UR8, SR_CgaCtaId ;  /* 0x00000000000879c3 */ /* 0x000e620000008800 */
[----:B------:R-:W2:Y:S01]  /*1600*/  LDCU.64 UR14, c[0x0][0x3a8] ;  /* 0x00007500ff0e77ac */ /* 0x000ea20008000a00 */
[----:B------:R-:W-:Y:S01]  /*1610*/  IMAD.U32 R9, RZ, RZ, UR22 ;  /* 0x00000016ff097e24 */ /* 0x000fe2000f8e00ff */
[----:B------:R-:W-:Y:S01]  /*1620*/  SHF.R.U32.HI R20, RZ, 0x1e, R5 ;  /* 0x0000001eff147819 */ /* 0x000fe20000011605 */
[----:B------:R-:W-:Y:S01]  /*1630*/  IMAD R22, R0, UR11, RZ ;  /* 0x0000000b00167c24 */ /* 0x000fe2000f8e02ff */
[----:B------:R-:W-:Y:S01]  /*1640*/  UMOV UR5, 0x400 ;  /* 0x0000040000057882 */ /* 0x000fe20000000000 */
[----:B------:R-:W-:Y:S01]  /*1650*/  IMAD.SHL.U32 R17, R5, 0x4, RZ ;  /* 0x0000000405117824 */ /* 0x000fe200078e00ff */
[----:B------:R-:W-:Y:S01]  /*1660*/  UIADD3 UR5, UPT, UPT, UR5, 0x80, URZ ;  /* 0x0000008005057890 */ /* 0x000fe2000fffe0ff */
[----:B------:R-:W3:Y:S01]  /*1670*/  LDC R7, c[0x0][0x384] ;  /* 0x0000e100ff077b82 */ /* 0x000ee20000000800 */
[----:B------:R-:W-:Y:S01]  /*1680*/  SHF.L.U64.HI R18, R9, 0x2, R8 ;  /* 0x0000000209127819 */ /* 0x000fe20000010208 */
[----:B------:R-:W-:Y:S01]  /*1690*/  IMAD R22, R22, UR10, RZ ;  /* 0x0000000a16167c24 */ /* 0x000fe2000f8e02ff */
[----:B--2---:R-:W-:-:S04]  /*16a0*/  IADD3 R4, P0, PT, R6, UR14, RZ ;  /* 0x0000000e06047c10 */ /* 0x004fc8000ff1e0ff */
[----:B------:R-:W-:Y:S01]  /*16b0*/  IADD3.X R16, PT, PT, R16, UR15, RZ, P0, !PT ;  /* 0x0000000f10107c10 */ /* 0x000fe200087fe4ff */
[----:B-1----:R-:W-:Y:S02]  /*16c0*/  ULEA UR5, UR8, UR5, 0x18 ;  /* 0x0000000508057291 */ /* 0x002fe4000f8ec0ff */
[----:B------:R-:W-:-:S04]  /*16d0*/  USHF.L.U32 UR8, UR22, 0x2, URZ ;  /* 0x0000000216087899 */ /* 0x000fc800080006ff */
[----:B------:R-:W-:Y:S01]  /*16e0*/  IADD3 R6, PT, PT, R6, UR5, RZ ;  /* 0x0000000506067c10 */ /* 0x000fe2000fffe0ff */
[----:B------:R-:W-:-:S04]  /*16f0*/  UMOV UR5, URZ ;  /* 0x000000ff00057c82 */ /* 0x000fc80008000000 */
[----:B---3--:R-:W-:Y:S01]  /*1700*/  IMAD R23, R7, 0x200, R6 ;  /* 0x0000020007177824 */ /* 0x008fe200078e0206 */
[----:B------:R-:W-:-:S04]  /*1710*/  IADD3 R6, P0, PT, R2, UR22, RZ ;  /* 0x0000001602067c10 */ /* 0x000fc8000ff1e0ff */
[----:B------:R-:W-:Y:S01]  /*1720*/  LEA R23, R2, R23, 0x2 ;  /* 0x0000001702177211 */ /* 0x000fe200078e10ff */
[----:B------:R-:W-:Y:S01]  /*1730*/  IMAD.X R7, R8, 0x1, R3, P0 ;  /* 0x0000000108077824 */ /* 0x000fe200000e0603 */
[----:B------:R-:W-:-:S03]  /*1740*/  LEA R0, P0, R2, UR8, 0x2 ;  /* 0x0000000802007c11 */ /* 0x000fc6000f8010ff */
[----:B------:R-:W-:Y:S01]  /*1750*/  IMAD R25, R22, 0x4, R23 ;  /* 0x0000000416197824 */ /* 0x000fe200078e0217 */
[C---:B------:R-:W-:Y:S01]  /*1760*/  SHF.L.U64.HI R7, R6.reuse, 0x2, R7 ;  /* 0x0000000206077819 */ /* 0x040fe20000010207 */
[----:B------:R-:W-:Y:S01]  /*1770*/  IMAD.SHL.U32 R6, R6, 0x4, RZ ;  /* 0x0000000406067824 */ /* 0x000fe200078e00ff */
[----:B------:R-:W-:Y:S01]  /*1780*/  LEA.HI.X R18, R2, R18, R3, 0x2, P0 ;  /* 0x0000001202127211 */ /* 0x000fe200000f1403 */
[----:B------:R-:W-:Y:S01]  /*1790*/  IMAD R27, R22, 0x8, R23 ;  /* 0x00000008161b7824 */ /* 0x000fe200078e0217 */
[-C--:B------:R-:W-:Y:S01]  /*17a0*/  IADD3 R21, P0, PT, R17, R0.reuse, RZ ;  /* 0x0000000011157210 */ /* 0x080fe20007f1e0ff */
[C---:B------:R-:W-:Y:S01]  /*17b0*/  IMAD.WIDE.U32 R6, R5.reuse, 0xc, R6 ;  /* 0x0000000c05067825 */ /* 0x040fe200078e0006 */
[----:B------:R-:W-:-:S03]  /*17c0*/  LEA R19, P1, R5, R0, 0x3 ;  /* 0x0000000005137211 */ /* 0x000fc600078218ff */
[----:B------:R-:W-:Y:S01]  /*17d0*/  IMAD.X R24, R20, 0x1, R18, P0 ;  /* 0x0000000114187824 */ /* 0x000fe200000e0612 */
[----:B------:R-:W-:Y:S01]  /*17e0*/  LEA.HI.X R26, R5, R18, RZ, 0x3, P1 ;  /* 0x00000012051a7211 */ /* 0x000fe200008f1cff */
[----:B------:R-:W-:Y:S02]  /*17f0*/  VIADD R28, R7, UR5 ;  /* 0x00000005071c7c36 */ /* 0x000fe40008000000 */
[----:B------:R-:W-:-:S07]  /*1800*/  IMAD R29, R22, 0xc, R23 ;  /* 0x0000000c161d7824 */ /* 0x000fce00078e0217 */
.L_x_421:
[C---:B------:R-:W-:Y:S02]  /*1810*/  IADD3 R12, P0, PT, R4.reuse, R0, RZ ;  /* 0x00000000040c7210 */ /* 0x040fe40007f1e0ff */
[----:B------:R-:W-:-:S03]  /*1820*/  IADD3 R8, P1, PT, R4, R21, RZ ;  /* 0x0000001504087210 */ /* 0x000fc60007f3e0ff */
[----:B------:R-:W-:Y:S01]  /*1830*/  IMAD.X R13, R16, 0x1, R18, P0 ;  /* 0x00000001100d7824 */ /* 0x000fe200000e0612 */
[----:B------:R-:W-:Y:S02]  /*1840*/  IADD3 R10, P0, PT, R4, R19, RZ ;  /* 0x00000013040a7210 */ /* 0x000fe40007f1e0ff */
[----:B------:R-:W-:Y:S02]  /*1850*/  IADD3.X R9, PT, PT, R16, R24, RZ, P1, !PT ;  /* 0x0000001810097210 */ /* 0x000fe40000ffe4ff */
[----:B------:R-:W-:Y:S01]  /*1860*/  IADD3 R14, P1, PT, R4, R6, RZ ;  /* 0x00000006040e7210 */ /* 0x000fe20007f3e0ff */
[C---:B------:R-:W-:Y:S01]  /*1870*/  IMAD.X R11, R16.reuse, 0x1, R26, P0 ;  /* 0x00000001100b7824 */ /* 0x040fe200000e061a */
[----:B------:R-:W-:Y:S01]  /*1880*/  IADD3 R2, P0, PT, R17, R2, RZ ;  /* 0x0000000211027210 */ /* 0x000fe20007f1e0ff */
[----:B------:R-:W-:Y:S01]  /*1890*/  @!PT LDS RZ, [RZ] ;  /* 0x00000000fffff984 */ /* 0x000fe20000000800 */
[----:B------:R-:W-:Y:S01]  /*18a0*/  @!PT LDS RZ, [RZ] ;  /* 0x00000000fffff984 */ /* 0x000fe20000000800 */
[----:B------:R-:W-:Y:S01]  /*18b0*/  @!PT LDS RZ, [RZ] ;  /* 0x00000000fffff984 */ /* 0x000fe20000000800 */
[----:B------:R1:W-:Y:S02]  /*18c0*/  LDGSTS.E [R23+0x80], desc[UR20][R12.64] ;  /* 0x000800000c177fae */ /* 0x0003e4000b9a1014 */
[----:B------:R-:W-:Y:S01]  /*18d0*/  IMAD.X R15, R16, 0x1, R28, P1 ;  /* 0x00000001100f7824 */ /* 0x000fe200008e061c */
[C---:B------:R-:W-:Y:S01]  /*18e0*/  LEA R4, P1, R5.reuse, R4, 0x4 ;  /* 0x0000000405047211 */ /* 0x040fe200078220ff */
[----:B------:R-:W-:Y:S01]  /*18f0*/  IMAD.X R3, R20, 0x1, R3, P0 ;  /* 0x0000000114037824 */ /* 0x000fe200000e0603 */
[----:B------:R-:W-:Y:S01]  /*1900*/  ISETP.GE.U32.AND P0, PT, R2, UR7, PT ;  /* 0x0000000702007c0c */ /* 0x000fe2000bf06070 */
[----:B------:R2:W-:Y:S01]  /*1910*/  LDGSTS.E [R25+0x80], desc[UR20][R8.64] ;  /* 0x0008000008197fae */ /* 0x0005e2000b9a1014 */
[----:B------:R-:W-:-:S02]  /*1920*/  LEA.HI.X R16, R5, R16, RZ, 0x4, P1 ;  /* 0x0000001005107211 */ /* 0x000fc400008f24ff */
[----:B------:R-:W-:Y:S01]  /*1930*/  ISETP.GE.U32.AND.EX P0, PT, R3, UR13, PT, P0 ;  /* 0x0000000d03007c0c */ /* 0x000fe2000bf06100 */
[----:B------:R3:W-:Y:S01]  /*1940*/  LDGSTS.E [R27+0x80], desc[UR20][R10.64] ;  /* 0x000800000a1b7fae */ /* 0x0007e2000b9a1014 */
[----:B-1----:R-:W-:-:S03]  /*1950*/  IMAD R23, R22, 0x10, R23 ;  /* 0x0000001016177824 */ /* 0x002fc600078e0217 */
[----:B------:R1:W-:Y:S01]  /*1960*/  LDGSTS.E [R29+0x80], desc[UR20][R14.64] ;  /* 0x000800000e1d7fae */ /* 0x0003e2000b9a1014 */
[C---:B--2---:R-:W-:Y:S01]  /*1970*/  IMAD R25, R22.reuse, 0x10, R25 ;  /* 0x0000001016197824 */ /* 0x044fe200078e0219 */
[C---:B---3--:R-:W-:Y:S01]  /*1980*/  LEA R27, R22.reuse, R27, 0x4 ;  /* 0x0000001b161b7211 */ /* 0x048fe200078e20ff */
[----:B-1----:R-:W-:-:S05]  /*1990*/  IMAD R29, R22, 0x10, R29 ;  /* 0x00000010161d7824 */ /* 0x002fca00078e021d */
[----:B------:R-:W-:Y:S05]  /*19a0*/  @!P0 BRA `(.L_x_421) ;  /* 0xfffffffc00988947 */ /* 0x000fea000383ffff */
.L_x_414:
[----:B------:R-:W-:Y:S05]  /*19b0*/  BSYNC.RECONVERGENT B0 ;  /* 0x0000000000007941 */ /* 0x000fea0003800200 */
.L_x_413:
[----:B------:R-:W0:Y:S01]  /*19c0*/  LDGDEPBAR ;  /* 0x00000000000079af */ /* 0x000e220000000000 */
[----:B------:R-:W-:-:S04]  /*19d0*/  DEPBAR.LE SB0, 0x0 ;  /* 0x000080000000791a */ /* 0x000fc80000000000 */
[----:B------:R-:W-:Y:S06]  /*19e0*/  BAR.SYNC.DEFER_BLOCKING 0x0 ;  /* 0x0000000000007b1d */ /* 0x000fec0000010000 */
.L_x_403:
[----:B------:R-:W-:-:S09]  /*19f0*/  UISETP.GT.AND UP0, UPT, UR24, UR6, UPT ;  /* 0x000000061800728c */ /* 0x000fd2000bf04270 */
[----:B------:R-:W-:Y:S05]  /*1a00*/  BRA.U UP0, `(.L_x_422) ;  /* 0x0000000100807547 */ /* 0x000fea000b800000 */
[----:B------:R-:W1:Y:S02]  /*1a10*/  LDC R3, c[0x0][0x384] ;  /* 0x0000e100ff037b82 */ /* 0x000e640000000800 */
[----:B-1----:R-:W-:-:S13]  /*1a20*/  ISETP.GE.AND P0, PT, R3, 0x1, PT ;  /* 0x000000010300780c */ /* 0x002fda0003f06270 */
[----:B------:R-:W-:Y:S05]  /*1a30*/  @!P0 EXIT ;  /* 0x000000000000894d */ /* 0x000fea0003800000 */
[----:B------:R-:W1:Y:S01]  /*1a40*/  S2R R7, SR_CgaCtaId ;  /* 0x0000000000077919 */ /* 0x000e620000008800 */
[----:B------:R-:W2:Y:S01]  /*1a50*/  LDC R0, c[0x0][0x3b0] ;  /* 0x0000ec00ff007b82 */ /* 0x000ea20000000800 */
[----:B------:R-:W3:Y:S01]  /*1a60*/  LDCU UR6, c[0x0][0x3a0] ;  /* 0x00007400ff0677ac */ /* 0x000ee20008000800 */
[----:B------:R-:W-:Y:S01]  /*1a70*/  MOV R2, 0x400 ;  /* 0x0000040000027802 */ /* 0x000fe20000000f00 */
[----:B------:R-:W4:Y:S01]  /*1a80*/  S2R R5, SR_TID.X ;  /* 0x0000000000057919 */ /* 0x000f220000002100 */
[----:B------:R-:W5:Y:S03]  /*1a90*/  LDCU.64 UR4, c[0x0][0x390] ;  /* 0x00007200ff0477ac */ /* 0x000f660008000a00 */
[----:B------:R-:W-:Y:S01]  /*1aa0*/  VIADD R2, R2, 0x80 ;  /* 0x0000008002027836 */ /* 0x000fe20000000000 */
[----:B-----5:R-:W-:Y:S01]  /*1ab0*/  UIMAD.WIDE UR4, UR22, 0x4, UR4 ;  /* 0x00000004160478a5 */ /* 0x020fe2000f8e0204 */
[----:B--2---:R-:W-:-:S03]  /*1ac0*/  IMAD R0, R3, 0x200, R0 ;  /* 0x0000020003007824 */ /* 0x004fc600078e0200 */
[----:B-1----:R-:W-:Y:S01]  /*1ad0*/  LEA R7, R7, R2, 0x18 ;  /* 0x0000000207077211 */ /* 0x002fe200078ec0ff */
[C---:B----4-:R-:W-:Y:S01]  /*1ae0*/  IMAD R0, R5.reuse, 0x4, R0 ;  /* 0x0000000405007824 */ /* 0x050fe200078e0200 */
[----:B---3--:R-:W-:-:S04]  /*1af0*/  LEA R2, R5, UR6, 0x2 ;  /* 0x0000000605027c11 */ /* 0x008fc8000f8e10ff */
[----:B------:R-:W-:Y:S01]  /*1b00*/  IADD3 R4, PT, PT, R0, 0x80, R7 ;  /* 0x0000008000047810 */ /* 0x000fe20007ffe007 */
[----:B------:R-:W-:Y:S01]  /*1b10*/  IMAD.IADD R6, R7, 0x1, R2 ;  /* 0x0000000107067824 */ /* 0x000fe200078e0202 */
[----:B------:R-:W-:-:S07]  /*1b20*/  IADD3 R0, PT, PT, -R3, RZ, RZ ;  /* 0x000000ff03007210 */ /* 0x000fce0007ffe1ff */
.L_x_423:
[----:B-1----:R-:W-:Y:S01]  /*1b30*/  LDS R7, [R6] ;  /* 0x0000000006077984 */ /* 0x002fe20000000800 */
[----:B------:R-:W-:Y:S02]  /*1b40*/  VIADD R0, R0, 0x1 ;  /* 0x0000000100007836 */ /* 0x000fe40000000000 */
[----:B------:R-:W-:Y:S01]  /*1b50*/  IMAD.U32 R2, RZ, RZ, UR4 ;  /* 0x00000004ff027e24 */ /* 0x000fe2000f8e00ff */
[----:B------:R-:W1:Y:S01]  /*1b60*/  LDS R8, [R4] ;  /* 0x0000000004087984 */ /* 0x000e620000000800 */
[----:B------:R-:W-:Y:S01]  /*1b70*/  IMAD.U32 R3, RZ, RZ, UR5 ;  /* 0x00000005ff037e24 */ /* 0x000fe2000f8e00ff */
[----:B------:R-:W-:Y:S01]  /*1b80*/  ISETP.NE.AND P0, PT, R0, RZ, PT ;  /* 0x000000ff0000720c */ /* 0x000fe20003f05270 */
[----:B------:R-:W-:-:S04]  /*1b90*/  IMAD.WIDE R2, R5, 0x4, R2 ;  /* 0x0000000405027825 */ /* 0x000fc800078e0202 */
[----:B-1----:R-:W-:-:S05]  /*1ba0*/  IMAD.IADD R7, R7, 0x1, R8 ;  /* 0x0000000107077824 */ /* 0x002fca00078e0208 */
[----:B------:R1:W-:Y:S03]  /*1bb0*/  STG.E desc[UR20][R2.64], R7 ;  /* 0x0000000702007986 */ /* 0x0003e6000c101914 */
[----:B------:R-:W-:Y:S05]  /*1bc0*/  @!P0 EXIT ;  /* 0x000000000000894d */ /* 0x000fea0003800000 */
[----:B------:R-:W-:Y:S01]  /*1bd0*/  VIADD R4, R4, 0x200 ;  /* 0x0000020004047836 */ /* 0x000fe20000000000 */
[----:B------:R-:W-:Y:S01]  /*1be0*/  IADD3 R6, PT, PT, R6, 0x200, RZ ;  /* 0x0000020006067810 */ /* 0x000fe20007ffe0ff */
[----:B------:R-:W-:Y:S01]  /*1bf0*/  VIADD R5, R5, 0x80 ;  /* 0x0000008005057836 */ /* 0x000fe20000000000 */
[----:B------:R-:W-:Y:S06]  /*1c00*/  BRA `(.L_x_423) ;  /* 0xfffffffc00c87947 */ /* 0x000fec000383ffff */
.L_x_422:
        /* <DEDUP_REMOVED lines=10> */
[----:B----4-:R-:W-:Y:S01]  /*1cb0*/  UIMAD.WIDE UR4, UR22, 0x4, UR4 ;  /* 0x00000004160478a5 */ /* 0x010fe2000f8e0204 */
[C---:B--2---:R-:W-:Y:S01]  /*1cc0*/  IMAD R2, R0.reuse, 0x200, R3 ;  /* 0x0000020000027824 */ /* 0x044fe200078e0203 */
[----:B------:R-:W-:-:S02]  /*1cd0*/  IADD3 R0, PT, PT, -R0, RZ, RZ ;  /* 0x000000ff00007210 */ /* 0x000fc40007ffe1ff */
[----:B-1----:R-:W-:Y:S02]  /*1ce0*/  LEA R7, R7, R4, 0x18 ;  /* 0x0000000407077211 */ /* 0x002fe400078ec0ff */
[C---:B---3--:R-:W-:Y:S01]  /*1cf0*/  LEA R6, R5.reuse, UR6, 0x2 ;  /* 0x0000000605067c11 */ /* 0x048fe2000f8e10ff */
[----:B------:R-:W-:-:S04]  /*1d00*/  IMAD R2, R5, 0x4, R2 ;  /* 0x0000000405027824 */ /* 0x000fc800078e0202 */
[----:B------:R-:W-:Y:S01]  /*1d10*/  IMAD.IADD R6, R7, 0x1, R6 ;  /* 0x0000000107067824 */ /* 0x000fe200078e0206 */
[----:B------:R-:W-:-:S07]  /*1d20*/  IADD3 R4, PT, PT, R2, 0x80, R7 ;  /* 0x0000008002047810 */ /* 0x000fce0007ffe007 */
.L_x_424:
[----:B------:R-:W-:Y:S01]  /*1d30*/  ISETP.GE.AND P0, PT, R5, UR23, PT ;  /* 0x0000001705007c0c */ /* 0x000fe2000bf06270 */
        /* <DEDUP_REMOVED lines=14> */
        .weak           $__internal_1_$__cuda_sm20_div_u64
        .type           $__internal_1_$__cuda_sm20_div_u64,@function
        .size           $__internal_1_$__cuda_sm20_div_u64,(.L_x_494 - $__internal_1_$__cuda_sm20_div_u64)
$__internal_1_$__cuda_sm20_div_u64:
[----:B------:R-:W-:Y:S02]  /*1e20*/  IMAD.U32 R15, RZ, RZ, UR4 ;  /* 0x00000004ff0f7e24 */ /* 0x000fe4000f8e00ff */
[----:B------:R-:W-:-:S04]  /*1e30*/  IMAD.MOV.U32 R14, RZ, RZ, R5 ;  /* 0x000000ffff0e7224 */ /* 0x000fc800078e0005 */
        /* <DEDUP_REMOVED lines=9> */
[----:B------:R-:W-:Y:S01]  /*1ed0*/  IMAD.X R19, RZ, RZ, ~R13, P0 ;  /* 0x000000ffff137224 */ /* 0x000fe200000e0e0d */
[----:B------:R-:W-:-:S03]  /*1ee0*/  MOV R13, R6 ;  /* 0x00000006000d7202 */ /* 0x000fc60000000f00 */
[-C--:B------:R-:W-:Y:S02]  /*1ef0*/  IMAD R15, R7, R19.reuse, RZ ;  /* 0x00000013070f7224 */ /* 0x080fe400078e02ff */
[----:B------:R-:W-:-:S04]  /*1f00*/  IMAD.WIDE.U32 R12, P0, R6, R19, R12 ;  /* 0x00000013060c7225 */ /* 0x000fc8000780000c */
[----:B------:R-:W-:-:S04]  /*1f10*/  IMAD.HI.U32 R11, R7, R19, RZ ;  /* 0x00000013070b7227 */ /* 0x000fc800078e00ff */
[----:B------:R-:W-:-:S04]  /*1f20*/  IMAD.HI.U32 R12, P1, R7, R17, R12 ;  /* 0x00000011070c7227 */ /* 0x000fc8000782000c */
[----:B------:R-:W-:Y:S01]  /*1f30*/  IMAD.X R11, R11, 0x1, R7, P0 ;  /* 0x000000010b0b7824 */ /* 0x000fe200000e0607 */
[----:B------:R-:W-:-:S04]  /*1f40*/  IADD3 R13, P2, PT, R15, R12, RZ ;  /* 0x0000000c0f0d7210 */ /* 0x000fc80007f5e0ff */
[----:B------:R-:W-:Y:S01]  /*1f50*/  IADD3.X R11, PT, PT, RZ, RZ, R11, P2, P1 ;  /* 0x000000ffff0b7210 */ /* 0x000fe200017e240b */
[----:B------:R-:W-:-:S04]  /*1f60*/  IMAD.WIDE.U32 R6, R13, R5, RZ ;  /* 0x000000050d067225 */ /* 0x000fc800078e00ff */
[----:B------:R-:W-:Y:S01]  /*1f70*/  IMAD R12, R13, UR4, R7 ;  /* 0x000000040d0c7c24 */ /* 0x000fe2000f8e0207 */
[----:B------:R-:W-:-:S03]  /*1f80*/  IADD3 R7, P0, PT, RZ, -R6, RZ ;  /* 0x80000006ff077210 */ /* 0x000fc60007f1e0ff */
[----:B------:R-:W-:Y:S02]  /*1f90*/  IMAD R6, R11, R5, R12 ;  /* 0x000000050b067224 */ /* 0x000fe400078e020c */
[----:B------:R-:W-:-:S04]  /*1fa0*/  IMAD.HI.U32 R12, R13, R7, RZ ;  /* 0x000000070d0c7227 */ /* 0x000fc800078e00ff */
[----:B------:R-:W-:-:S04]  /*1fb0*/  IMAD.X R6, RZ, RZ, ~R6, P0 ;  /* 0x000000ffff067224 */ /* 0x000fc800000e0e06 */
        /* <DEDUP_REMOVED lines=15> */
[----:B------:R-:W-:-:S03]  /*20b0*/  IMAD.WIDE.U32 R6, R12, R5, RZ ;  /* 0x000000050c067225 */ /* 0x000fc600078e00ff */
[----:B------:R-:W-:Y:S01]  /*20c0*/  IADD3.X R14, PT, PT, RZ, R11, RZ, P1, !PT ;  /* 0x0000000bff0e7210 */ /* 0x000fe20000ffe4ff */
[----:B------:R-:W-:Y:S01]  /*20d0*/  IMAD R7, R12, UR4, R7 ;  /* 0x000000040c077c24 */ /* 0x000fe2000f8e0207 */
[----:B------:R-:W-:Y:S02]  /*20e0*/  IADD3 R16, P1, PT, -R6, R9, RZ ;  /* 0x0000000906107210 */ /* 0x000fe40007f3e1ff */
[----:B------:R-:W-:Y:S01]  /*20f0*/  IADD3 R9, P2, PT, R12, 0x1, RZ ;  /* 0x000000010c097810 */ /* 0x000fe20007f5e0ff */
[-C--:B------:R-:W-:Y:S01]  /*2100*/  IMAD R7, R14, R5.reuse, R7 ;  /* 0x000000050e077224 */ /* 0x080fe200078e0207 */
[----:B------:R-:W-:-:S03]  /*2110*/  ISETP.GE.U32.AND P0, PT, R16, R5, PT ;  /* 0x000000051000720c */ /* 0x000fc60003f06070 */
[----:B------:R-:W-:Y:S01]  /*2120*/  IMAD.X R11, R10, 0x1, ~R7, P1 ;  /* 0x000000010a0b7824 */ /* 0x000fe200008e0e07 */
[----:B------:R-:W-:Y:S01]  /*2130*/  IADD3 R6, P1, PT, -R5, R16, RZ ;  /* 0x0000001005067210 */ /* 0x000fe20007f3e1ff */
[----:B------:R-:W-:-:S03]  /*2140*/  IMAD.X R7, RZ, RZ, R14, P2 ;  /* 0x000000ffff077224 */ /* 0x000fc600010e060e */
[C---:B------:R-:W-:Y:S02]  /*2150*/  ISETP.GE.U32.AND.EX P0, PT, R11.reuse, UR4, PT, P0 ;  /* 0x000000040b007c0c */ /* 0x040fe4000bf06100 */
[----:B------:R-:W-:Y:S02]  /*2160*/  IADD3.X R10, PT, PT, R11, ~UR4, RZ, P1, !PT ;  /* 0x800000040b0a7c10 */ /* 0x000fe40008ffe4ff */
[----:B------:R-:W-:Y:S02]  /*2170*/  SEL R6, R6, R16, P0 ;  /* 0x0000001006067207 */ /* 0x000fe40000000000 */
[----:B------:R-:W-:Y:S02]  /*2180*/  SEL R9, R9, R12, P0 ;  /* 0x0000000c09097207 */ /* 0x000fe40000000000 */
[----:B------:R-:W-:Y:S02]  /*2190*/  SEL R10, R10, R11, P0 ;  /* 0x0000000b0a0a7207 */ /* 0x000fe40000000000 */
[----:B------:R-:W-:-:S02]  /*21a0*/  SEL R14, R7, R14, P0 ;  /* 0x0000000e070e7207 */ /* 0x000fc40000000000 */
[----:B------:R-:W-:Y:S02]  /*21b0*/  ISETP.GE.U32.AND P0, PT, R6, R5, PT ;  /* 0x000000050600720c */ /* 0x000fe40003f06070 */
[----:B------:R-:W-:Y:S02]  /*21c0*/  IADD3 R6, P2, PT, R9, 0x1, RZ ;  /* 0x0000000109067810 */ /* 0x000fe40007f5e0ff */
[----:B------:R-:W-:Y:S02]  /*21d0*/  ISETP.GE.U32.AND.EX P0, PT, R10, UR4, PT, P0 ;  /* 0x000000040a007c0c */ /* 0x000fe4000bf06100 */
[----:B------:R-:W-:Y:S01]  /*21e0*/  ISETP.NE.U32.AND P1, PT, R5, RZ, PT ;  /* 0x000000ff0500720c */ /* 0x000fe20003f25070 */
[----:B------:R-:W-:Y:S01]  /*21f0*/  IMAD.X R7, RZ, RZ, R14, P2 ;  /* 0x000000ffff077224 */ /* 0x000fe200010e060e */
[----:B------:R-:W-:Y:S01]  /*2200*/  SEL R6, R6, R9, P0 ;  /* 0x0000000906067207 */ /* 0x000fe20000000000 */
[----:B------:R-:W-:Y:S01]  /*2210*/  IMAD.MOV.U32 R9, RZ, RZ, 0x0 ;  /* 0x00000000ff097424 */ /* 0x000fe200078e00ff */
[----:B------:R-:W-:-:S02]  /*2220*/  ISETP.NE.AND.EX P1, PT, RZ, UR4, PT, P1 ;  /* 0x00000004ff007c0c */ /* 0x000fc4000bf25310 */
[----:B------:R-:W-:Y:S02]  /*2230*/  SEL R7, R7, R14, P0 ;  /* 0x0000000e07077207 */ /* 0x000fe40000000000 */
[----:B------:R-:W-:Y:S02]  /*2240*/  SEL R6, R6, 0xffffffff, P1 ;  /* 0xffffffff06067807 */ /* 0x000fe40000800000 */
[----:B------:R-:W-:Y:S01]  /*2250*/  SEL R7, R7, 0xffffffff, P1 ;  /* 0xffffffff07077807 */ /* 0x000fe20000800000 */
[----:B------:R-:W-:Y:S06]  /*2260*/  RET.REL.NODEC R8 `(_ZN3cub18CUB_300001_SM_10006detail9transform16transform_kernelINS2_10policy_hubILb0EN4cuda3std3__45tupleIJN6thrust24THRUST_300001_SM_1000_NS6detail15normal_iteratorINSA_10device_ptrIiEEEESF_EEEE10policy1000EiNS7_4plusIiEESF_JPiSL_EEEvT0_iT1_T2_DpNS2_10kernel_argIT3_EE) ;  /* 0xffffffdc08647950 */ /* 0x000fec0003c3ffff */
.L_x_425:
        /* <DEDUP_REMOVED lines=9> */
.L_x_494:


//--------------------- .text._ZN3cub18CUB_300001_SM_10006detail9transform16transform_kernelINS2_10policy_hubILb0EN4cuda3std3__45tupleIJN6thrust24THRUST_300001_SM_1000_NS6detail15normal_iteratorINSA_10device_ptrIiEEEESF_EEEE10policy1000ElNS7_7modulusIiEESF_JPiSL_EEEvT0_iT1_T2_DpNS2_10kernel_argIT3_EE --------------------------
	.section	.text._ZN3cub18CUB_300001_SM_10006detail9transform16transform_kernelINS2_10policy_hubILb0EN4cuda3std3__45tupleIJN6thrust24THRUST_300001_SM_1000_NS6detail15normal_iteratorINSA_10device_ptrIiEEEESF_EEEE10policy1000ElNS7_7modulusIiEESF_JPiSL_EEEvT0_iT1_T2_DpNS2_10kernel_argIT3_EE,"ax",@progbits
	.align	128
        .global         _ZN3cub18CUB_300001_SM_10006detail9transform16transform_kernelINS2_10policy_hubILb0EN4cuda3std3__45tupleIJN6thrust24THRUST_300001_SM_1000_NS6detail15normal_iteratorINSA_10device_ptrIiEEEESF_EEEE10policy1000ElNS7_7modulusIiEESF_JPiSL_EEEvT0_iT1_T2_DpNS2_10kernel_argIT3_EE
        .type           _ZN3cub18CUB_300001_SM_10006detail9transform16transform_kernelINS2_10policy_hubILb0EN4cuda3std3__45tupleIJN6thrust24THRUST_300001_SM_1000_NS6detail15normal_iteratorINSA_10device_ptrIiEEEESF_EEEE10policy1000ElNS7_7modulusIiEESF_JPiSL_EEEvT0_iT1_T2_DpNS2_10kernel_argIT3_EE,@function
        .size           _ZN3cub18CUB_300001_SM_10006detail9transform16transform_kernelINS2_10policy_hubILb0EN4cuda3std3__45tupleIJN6thrust24THRUST_300001_SM_1000_NS6detail15normal_iteratorINSA_10device_ptrIiEEEESF_EEEE10policy1000ElNS7_7modulusIiEESF_JPiSL_EEEvT0_iT1_T2_DpNS2_10kernel_argIT3_EE,(.L_x_495 - _ZN3cub18CUB_300001_SM_10006detail9transform16transform_kernelINS2_10policy_hubILb0EN4cuda3std3__45tupleIJN6thrust24THRUST_300001_SM_1000_NS6detail15normal_iteratorINSA_10device_ptrIiEEEESF_EEEE10policy1000ElNS7_7modulusIiEESF_JPiSL_EEEvT0_iT1_T2_DpNS2_10kernel_argIT3_EE)
        .other          _ZN3cub18CUB_300001_SM_10006detail9transform16transform_kernelINS2_10policy_hubILb0EN4cuda3std3__45tupleIJN6thrust24THRUST_300001_SM_1000_NS6detail15normal_iteratorINSA_10device_ptrIiEEEESF_EEEE10policy1000ElNS7_7modulusIiEESF_JPiSL_EEEvT0_iT1_T2_DpNS2_10kernel_argIT3_EE,@"STO_CUDA_ENTRY STV_DEFAULT"
_ZN3cub18CUB_300001_SM_10006detail9transform16transform_kernelINS2_10policy_hubILb0EN4cuda3std3__45tupleIJN6thrust24THRUST_300001_SM_1000_NS6detail15normal_iteratorINSA_10device_ptrIiEEEESF_EEEE10policy1000ElNS7_7modulusIiEESF_JPiSL_EEEvT0_iT1_T2_DpNS2_10kernel_argIT3_EE:
.text._ZN3cub18CUB_300001_SM_10006detail9transform16transform_kernelINS2_10policy_hubILb0EN4cuda3std3__45tupleIJN6thrust24THRUST_300001_SM_1000_NS6detail15normal_iteratorINSA_10device_ptrIiEEEESF_EEEE10policy1000ElNS7_7modulusIiEESF_JPiSL_EEEvT0_iT1_T2_DpNS2_10kernel_argIT3_EE:
        /* <DEDUP_REMOVED lines=68> */
.L_x_428:
[----:B-1----:R-:W-:Y:S05]  /*0440*/  BSYNC.RECONVERGENT B0 ;  /* 0x0000000000007941 */ /* 0x002fea0003800200 */
.L_x_427:
[----:B------:R-:W1:Y:S08]  /*0450*/  S2UR UR5, SR_CgaCtaId ;  /* 0x00000000000579c3 */ /* 0x000e700000008800 */
[----:B------:R-:W-:Y:S01]  /*0460*/  BAR.SYNC.DEFER_BLOCKING 0x0 ;  /* 0x0000000000007b1d */ /* 0x000fe20000010000 */
[----:B------:R-:W-:-:S05]  /*0470*/  SHF.L.U32 R2, RZ, 0x1f, RZ ;  /* 0x0000001fff027819 */ /* 0x000fca00000006ff */
[----:B------:R-:W-:Y:S02]  /*0480*/  UMOV UR4, 0x400 ;  /* 0x0000040000047882 */ /* 0x000fe40000000000 */
[----:B-1----:R-:W-:-:S12]  /*0490*/  ULEA UR4, UR5, UR4, 0x18 ;  /* 0x0000000405047291 */ /* 0x002fd8000f8ec0ff */
.L_x_429:
[----:B------:R-:W1:Y:S02]  /*04a0*/  SYNCS.PHASECHK.TRANS64.TRYWAIT P0, [UR4], R2 ;  /* 0x00000002ff0075a7 */ /* 0x000e640008001104 */
[----:B-1----:R-:W-:Y:S05]  /*04b0*/  @!P0 BRA `(.L_x_429) ;  /* 0xfffffffc00f88947 */ /* 0x002fea000383ffff */
[----:B------:R-:W-:Y:S05]  /*04c0*/  BRA `(.L_x_430) ;  /* 0x0000001400407947 */ /* 0x000fea0003800000 */
.L_x_426:
        /* <DEDUP_REMOVED lines=47> */
[----:B------:R-:W-:Y:S01]  /*07c0*/  @P0 IMAD.IADD R11, R11, 0x1, -R8 ;  /* 0x000000010b0b0824 */ /* 0x000fe200078e0a08 */
[----:B------:R-:W-:-:S04]  /*07d0*/  @P0 IADD3 R10, PT, PT, R10, 0x1, RZ ;  /* 0x000000010a0a0810 */ /* 0x000fc80007ffe0ff */
[----:B------:R-:W-:Y:S01]  /*07e0*/  ISETP.GE.U32.AND P1, PT, R11, R8, PT ;  /* 0x000000080b00720c */ /* 0x000fe20003f26070 */
[----:B------:R-:W-:-:S12]  /*07f0*/  IMAD.MOV.U32 R11, RZ, RZ, RZ ;  /* 0x000000ffff0b7224 */ /* 0x000fd800078e00ff */
[----:B------:R-:W-:Y:S01]  /*0800*/  @P1 VIADD R10, R10, 0x1 ;  /* 0x000000010a0a1836 */ /* 0x000fe20000000000 */
[----:B------:R-:W-:Y:S01]  /*0810*/  @!P2 LOP3.LUT R10, RZ, R8, RZ, 0x33, !PT ;  /* 0x00000008ff0aa212 */ /* 0x000fe200078e33ff */
[----:B------:R-:W-:Y:S06]  /*0820*/  BRA `(.L_x_435) ;  /* 0x00000000000c7947 */ /* 0x000fec0003800000 */
.L_x_434:
[----:B------:R-:W-:Y:S01]  /*0830*/  IMAD.MOV.U32 R9, RZ, RZ, R14 ;  /* 0x000000ffff097224 */ /* 0x000fe200078e000e */
[----:B------:R-:W-:-:S07]  /*0840*/  MOV R14, 0x860 ;  /* 0x00000860000e7802 */ /* 0x000fce0000000f00 */
[----:B------:R-:W-:Y:S05]  /*0850*/  CALL.REL.NOINC `($__internal_2_$__cuda_sm20_div_u64) ;  /* 0x00000018002c7944 */ /* 0x000fea0003c00000 */
.L_x_435:
[----:B------:R-:W-:Y:S05]  /*0860*/  BSYNC.RECONVERGENT B1 ;  /* 0x0000000000017941 */ /* 0x000fea0003800200 */
.L_x_433:
        /* <DEDUP_REMOVED lines=16> */
[----:B------:R-:W-:Y:S01]  /*0970*/  MOV R12, UR6 ;  /* 0x00000006000c7c02 */ /* 0x000fe20008000f00 */
[----:B------:R-:W-:Y:S01]  /*0980*/  IMAD.U32 R14, RZ, RZ, UR20 ;  /* 0x00000014ff0e7e24 */ /* 0x000fe2000f8e00ff */
[----:B------:R-:W-:Y:S01]  /*0990*/  UMOV UR5, 0x400 ;  /* 0x0000040000057882 */ /* 0x000fe20000000000 */
[----:B------:R-:W-:Y:S01]  /*09a0*/  IMAD.U32 R15, RZ, RZ, UR21 ;  /* 0x00000015ff0f7e24 */ /* 0x000fe2000f8e00ff */
[----:B------:R-:W-:Y:S01]  /*09b0*/  SHF.L.U64.HI R15, R3, 0x2, R6 ;  /* 0x00000002030f7819 */ /* 0x000fe20000010206 */
[----:B------:R-:W-:Y:S01]  /*09c0*/  VIADD R9, R9, 0x1 ;  /* 0x0000000109097836 */ /* 0x000fe20000000000 */
[----:B------:R-:W-:Y:S01]  /*09d0*/  LEA R10, P1, R14, R7, 0x2 ;  /* 0x000000070e0a7211 */ /* 0x000fe200078210ff */
[----:B------:R-:W-:Y:S01]  /*09e0*/  UIADD3 UR5, UPT, UPT, UR5, 0x80, URZ ;  /* 0x0000008005057890 */ /* 0x000fe2000fffe0ff */
[----:B------:R-:W-:-:S02]  /*09f0*/  IMAD R7, R2, UR10, RZ ;  /* 0x0000000a02077c24 */ /* 0x000fc4000f8e02ff */
[----:B------:R-:W-:Y:S01]  /*0a00*/  LEA.HI.X R14, R14, R15, R12, 0x2, P1 ;  /* 0x0000000f0e0e7211 */ /* 0x000fe200008f140c */
[----:B------:R-:W-:Y:S01]  /*0a10*/  IMAD.MOV.U32 R29, RZ, RZ, R3 ;  /* 0x000000ffff1d7224 */ /* 0x000fe200078e0003 */
        /* <DEDUP_REMOVED lines=10> */
.L_x_438:
        /* <DEDUP_REMOVED lines=10> */
[----:B------:R1:W-:Y:S01]  /*0b60*/  LDGSTS.E [R12], desc[UR22][R14.64] ;  /* 0x000000000e0c7fae */ /* 0x0003e2000b9a1016 */
[----:B------:R-:W-:Y:S02]  /*0b70*/  IADD3.X R10, PT, PT, RZ, R10, RZ, P2, !PT ;  /* 0x0000000aff0a7210 */ /* 0x000fe400017fe4ff */
[----:B------:R-:W-:-:S02]  /*0b80*/  ISETP.NE.AND.EX P1, PT, R16, RZ, PT, P1 ;  /* 0x000000ff1000720c */ /* 0x000fc40003f25310 */
[----:B------:R-:W-:Y:S01]  /*0b90*/  LEA.HI.X R18, R8, R18, RZ, 0x2, P3 ;  /* 0x0000001208127211 */ /* 0x000fe200018f14ff */
[----:B-1----:R-:W-:-:S10]  /*0ba0*/  IMAD R12, R7, 0x4, R12 ;  /* 0x00000004070c7824 */ /* 0x002fd400078e020c */
[----:B------:R-:W-:Y:S05]  /*0bb0*/  @P1 BRA `(.L_x_438) ;  /* 0xfffffffc00c01947 */ /* 0x000fea000383ffff */
.L_x_437:
[----:B------:R-:W-:Y:S05]  /*0bc0*/  BSYNC.RECONVERGENT B1 ;  /* 0x0000000000017941 */ /* 0x000fea0003800200 */
.L_x_436:
[----:B------:R-:W-:Y:S05]  /*0bd0*/  @!P0 BRA `(.L_x_432) ;  /* 0x0000000000f08947 */ /* 0x000fea0003800000 */
[----:B------:R-:W1:Y:S01]  /*0be0*/  S2UR UR8, SR_CgaCtaId ;  /* 0x00000000000879c3 */ /* 0x000e620000008800 */
[----:B------:R-:W2:Y:S01]  /*0bf0*/  LDCU.64 UR12, c[0x0][0x398] ;  /* 0x00007300ff0c77ac */ /* 0x000ea20008000a00 */
[C---:B------:R-:W-:Y:S01]  /*0c00*/  IMAD.SHL.U32 R9, R29.reuse, 0x4, RZ ;  /* 0x000000041d097824 */ /* 0x040fe200078e00ff */
[----:B------:R-:W-:Y:S01]  /*0c10*/  SHF.R.U32.HI R19, RZ, 0x1e, R8 ;  /* 0x0000001eff137819 */ /* 0x000fe20000011608 */
[----:B------:R-:W-:Y:S01]  /*0c20*/  IMAD.U32 R14, RZ, RZ, UR20 ;  /* 0x00000014ff0e7e24 */ /* 0x000fe2000f8e00ff */
[----:B------:R-:W-:Y:S01]  /*0c30*/  UMOV UR7, 0x400 ;  /* 0x0000040000077882 */ /* 0x000fe20000000000 */
[----:B------:R-:W-:Y:S01]  /*0c40*/  IMAD.U32 R15, RZ, RZ, UR21 ;  /* 0x00000015ff0f7e24 */ /* 0x000fe2000f8e00ff */
[C---:B------:R-:W-:Y:S01]  /*0c50*/  SHF.L.U64.HI R15, R29.reuse, 0x2, R10 ;  /* 0x000000021d0f7819 */ /* 0x040fe2000001020a */
[----:B------:R-:W-:Y:S01]  /*0c60*/  IMAD.U32 R12, RZ, RZ, UR6 ;  /* 0x00000006ff0c7e24 */ /* 0x000fe2000f8e00ff */
[----:B------:R-:W-:Y:S01]  /*0c70*/  LEA R9, P0, R14, R9, 0x2 ;  /* 0x000000090e097211 */ /* 0x000fe200078010ff */
[----:B------:R-:W-:Y:S01]  /*0c80*/  UIADD3 UR7, UPT, UPT, UR7, 0x80, URZ ;  /* 0x0000008007077890 */ /* 0x000fe2000fffe0ff */
[----:B------:R-:W-:Y:S01]  /*0c90*/  IMAD.SHL.U32 R18, R8, 0x4, RZ ;  /* 0x0000000408127824 */ /* 0x000fe200078e00ff */
[----:B------:R-:W-:Y:S01]  /*0ca0*/  UMOV UR5, URZ ;  /* 0x000000ff00057c82 */ /* 0x000fe20008000000 */
[----:B------:R-:W-:Y:S01]  /*0cb0*/  LEA.HI.X R12, R14, R15, R12, 0x2, P0 ;  /* 0x0000000f0e0c7211 */ /* 0x000fe200000f140c */
[----:B------:R-:W-:Y:S01]  /*0cc0*/  IMAD R24, R2, UR10, RZ ;  /* 0x0000000a02187c24 */ /* 0x000fe2000f8e02ff */
[----:B------:R-:W-:-:S03]  /*0cd0*/  IADD3 R14, P0, PT, R29, UR20, RZ ;  /* 0x000000141d0e7c10 */ /* 0x000fc6000ff1e0ff */
[----:B------:R-:W-:Y:S01]  /*0ce0*/  IMAD R24, R24, UR9, RZ ;  /* 0x0000000918187c24 */ /* 0x000fe2000f8e02ff */
[----:B------:R-:W-:Y:S02]  /*0cf0*/  IADD3.X R15, PT, PT, R10, UR6, RZ, P0, !PT ;  /* 0x000000060a0f7c10 */ /* 0x000fe400087fe4ff */
[----:B--2---:R-:W-:Y:S02]  /*0d00*/  IADD3 R7, P1, PT, R13, UR12, RZ ;  /* 0x0000000c0d077c10 */ /* 0x004fe4000ff3e0ff */
[C---:B------:R-:W-:Y:S01]  /*0d10*/  SHF.L.U64.HI R15, R14.reuse, 0x2, R15 ;  /* 0x000000020e0f7819 */ /* 0x040fe2000001020f */
[----:B-1----:R-:W-:Y:S01]  /*0d20*/  ULEA UR7, UR8, UR7, 0x18 ;  /* 0x0000000708077291 */ /* 0x002fe2000f8ec0ff */
[----:B------:R-:W-:Y:S01]  /*0d30*/  IMAD.SHL.U32 R14, R14, 0x4, RZ ;  /* 0x000000040e0e7824 */ /* 0x000fe200078e00ff */
[----:B------:R-:W-:Y:S02]  /*0d40*/  IADD3.X R11, PT, PT, R11, UR13, RZ, P1, !PT ;  /* 0x0000000d0b0b7c10 */ /* 0x000fe40008ffe4ff */
[CC--:B------:R-:W-:Y:S01]  /*0d50*/  LEA R20, P0, R8.reuse, R9.reuse, 0x3 ;  /* 0x0000000908147211 */ /* 0x0c0fe200078018ff */
[----:B------:R-:W-:Y:S01]  /*0d60*/  IMAD.WIDE.U32 R14, R8, 0xc, R14 ;  /* 0x0000000c080e7825 */ /* 0x000fe200078e000e */
[----:B------:R-:W-:-:S02]  /*0d70*/  IADD3 R22, P1, PT, R18, R9, RZ ;  /* 0x0000000912167210 */ /* 0x000fc40007f3e0ff */
[-C--:B------:R-:W-:Y:S01]  /*0d80*/  LEA.HI.X R26, R8, R12.reuse, RZ, 0x3, P0 ;  /* 0x0000000c081a7211 */ /* 0x080fe200000f1cff */
[----:B------:R-:W-:Y:S01]  /*0d90*/  VIADD R16, R13, UR7 ;  /* 0x000000070d107c36 */ /* 0x000fe20008000000 */
[----:B------:R-:W-:Y:S01]  /*0da0*/  IADD3.X R28, PT, PT, R19, R12, RZ, P1, !PT ;  /* 0x0000000c131c7210 */ /* 0x000fe20000ffe4ff */
[----:B------:R-:W-:Y:S02]  /*0db0*/  VIADD R23, R15, UR5 ;  /* 0x000000050f177c36 */ /* 0x000fe40008000000 */
[----:B------:R-:W-:-:S04]  /*0dc0*/  IMAD R13, R29, 0x4, R16 ;  /* 0x000000041d0d7824 */ /* 0x000fc800078e0210 */
[C-C-:B------:R-:W-:Y:S02]  /*0dd0*/  IMAD R21, R24.reuse, 0x4, R13.reuse ;  /* 0x0000000418157824 */ /* 0x140fe400078e020d */
[C-C-:B------:R-:W-:Y:S02]  /*0de0*/  IMAD R25, R24.reuse, 0x8, R13.reuse ;  /* 0x0000000818197824 */ /* 0x140fe400078e020d */
[----:B------:R-:W-:-:S07]  /*0df0*/  IMAD R27, R24, 0xc, R13 ;  /* 0x0000000c181b7824 */ /* 0x000fce00078e020d */
.L_x_439:
[----:B------:R-:W-:-:S05]  /*0e00*/  IADD3 R16, P0, PT, R7, R9, RZ ;  /* 0x0000000907107210 */ /* 0x000fca0007f1e0ff */
[----:B------:R-:W-:-:S05]  /*0e10*/  IMAD.X R17, R11, 0x1, R12, P0 ;  /* 0x000000010b117824 */ /* 0x000fca00000e060c */
        /* <DEDUP_REMOVED lines=8> */
[----:B-1----:R-:W-:Y:S02]  /*0ea0*/  IADD3 R16, P0, PT, R7, R20, RZ ;  /* 0x0000001407107210 */ /* 0x002fe40007f1e0ff */
[----:B------:R-:W-:-:S03]  /*0eb0*/  LEA R21, R24, R21, 0x4 ;  /* 0x0000001518157211 */ /* 0x000fc600078e20ff */
        /* <DEDUP_REMOVED lines=14> */
.L_x_432:
[----:B------:R-:W-:Y:S05]  /*0fa0*/  BSYNC.RECONVERGENT B0 ;  /* 0x0000000000007941 */ /* 0x000fea0003800200 */
.L_x_431:
        /* <DEDUP_REMOVED lines=33> */
[----:B------:R-:W-:Y:S01]  /*11c0*/  @P0 IMAD.IADD R9, R9, 0x1, -R8 ;  /* 0x0000000109090824 */ /* 0x000fe200078e0a08 */
[----:B------:R-:W-:-:S04]  /*11d0*/  @P0 IADD3 R10, PT, PT, R10, 0x1, RZ ;  /* 0x000000010a0a0810 */ /* 0x000fc80007ffe0ff */
[----:B------:R-:W-:-:S13]  /*11e0*/  ISETP.GE.U32.AND P1, PT, R9, R8, PT ;  /* 0x000000080900720c */ /* 0x000fda0003f26070 */
[----:B------:R-:W-:Y:S01]  /*11f0*/  @P1 VIADD R10, R10, 0x1 ;  /* 0x000000010a0a1836 */ /* 0x000fe20000000000 */
[----:B------:R-:W-:Y:S01]  /*1200*/  @!P2 LOP3.LUT R10, RZ, R8, RZ, 0x33, !PT ;  /* 0x00000008ff0aa212 */ /* 0x000fe200078e33ff */
[----:B------:R-:W-:Y:S06]  /*1210*/  BRA `(.L_x_444) ;  /* 0x00000000000c7947 */ /* 0x000fec0003800000 */
.L_x_443:
[----:B------:R-:W-:Y:S01]  /*1220*/  IMAD.MOV.U32 R9, RZ, RZ, R12 ;  /* 0x000000ffff097224 */ /* 0x000fe200078e000c */
[----:B------:R-:W-:-:S07]  /*1230*/  MOV R14, 0x1250 ;  /* 0x00001250000e7802 */ /* 0x000fce0000000f00 */
[----:B------:R-:W-:Y:S05]  /*1240*/  CALL.REL.NOINC `($__internal_2_$__cuda_sm20_div_u64) ;  /* 0x0000000c00b07944 */ /* 0x000fea0003c00000 */
.L_x_444:
[----:B------:R-:W-:Y:S05]  /*1250*/  BSYNC.RECONVERGENT B1 ;  /* 0x0000000000017941 */ /* 0x000fea0003800200 */
.L_x_442:
        /* <DEDUP_REMOVED lines=13> */
[----:B------:R-:W-:Y:S02]  /*1330*/  IMAD.SHL.U32 R15, R3, 0x4, RZ ;  /* 0x00000004030f7824 */ /* 0x000fe400078e00ff */
[----:B------:R-:W-:Y:S01]  /*1340*/  IMAD.U32 R10, RZ, RZ, UR20 ;  /* 0x00000014ff0a7e24 */ /* 0x000fe2000f8e00ff */
[----:B------:R-:W-:Y:S01]  /*1350*/  UMOV UR5, 0x400 ;  /* 0x0000040000057882 */ /* 0x000fe20000000000 */
[----:B------:R-:W-:Y:S01]  /*1360*/  VIADD R9, R7, 0x1 ;  /* 0x0000000107097836 */ /* 0x000fe20000000000 */
[----:B------:R-:W-:Y:S01]  /*1370*/  UIADD3 UR5, UPT, UPT, UR5, 0x80, URZ ;  /* 0x0000008005057890 */ /* 0x000fe2000fffe0ff */
[----:B------:R-:W3:Y:S01]  /*1380*/  LDC R14, c[0x0][0x388] ;  /* 0x0000e200ff0e7b82 */ /* 0x000ee20000000800 */
[----:B------:R-:W-:Y:S01]  /*1390*/  IMAD.U32 R16, RZ, RZ, UR6 ;  /* 0x00000006ff107e24 */ /* 0x000fe2000f8e00ff */
        /* <DEDUP_REMOVED lines=8> */
[----:B--2---:R-:W-:Y:S01]  /*1420*/  IADD3 R15, P1, P2, R15, UR12, R12 ;  /* 0x0000000c0f0f7c10 */ /* 0x004fe2000fa3e00c */
[----:B-1----:R-:W-:-:S03]  /*1430*/  ULEA UR5, UR7, UR5, 0x18 ;  /* 0x0000000507057291 */ /* 0x002fc6000f8ec0ff */
[----:B------:R-:W-:-:S03]  /*1440*/  IADD3.X R16, PT, PT, R16, UR13, R13, P1, P2 ;  /* 0x0000000d10107c10 */ /* 0x000fc60008fe440d */
[----:B------:R-:W-:-:S05]  /*1450*/  IADD3 R7, PT, PT, R12, UR5, RZ ;  /* 0x000000050c077c10 */ /* 0x000fca000fffe0ff */
[----:B---3--:R-:W-:Y:S02]  /*1460*/  IMAD R10, R14, 0x200, R7 ;  /* 0x000002000e0a7824 */ /* 0x008fe400078e0207 */
[----:B------:R-:W-:Y:S02]  /*1470*/  IMAD.X R14, RZ, RZ, -0x1, P3 ;  /* 0xffffffffff0e7424 */ /* 0x000fe400018e06ff */
[----:B------:R-:W-:-:S07]  /*1480*/  IMAD R7, R3, 0x4, R10 ;  /* 0x0000000403077824 */ /* 0x000fce00078e020a */
.L_x_447:
        /* <DEDUP_REMOVED lines=16> */
.L_x_446:
[----:B------:R-:W-:Y:S05]  /*1590*/  BSYNC.RECONVERGENT B1 ;  /* 0x0000000000017941 */ /* 0x000fea0003800200 */
.L_x_445:
[----:B------:R-:W-:Y:S05]  /*15a0*/  @!P0 BRA `(.L_x_441) ;  /* 0x0000000000f88947 */ /* 0x000fea0003800000 */
[----:B------:R-:W1:Y:S01]  /*15b0*/  S2UR UR7, SR_CgaCtaId ;  /* 0x00000000000779c3 */ /* 0x000e620000008800 */
[----:B------:R-:W-:Y:S01]  /*15c0*/  UMOV UR5, 0x400 ;  /* 0x0000040000057882 */ /* 0x000fe20000000000 */
[----:B------:R-:W2:Y:S01]  /*15d0*/  LDCU.64 UR12, c[0x0][0x3a8] ;  /* 0x00007500ff0c77ac */ /* 0x000ea20008000a00 */
[C---:B------:R-:W-:Y:S01]  /*15e0*/  IADD3 R14, P0, PT, R3.reuse, UR20, RZ ;  /* 0x00000014030e7c10 */ /* 0x040fe2000ff1e0ff */
[C---:B------:R-:W-:Y:S01]  /*15f0*/  IMAD.SHL.U32 R9, R3.reuse, 0x4, RZ ;  /* 0x0000000403097824 */ /* 0x040fe200078e00ff */
[----:B------:R-:W-:Y:S01]  /*1600*/  MOV R10, UR20 ;  /* 0x00000014000a7c02 */ /* 0x000fe20008000f00 */
[----:B------:R-:W-:Y:S01]  /*1610*/  UIADD3 UR5, UPT, UPT, UR5, 0x80, URZ ;  /* 0x0000008005057890 */ /* 0x000fe2000fffe0ff */
[----:B------:R-:W-:Y:S01]  /*1620*/  IMAD.U32 R11, RZ, RZ, UR21 ;  /* 0x00000015ff0b7e24 */ /* 0x000fe2000f8e00ff */
[----:B------:R-:W3:Y:S01]  /*1630*/  LDC R16, c[0x0][0x388] ;  /* 0x0000e200ff107b82 */ /* 0x000ee20000000800 */
[----:B------:R-:W-:Y:S01]  /*1640*/  IMAD.U32 R17, RZ, RZ, UR6 ;  /* 0x00000006ff117e24 */ /* 0x000fe2000f8e00ff */
[----:B------:R-:W-:Y:S01]  /*1650*/  SHF.L.U64.HI R11, R3, 0x2, R6 ;  /* 0x00000002030b7819 */ /* 0x000fe20000010206 */
[----:B------:R-:W-:Y:S01]  /*1660*/  IMAD R21, R2, UR10, RZ ;  /* 0x0000000a02157c24 */ /* 0x000fe2000f8e02ff */
[----:B------:R-:W-:-:S03]  /*1670*/  LEA R9, P2, R10, R9, 0x2 ;  /* 0x000000090a097211 */ /* 0x000fc600078410ff */
[----:B------:R-:W-:Y:S01]  /*1680*/  IMAD R21, R21, UR9, RZ ;  /* 0x0000000915157c24 */ /* 0x000fe2000f8e02ff */
[----:B------:R-:W-:Y:S02]  /*1690*/  LEA.HI.X R10, R10, R11, R17, 0x2, P2 ;  /* 0x0000000b0a0a7211 */ /* 0x000fe400010f1411 */
        /* <DEDUP_REMOVED lines=14> */
[----:B------:R-:W-:Y:S02]  /*1780*/  IMAD.SHL.U32 R14, R14, 0x4, RZ ;  /* 0x000000040e0e7824 */ /* 0x000fe400078e00ff */
[----:B------:R-:W-:Y:S01]  /*1790*/  IMAD.X R26, R13, 0x1, R10, P0 ;  /* 0x000000010d1a7824 */ /* 0x000fe200000e060a */
[----:B------:R-:W-:Y:S01]  /*17a0*/  LEA R24, R21, R2, 0x2 ;  /* 0x0000000215187211 */ /* 0x000fe200078e10ff */
[----:B------:R-:W-:-:S04]  /*17b0*/  IMAD.WIDE.U32 R14, R8, 0xc, R14 ;  /* 0x0000000c080e7825 */ /* 0x000fc800078e000e */
[----:B------:R-:W-:Y:S02]  /*17c0*/  VIADD R23, R15, UR5 ;  /* 0x000000050f177c36 */ /* 0x000fe40008000000 */
[C-C-:B------:R-:W-:Y:S02]  /*17d0*/  IMAD R25, R21.reuse, 0x8, R2.reuse ;  /* 0x0000000815197824 */ /* 0x140fe400078e0202 */
[----:B------:R-:W-:-:S07]  /*17e0*/  IMAD R27, R21, 0xc, R2 ;  /* 0x0000000c151b7824 */ /* 0x000fce00078e0202 */
.L_x_448:
        /* <DEDUP_REMOVED lines=22> */
[----:B------:R-:W-:Y:S01]  /*1950*/  ISETP.GE.U32.AND.EX P0, PT, R6, R5, PT, P0 ;  /* 0x000000050600720c */ /* 0x000fe20003f06100 */
[C---:B-1----:R-:W-:Y:S01]  /*1960*/  IMAD R25, R21.reuse, 0x10, R25 ;  /* 0x0000001015197824 */ /* 0x042fe200078e0219 */
[----:B--2---:R-:W-:-:S11]  /*1970*/  LEA R27, R21, R27, 0x4 ;  /* 0x0000001b151b7211 */ /* 0x004fd600078e20ff */
[----:B------:R-:W-:Y:S05]  /*1980*/  @!P0 BRA `(.L_x_448) ;  /* 0xfffffffc00988947 */ /* 0x000fea000383ffff */
.L_x_441:
[----:B------:R-:W-:Y:S05]  /*1990*/  BSYNC.RECONVERGENT B0 ;  /* 0x0000000000007941 */ /* 0x000fea0003800200 */
.L_x_440:
[----:B------:R-:W0:Y:S01]  /*19a0*/  LDGDEPBAR ;  /* 0x00000000000079af */ /* 0x000e220000000000 */
[----:B------:R-:W-:-:S04]  /*19b0*/  DEPBAR.LE SB0, 0x0 ;  /* 0x000080000000791a */ /* 0x000fc80000000000 */
[----:B------:R-:W-:Y:S06]  /*19c0*/  BAR.SYNC.DEFER_BLOCKING 0x0 ;  /* 0x0000000000007b1d */ /* 0x000fec0000010000 */
.L_x_430:
        /* <DEDUP_REMOVED lines=13> */
[----:B--2---:R-:W-:-:S03]  /*1aa0*/  IMAD R2, R6, 0x200, R5 ;  /* 0x0000020006027824 */ /* 0x004fc600078e0205 */
[----:B------:R-:W-:Y:S01]  /*1ab0*/  ULEA.HI.X UR5, UR20, UR5, UR6, 0x2, UP0 ;  /* 0x0000000514057291 */ /* 0x000fe200080f1406 */
[----:B-1----:R-:W-:Y:S02]  /*1ac0*/  LEA R7, R7, R4, 0x18 ;  /* 0x0000000407077211 */ /* 0x002fe400078ec0ff */
[C---:B---3--:R-:W-:Y:S01]  /*1ad0*/  LEA R5, R3.reuse, UR7, 0x2 ;  /* 0x0000000703057c11 */ /* 0x048fe2000f8e10ff */
[----:B------:R-:W-:-:S04]  /*1ae0*/  IMAD R4, R3, 0x4, R2 ;  /* 0x0000000403047824 */ /* 0x000fc800078e0202 */
[----:B------:R-:W-:Y:S01]  /*1af0*/  IMAD.IADD R2, R7, 0x1, R5 ;  /* 0x0000000107027824 */ /* 0x000fe200078e0205 */
[----:B------:R-:W-:Y:S01]  /*1b00*/  IADD3 R4, PT, PT, R4, 0x80, R7 ;  /* 0x0000008004047810 */ /* 0x000fe20007ffe007 */
[----:B------:R-:W-:-:S07]  /*1b10*/  IMAD.MOV R5, RZ, RZ, -R6 ;  /* 0x000000ffff057224 */ /* 0x000fce00078e0a06 */
.L_x_452:
[----:B------:R-:W-:Y:S01]  /*1b20*/  ISETP.GE.AND P1, PT, R3, R0, PT ;  /* 0x000000000300720c */ /* 0x000fe20003f26270 */
[----:B------:R-:W-:Y:S01]  /*1b30*/  VIADD R5, R5, 0x1 ;  /* 0x0000000105057836 */ /* 0x000fe20000000000 */
[----:B------:R-:W-:Y:S04]  /*1b40*/  BSSY.RECONVERGENT B0, `(.L_x_450) ;  /* 0x0000020000007945 */ /* 0x000fe80003800200 */
[----:B------:R-:W-:-:S07]  /*1b50*/  ISETP.NE.AND P0, PT, R5, RZ, PT ;  /* 0x000000ff0500720c */ /* 0x000fce0003f05270 */
[----:B-1----:R-:W-:Y:S06]  /*1b60*/  @P1 BRA `(.L_x_451) ;  /* 0x0000000000741947 */ /* 0x002fec0003800000 */
[----:B------:R-:W1:Y:S04]  /*1b70*/  LDS R14, [R4] ;  /* 0x00000000040e7984 */ /* 0x000e680000000800 */
[----:B------:R-:W2:Y:S01]  /*1b80*/  LDS R8, [R2] ;  /* 0x0000000002087984 */ /* 0x000ea20000000800 */
[-C--:B-1----:R-:W-:Y:S02]  /*1b90*/  IABS R10, R14.reuse ;  /* 0x0000000e000a7213 */ /* 0x082fe40000000000 */
[----:B------:R-:W-:Y:S02]  /*1ba0*/  IABS R13, R14 ;  /* 0x0000000e000d7213 */ /* 0x000fe40000000000 */
[----:B------:R-:W1:Y:S01]  /*1bb0*/  I2F.RP R9, R10 ;  /* 0x0000000a00097306 */ /* 0x000e620000209400 */
[----:B--2---:R-:W-:-:S02]  /*1bc0*/  IABS R12, R8 ;  /* 0x00000008000c7213 */ /* 0x004fc40000000000 */
[----:B------:R-:W-:-:S05]  /*1bd0*/  ISETP.GE.AND P3, PT, R8, RZ, PT ;  /* 0x000000ff0800720c */ /* 0x000fca0003f66270 */
[----:B-1----:R-:W1:Y:S02]  /*1be0*/  MUFU.RCP R9, R9 ;  /* 0x0000000900097308 */ /* 0x002e640000001000 */
[----:B-1----:R-:W-:Y:S01]  /*1bf0*/  VIADD R6, R9, 0xffffffe ;  /* 0x0ffffffe09067836 */ /* 0x002fe20000000000 */
[----:B------:R-:W-:-:S05]  /*1c00*/  IADD3 R9, PT, PT, RZ, -R13, RZ ;  /* 0x8000000dff097210 */ /* 0x000fca0007ffe0ff */
[----:B------:R1:W2:Y:S02]  /*1c10*/  F2I.FTZ.U32.TRUNC.NTZ R7, R6 ;  /* 0x0000000600077305 */ /* 0x0002a4000021f000 */
[----:B-1----:R-:W-:Y:S02]  /*1c20*/  IMAD.MOV.U32 R6, RZ, RZ, RZ ;  /* 0x000000ffff067224 */ /* 0x002fe400078e00ff */
[----:B--2---:R-:W-:-:S04]  /*1c30*/  IMAD.MOV R11, RZ, RZ, -R7 ;  /* 0x000000ffff0b7224 */ /* 0x004fc800078e0a07 */
[----:B------:R-:W-:-:S04]  /*1c40*/  IMAD R11, R11, R10, RZ ;  /* 0x0000000a0b0b7224 */ /* 0x000fc800078e02ff */
[----:B------:R-:W-:-:S04]  /*1c50*/  IMAD.HI.U32 R7, R7, R11, R6 ;  /* 0x0000000b07077227 */ /* 0x000fc800078e0006 */
[----:B------:R-:W-:Y:S02]  /*1c60*/  IMAD.U32 R6, RZ, RZ, UR4 ;  /* 0x00000004ff067e24 */ /* 0x000fe4000f8e00ff */
[----:B------:R-:W-:-:S04]  /*1c70*/  IMAD.HI.U32 R7, R7, R12, RZ ;  /* 0x0000000c07077227 */ /* 0x000fc800078e00ff */
[----:B------:R-:W-:-:S05]  /*1c80*/  IMAD R7, R7, R9, R12 ;  /* 0x0000000907077224 */ /* 0x000fca00078e020c */
[----:B------:R-:W-:-:S13]  /*1c90*/  ISETP.GT.U32.AND P1, PT, R10, R7, PT ;  /* 0x000000070a00720c */ /* 0x000fda0003f24070 */
[----:B------:R-:W-:Y:S01]  /*1ca0*/  @!P1 IMAD.IADD R7, R7, 0x1, -R10 ;  /* 0x0000000107079824 */ /* 0x000fe200078e0a0a */
[----:B------:R-:W-:-:S04]  /*1cb0*/  ISETP.NE.AND P1, PT, R14, RZ, PT ;  /* 0x000000ff0e00720c */ /* 0x000fc80003f25270 */
[----:B------:R-:W-:-:S13]  /*1cc0*/  ISETP.GT.U32.AND P2, PT, R10, R7, PT ;  /* 0x000000070a00720c */ /* 0x000fda0003f44070 */
[----:B------:R-:W-:-:S04]  /*1cd0*/  @!P2 IMAD.IADD R7, R7, 0x1, -R10 ;  /* 0x000000010707a824 */ /* 0x000fc800078e0a0a */
[----:B------:R-:W-:Y:S02]  /*1ce0*/  IMAD.MOV.U32 R9, RZ, RZ, R7 ;  /* 0x000000ffff097224 */ /* 0x000fe400078e0007 */
[----:B------:R-:W-:Y:S02]  /*1cf0*/  IMAD.U32 R7, RZ, RZ, UR5 ;  /* 0x00000005ff077e24 */ /* 0x000fe4000f8e00ff */
[----:B------:R-:W-:Y:S01]  /*1d00*/  @!P3 IMAD.MOV R9, RZ, RZ, -R9 ;  /* 0x000000ffff09b224 */ /* 0x000fe200078e0a09 */
[----:B------:R-:W-:Y:S01]  /*1d10*/  @!P1 LOP3.LUT R9, RZ, R14, RZ, 0x33, !PT ;  /* 0x0000000eff099212 */ /* 0x000fe200078e33ff */
[----:B------:R-:W-:-:S05]  /*1d20*/  IMAD.WIDE R6, R3, 0x4, R6 ;  /* 0x0000000403067825 */ /* 0x000fca00078e0206 */
[----:B------:R1:W-:Y:S02]  /*1d30*/  STG.E desc[UR22][R6.64], R9 ;  /* 0x0000000906007986 */ /* 0x0003e4000c101916 */
.L_x_451:
[----:B------:R-:W-:Y:S05]  /*1d40*/  BSYNC.RECONVERGENT B0 ;  /* 0x0000000000007941 */ /* 0x000fea0003800200 */
.L_x_450:
[----:B------:R-:W-:Y:S01]  /*1d50*/  VIADD R4, R4, 0x200 ;  /* 0x0000020004047836 */ /* 0x000fe20000000000 */
[----:B------:R-:W-:Y:S01]  /*1d60*/  IADD3 R3, PT, PT, R3, 0x80, RZ ;  /* 0x0000008003037810 */ /* 0x000fe20007ffe0ff */
[----:B------:R-:W-:Y:S01]  /*1d70*/  VIADD R2, R2, 0x200 ;  /* 0x0000020002027836 */ /* 0x000fe20000000000 */
[----:B------:R-:W-:Y:S06]  /*1d80*/  @P0 BRA `(.L_x_452) ;  /* 0xfffffffc00640947 */ /* 0x000fec000383ffff */
[----:B------:R-:W-:Y:S05]  /*1d90*/  EXIT ;  /* 0x000000000000794d */ /* 0x000fea0003800000 */
.L_x_449:
        /* <DEDUP_REMOVED lines=19> */
.L_x_453:
[----:B-1----:R-:W1:Y:S01]  /*1ed0*/  LDS R13, [R3] ;  /* 0x00000000030d7984 */ /* 0x002e620000000800 */
[----:B------:R-:W-:-:S03]  /*1ee0*/  VIADD R6, R6, 0x1 ;  /* 0x0000000106067836 */ /* 0x000fc60000000000 */
[----:B------:R-:W2:Y:S01]  /*1ef0*/  LDS R7, [R2] ;  /* 0x0000000002077984 */ /* 0x000ea20000000800 */
[-C--:B-1----:R-:W-:Y:S02]  /*1f00*/  IABS R10, R13.reuse ;  /* 0x0000000d000a7213 */ /* 0x082fe40000000000 */
[----:B------:R-:W-:Y:S02]  /*1f10*/  IABS R11, R13 ;  /* 0x0000000d000b7213 */ /* 0x000fe40000000000 */
[----:B------:R-:W1:Y:S01]  /*1f20*/  I2F.RP R8, R10 ;  /* 0x0000000a00087306 */ /* 0x000e620000209400 */
[----:B--2---:R-:W-:Y:S02]  /*1f30*/  IABS R12, R7 ;  /* 0x00000007000c7213 */ /* 0x004fe40000000000 */
        /* <DEDUP_REMOVED lines=21> */
[----:B------:R-:W-:Y:S01]  /*2090*/  IMAD.WIDE R4, R0, 0x4, R4 ;  /* 0x0000000400047825 */ /* 0x000fe200078e0204 */
[----:B------:R-:W-:-:S04]  /*20a0*/  ISETP.NE.AND P0, PT, R6, RZ, PT ;  /* 0x000000ff0600720c */ /* 0x000fc80003f05270 */
[----:B------:R1:W-:Y:S09]  /*20b0*/  STG.E desc[UR22][R4.64], R7 ;  /* 0x0000000704007986 */ /* 0x0003f2000c101916 */
[----:B------:R-:W-:Y:S05]  /*20c0*/  @!P0 EXIT ;  /* 0x000000000000894d */ /* 0x000fea0003800000 */
[----:B------:R-:W-:Y:S01]  /*20d0*/  VIADD R3, R3, 0x200 ;  /* 0x0000020003037836 */ /* 0x000fe20000000000 */
[----:B------:R-:W-:Y:S01]  /*20e0*/  IADD3 R2, PT, PT, R2, 0x200, RZ ;  /* 0x0000020002027810 */ /* 0x000fe20007ffe0ff */
[----:B------:R-:W-:Y:S01]  /*20f0*/  VIADD R0, R0, 0x80 ;  /* 0x0000008000007836 */ /* 0x000fe20000000000 */
[----:B------:R-:W-:Y:S06]  /*2100*/  BRA `(.L_x_453) ;  /* 0xfffffffc00707947 */ /* 0x000fec000383ffff */
        .weak           $__internal_2_$__cuda_sm20_div_u64
        .type           $__internal_2_$__cuda_sm20_div_u64,@function
        .size           $__internal_2_$__cuda_sm20_div_u64,(.L_x_495 - $__internal_2_$__cuda_sm20_div_u64)
$__internal_2_$__cuda_sm20_div_u64:
        /* <DEDUP_REMOVED lines=31> */
[----:B------:R-:W-:Y:S01]  /*2300*/  IMAD.MOV.U32 R11, RZ, RZ, RZ ;  /* 0x000000ffff0b7224 */ /* 0x000fe200078e00ff */
[----:B------:R-:W-:Y:S01]  /*2310*/  IADD3.X R17, PT, PT, R10, R17, RZ, P0, !PT ;  /* 0x000000110a117210 */ /* 0x000fe200007fe4ff */
[----:B------:R-:W-:-:S03]  /*2320*/  IMAD.HI.U32 R10, R12, R9, RZ ;  /* 0x000000090c0a7227 */ /* 0x000fc600078e00ff */
[----:B------:R-:W-:Y:S01]  /*2330*/  IADD3.X R16, PT, PT, RZ, RZ, R17, P2, P1 ;  /* 0x000000ffff107210 */ /* 0x000fe200017e2411 */
        /* <DEDUP_REMOVED lines=33> */
[----:B------:R-:W-:Y:S06]  /*2550*/  RET.REL.NODEC R14 `(_ZN3cub18CUB_300001_SM_10006detail9transform16transform_kernelINS2_10policy_hubILb0EN4cuda3std3__45tupleIJN6thrust24THRUST_300001_SM_1000_NS6detail15normal_iteratorINSA_10device_ptrIiEEEESF_EEEE10policy1000ElNS7_7modulusIiEESF_JPiSL_EEEvT0_iT1_T2_DpNS2_10kernel_argIT3_EE) ;  /* 0xffffffd80ea87950 */ /* 0x000fec0003c3ffff */
.L_x_454:
        /* <DEDUP_REMOVED lines=10> */
.L_x_495:


//--------------------- .text._ZN3cub18CUB_300001_SM_10006detail9transform16transform_kernelINS2_10policy_hubILb0EN4cuda3std3__45tupleIJN6thrust24THRUST_300001_SM_1000_NS6detail15normal_iteratorINSA_10device_ptrIiEEEESF_EEEE10policy1000EiNS7_7modulusIiEESF_JPiSL_EEEvT0_iT1_T2_DpNS2_10kernel_argIT3_EE --------------------------
	.section	.text._ZN3cub18CUB_300001_SM_10006detail9transform16transform_kernelINS2_10policy_hubILb0EN4cuda3std3__45tupleIJN6thrust24THRUST_300001_SM_1000_NS6detail15normal_iteratorINSA_10device_ptrIiEEEESF_EEEE10policy1000EiNS7_7modulusIiEESF_JPiSL_EEEvT0_iT1_T2_DpNS2_10kernel_argIT3_EE,"ax",@progbits
	.align	128
        .global         _ZN3cub18CUB_300001_SM_10006detail9transform16transform_kernelINS2_10policy_hubILb0EN4cuda3std3__45tupleIJN6thrust24THRUST_300001_SM_1000_NS6detail15normal_iteratorINSA_10device_ptrIiEEEESF_EEEE10policy1000EiNS7_7modulusIiEESF_JPiSL_EEEvT0_iT1_T2_DpNS2_10kernel_argIT3_EE
        .type           _ZN3cub18CUB_300001_SM_10006detail9transform16transform_kernelINS2_10policy_hubILb0EN4cuda3std3__45tupleIJN6thrust24THRUST_300001_SM_1000_NS6detail15normal_iteratorINSA_10device_ptrIiEEEESF_EEEE10policy1000EiNS7_7modulusIiEESF_JPiSL_EEEvT0_iT1_T2_DpNS2_10kernel_argIT3_EE,@function
        .size           _ZN3cub18CUB_300001_SM_10006detail9transform16transform_kernelINS2_10policy_hubILb0EN4cuda3std3__45tupleIJN6thrust24THRUST_300001_SM_1000_NS6detail15normal_iteratorINSA_10device_ptrIiEEEESF_EEEE10policy1000EiNS7_7modulusIiEESF_JPiSL_EEEvT0_iT1_T2_DpNS2_10kernel_argIT3_EE,(.L_x_496 - _ZN3cub18CUB_300001_SM_10006detail9transform16transform_kernelINS2_10policy_hubILb0EN4cuda3std3__45tupleIJN6thrust24THRUST_300001_SM_1000_NS6detail15normal_iteratorINSA_10device_ptrIiEEEESF_EEEE10policy1000EiNS7_7modulusIiEESF_JPiSL_EEEvT0_iT1_T2_DpNS2_10kernel_argIT3_EE)
        .other          _ZN3cub18CUB_300001_SM_10006detail9transform16transform_kernelINS2_10policy_hubILb0EN4cuda3std3__45tupleIJN6thrust24THRUST_300001_SM_1000_NS6detail15normal_iteratorINSA_10device_ptrIiEEEESF_EEEE10policy1000EiNS7_7modulusIiEESF_JPiSL_EEEvT0_iT1_T2_DpNS2_10kernel_argIT3_EE,@"STO_CUDA_ENTRY STV_DEFAULT"
_ZN3cub18CUB_300001_SM_10006detail9transform16transform_kernelINS2_10policy_hubILb0EN4cuda3std3__45tupleIJN6thrust24THRUST_300001_SM_1000_NS6detail15normal_iteratorINSA_10device_ptrIiEEEESF_EEEE10policy1000EiNS7_7modulusIiEESF_JPiSL_EEEvT0_iT1_T2_DpNS2_10kernel_argIT3_EE:
.text._ZN3cub18CUB_300001_SM_10006detail9transform16transform_kernelINS2_10policy_hubILb0EN4cuda3std3__45tupleIJN6thrust24THRUST_300001_SM_1000_NS6detail15normal_iteratorINSA_10device_ptrIiEEEESF_EEEE10policy1000EiNS7_7modulusIiEESF_JPiSL_EEEvT0_iT1_T2_DpNS2_10kernel_argIT3_EE:
        /* <DEDUP_REMOVED lines=60> */
.L_x_457:
[----:B-1----:R-:W-:Y:S05]  /*03c0*/  BSYNC.RECONVERGENT B0 ;  /* 0x0000000000007941 */ /* 0x002fea0003800200 */
.L_x_456:
[----:B------:R-:W1:Y:S08]  /*03d0*/  S2UR UR5, SR_CgaCtaId ;  /* 0x00000000000579c3 */ /* 0x000e700000008800 */
[----:B------:R-:W-:Y:S01]  /*03e0*/  BAR.SYNC.DEFER_BLOCKING 0x0 ;  /* 0x0000000000007b1d */ /* 0x000fe20000010000 */
[----:B------:R-:W-:-:S05]  /*03f0*/  SHF.L.U32 R0, RZ, 0x1f, RZ ;  /* 0x0000001fff007819 */ /* 0x000fca00000006ff */
[----:B------:R-:W-:Y:S02]  /*0400*/  UMOV UR4, 0x400 ;  /* 0x0000040000047882 */ /* 0x000fe40000000000 */
[----:B-1----:R-:W-:-:S12]  /*0410*/  ULEA UR4, UR5, UR4, 0x18 ;  /* 0x0000000405047291 */ /* 0x002fd8000f8ec0ff */
.L_x_458:
[----:B------:R-:W1:Y:S02]  /*0420*/  SYNCS.PHASECHK.TRANS64.TRYWAIT P0, [UR4], R0 ;  /* 0x00000000ff0075a7 */ /* 0x000e640008001104 */
[----:B-1----:R-:W-:Y:S05]  /*0430*/  @!P0 BRA `(.L_x_458) ;  /* 0xfffffffc00f88947 */ /* 0x002fea000383ffff */
[----:B------:R-:W-:Y:S05]  /*0440*/  BRA `(.L_x_459) ;  /* 0x0000001400687947 */ /* 0x000fea0003800000 */
.L_x_455:
        /* <DEDUP_REMOVED lines=61> */
.L_x_463:
[----:B------:R-:W-:Y:S01]  /*0820*/  IMAD.MOV.U32 R9, RZ, RZ, R12 ;  /* 0x000000ffff097224 */ /* 0x000fe200078e000c */
[----:B------:R-:W-:-:S07]  /*0830*/  MOV R8, 0x850 ;  /* 0x0000085000087802 */ /* 0x000fce0000000f00 */
[----:B------:R-:W-:Y:S05]  /*0840*/  CALL.REL.NOINC `($__internal_3_$__cuda_sm20_div_u64) ;  /* 0x0000001800307944 */ /* 0x000fea0003c00000 */
[----:B------:R-:W-:Y:S01]  /*0850*/  IMAD.MOV.U32 R8, RZ, RZ, R6 ;  /* 0x000000ffff087224 */ /* 0x000fe200078e0006 */
[----:B------:R-:W-:-:S07]  /*0860*/  MOV R9, R7 ;  /* 0x0000000700097202 */ /* 0x000fce0000000f00 */
.L_x_464:
[----:B------:R-:W-:Y:S05]  /*0870*/  BSYNC.RECONVERGENT B1 ;  /* 0x0000000000017941 */ /* 0x000fea0003800200 */
.L_x_462:
        /* <DEDUP_REMOVED lines=34> */
.L_x_467:
        /* <DEDUP_REMOVED lines=16> */
.L_x_466:
[----:B------:R-:W-:Y:S05]  /*0ba0*/  BSYNC.RECONVERGENT B1 ;  /* 0x0000000000017941 */ /* 0x000fea0003800200 */
.L_x_465:
        /* <DEDUP_REMOVED lines=25> */
[----:B------:R-:W-:-:S03]  /*0d40*/  LEA R13, P0, R5, R10, 0x3 ;  /* 0x0000000a050d7211 */ /* 0x000fc600078018ff */
[----:B------:R-:W-:Y:S01]  /*0d50*/  IMAD.X R26, R11, 0x1, R12, P1 ;  /* 0x000000010b1a7824 */ /* 0x000fe200008e060c */
[----:B------:R-:W-:Y:S01]  /*0d60*/  LEA.HI.X R24, R5, R12, RZ, 0x3, P0 ;  /* 0x0000000c05187211 */ /* 0x000fe200000f1cff */
[--C-:B------:R-:W-:Y:S01]  /*0d70*/  IMAD R22, R21, 0x4, R8.reuse ;  /* 0x0000000415167824 */ /* 0x100fe200078e0208 */
[----:B------:R-:W-:Y:S01]  /*0d80*/  IADD3 R28, PT, PT, R15, UR5, RZ ;  /* 0x000000050f1c7c10 */ /* 0x000fe2000fffe0ff */
[C-C-:B------:R-:W-:Y:S02]  /*0d90*/  IMAD R23, R21.reuse, 0x8, R8.reuse ;  /* 0x0000000815177824 */ /* 0x140fe400078e0208 */
[----:B------:R-:W-:-:S07]  /*0da0*/  IMAD R6, R21, 0xc, R8 ;  /* 0x0000000c15067824 */ /* 0x000fce00078e0208 */
.L_x_468:
        /* <DEDUP_REMOVED lines=9> */
[----:B-1----:R-:W-:Y:S02]  /*0e40*/  LEA R8, R21, R8, 0x4 ;  /* 0x0000000815087211 */ /* 0x002fe400078e20ff */
[----:B--2---:R-:W-:Y:S01]  /*0e50*/  IADD3 R16, P0, PT, R25, R13, RZ ;  /* 0x0000000d19107210 */ /* 0x004fe20007f1e0ff */
[----:B------:R-:W-:-:S04]  /*0e60*/  IMAD R22, R21, 0x10, R22 ;  /* 0x0000001015167824 */ /* 0x000fc800078e0216 */
[----:B------:R-:W-:Y:S01]  /*0e70*/  IMAD.X R17, R7, 0x1, R24, P0 ;  /* 0x0000000107117824 */ /* 0x000fe200000e0618 */
[----:B------:R-:W-:-:S04]  /*0e80*/  IADD3 R18, P0, PT, R25, R14, RZ ;  /* 0x0000000e19127210 */ /* 0x000fc80007f1e0ff */
[----:B------:R-:W-:Y:S01]  /*0e90*/  IADD3.X R19, PT, PT, R7, R28, RZ, P0, !PT ;  /* 0x0000001c07137210 */ /* 0x000fe200007fe4ff */
[----:B------:R1:W-:Y:S01]  /*0ea0*/  LDGSTS.E [R23], desc[UR20][R16.64] ;  /* 0x0000000010177fae */ /* 0x0003e2000b9a1014 */
[----:B------:R-:W-:-:S03]  /*0eb0*/  IADD3 R27, P0, PT, R9, R27, RZ ;  /* 0x0000001b091b7210 */ /* 0x000fc60007f1e0ff */
[----:B------:R2:W-:Y:S02]  /*0ec0*/  LDGSTS.E [R6], desc[UR20][R18.64] ;  /* 0x0000000012067fae */ /* 0x0005e4000b9a1014 */
[----:B------:R-:W-:Y:S01]  /*0ed0*/  IMAD.X R4, R11, 0x1, R4, P0 ;  /* 0x000000010b047824 */ /* 0x000fe200000e0604 */
[----:B------:R-:W-:-:S04]  /*0ee0*/  ISETP.GE.U32.AND P0, PT, R27, UR7, PT ;  /* 0x000000071b007c0c */ /* 0x000fc8000bf06070 */
[----:B------:R-:W-:Y:S01]  /*0ef0*/  ISETP.GE.U32.AND.EX P0, PT, R4, UR13, PT, P0 ;  /* 0x0000000d04007c0c */ /* 0x000fe2000bf06100 */
[----:B-1----:R-:W-:Y:S02]  /*0f00*/  IMAD.MOV.U32 R16, RZ, RZ, R25 ;  /* 0x000000ffff107224 */ /* 0x002fe400078e0019 */
[----:B------:R-:W-:Y:S02]  /*0f10*/  IMAD.MOV.U32 R17, RZ, RZ, R7 ;  /* 0x000000ffff117224 */ /* 0x000fe400078e0007 */
[----:B------:R-:W-:Y:S02]  /*0f20*/  IMAD R23, R21, 0x10, R23 ;  /* 0x0000001015177824 */ /* 0x000fe400078e0217 */
[----:B------:R-:W-:-:S04]  /*0f30*/  IMAD.WIDE.U32 R16, R5, 0x10, R16 ;  /* 0x0000001005107825 */ /* 0x000fc800078e0010 */
[----:B------:R-:W-:Y:S02]  /*0f40*/  IMAD.MOV.U32 R25, RZ, RZ, R16 ;  /* 0x000000ffff197224 */ /* 0x000fe400078e0010 */
[----:B------:R-:W-:Y:S02]  /*0f50*/  IMAD.MOV.U32 R7, RZ, RZ, R17 ;  /* 0x000000ffff077224 */ /* 0x000fe400078e0011 */
[----:B--2---:R-:W-:Y:S01]  /*0f60*/  IMAD R6, R21, 0x10, R6 ;  /* 0x0000001015067824 */ /* 0x004fe200078e0206 */
[----:B------:R-:W-:Y:S06]  /*0f70*/  @!P0 BRA `(.L_x_468) ;  /* 0xfffffffc008c8947 */ /* 0x000fec000383ffff */
.L_x_461:
[----:B------:R-:W-:Y:S05]  /*0f80*/  BSYNC.RECONVERGENT B0 ;  /* 0x0000000000007941 */ /* 0x000fea0003800200 */
.L_x_460:
[----:B------:R-:W-:Y:S01]  /*0f90*/  IMAD.U32 R4, RZ, RZ, UR13 ;  /* 0x0000000dff047e24 */ /* 0x000fe2000f8e00ff */
[----:B------:R-:W-:Y:S01]  /*0fa0*/  ISETP.LT.U32.AND P0, PT, R2, UR7, PT ;  /* 0x0000000702007c0c */ /* 0x000fe2000bf01070 */
[----:B------:R-:W0:Y:S01]  /*0fb0*/  LDGDEPBAR ;  /* 0x00000000000079af */ /* 0x000e220000000000 */
[----:B------:R-:W-:Y:S02]  /*0fc0*/  BSSY.RECONVERGENT B0, `(.L_x_469) ;  /* 0x000009f000007945 */ /* 0x000fe40003800200 */
[----:B------:R-:W-:-:S13]  /*0fd0*/  ISETP.GT.U32.AND.EX P0, PT, R4, R3, PT, P0 ;  /* 0x000000030400720c */ /* 0x000fda0003f04100 */
[----:B------:R-:W-:Y:S05]  /*0fe0*/  @!P0 BRA `(.L_x_470) ;  /* 0x0000000800708947 */ /* 0x000fea0003800000 */
[----:B------:R-:W-:Y:S01]  /*0ff0*/  IMAD.IADD R9, R5, 0x1, R2 ;  /* 0x0000000105097824 */ /* 0x000fe200078e0202 */
[----:B------:R-:W-:Y:S01]  /*1000*/  MOV R4, UR13 ;  /* 0x0000000d00047c02 */ /* 0x000fe20008000f00 */
[----:B------:R-:W-:Y:S01]  /*1010*/  IMAD.U32 R7, RZ, RZ, UR13 ;  /* 0x0000000dff077e24 */ /* 0x000fe2000f8e00ff */
[----:B------:R-:W-:Y:S01]  /*1020*/  BSSY.RECONVERGENT B1, `(.L_x_471) ;  /* 0x0000027000017945 */ /* 0x000fe20003800200 */
[----:B------:R-:W-:Y:S01]  /*1030*/  IMAD.U32 R6, RZ, RZ, UR7 ;  /* 0x00000007ff067e24 */ /* 0x000fe2000f8e00ff */
[C---:B------:R-:W-:Y:S01]  /*1040*/  ISETP.LT.U32.AND P0, PT, R9.reuse, UR7, PT ;  /* 0x0000000709007c0c */ /* 0x040fe2000bf01070 */
[----:B------:R-:W-:Y:S01]  /*1050*/  IMAD.U32 R10, RZ, RZ, UR13 ;  /* 0x0000000dff0a7e24 */ /* 0x000fe2000f8e00ff */
[----:B------:R-:W-:Y:S02]  /*1060*/  ISETP.LT.U32.AND P1, PT, R9, UR7, PT ;  /* 0x0000000709007c0c */ /* 0x000fe4000bf21070 */
[----:B------:R-:W-:Y:S02]  /*1070*/  ISETP.GT.U32.AND.EX P0, PT, R4, RZ, PT, P0 ;  /* 0x000000ff0400720c */ /* 0x000fe40003f04100 */
[----:B------:R-:W-:Y:S01]  /*1080*/  ISETP.GT.U32.AND.EX P1, PT, R7, RZ, PT, P1 ;  /* 0x000000ff0700720c */ /* 0x000fe20003f24110 */
[----:B------:R-:W-:Y:S01]  /*1090*/  IMAD.MOV.U32 R7, RZ, RZ, -0x1 ;  /* 0xffffffffff077424 */ /* 0x000fe200078e00ff */
        /* <DEDUP_REMOVED lines=8> */
[----:B------:R-:W-:Y:S01]  /*1120*/  IADD3 R11, PT, PT, RZ, -R5, RZ ;  /* 0x80000005ff0b7210 */ /* 0x000fe20007ffe0ff */
[----:B------:R-:W-:Y:S01]  /*1130*/  IMAD.MOV.U32 R6, RZ, RZ, RZ ;  /* 0x000000ffff067224 */ /* 0x000fe200078e00ff */
[----:B------:R-:W-:-:S05]  /*1140*/  ISETP.NE.U32.AND P2, PT, R5, RZ, PT ;  /* 0x000000ff0500720c */ /* 0x000fca0003f45070 */
        /* <DEDUP_REMOVED lines=8> */
[----:B------:R-:W-:-:S03]  /*11d0*/  HFMA2 R9, -RZ, RZ, 0, 0 ;  /* 0x00000000ff097431 */ /* 0x000fc600000001ff */
[----:B------:R-:W-:-:S13]  /*11e0*/  ISETP.GE.U32.AND P0, PT, R6, R5, PT ;  /* 0x000000050600720c */ /* 0x000fda0003f06070 */
[----:B------:R-:W-:Y:S02]  /*11f0*/  @P0 IMAD.IADD R6, R6, 0x1, -R5 ;  /* 0x0000000106060824 */ /* 0x000fe400078e0a05 */
[----:B------:R-:W-:-:S03]  /*1200*/  @P0 VIADD R8, R8, 0x1 ;  /* 0x0000000108080836 */ /* 0x000fc60000000000 */
[----:B------:R-:W-:-:S13]  /*1210*/  ISETP.GE.U32.AND P1, PT, R6, R5, PT ;  /* 0x000000050600720c */ /* 0x000fda0003f26070 */
[----:B------:R-:W-:Y:S01]  /*1220*/  @P1 VIADD R8, R8, 0x1 ;  /* 0x0000000108081836 */ /* 0x000fe20000000000 */
[----:B------:R-:W-:Y:S01]  /*1230*/  @!P2 LOP3.LUT R8, RZ, R5, RZ, 0x33, !PT ;  /* 0x00000005ff08a212 */ /* 0x000fe200078e33ff */
[----:B------:R-:W-:Y:S06]  /*1240*/  BRA `(.L_x_473) ;  /* 0x0000000000107947 */ /* 0x000fec0003800000 */
.L_x_472:
[----:B------:R-:W-:-:S07]  /*1250*/  MOV R8, 0x1270 ;  /* 0x0000127000087802 */ /* 0x000fce0000000f00 */
[----:B------:R-:W-:Y:S05]  /*1260*/  CALL.REL.NOINC `($__internal_3_$__cuda_sm20_div_u64) ;  /* 0x0000000c00a87944 */ /* 0x000fea0003c00000 */
[----:B------:R-:W-:Y:S02]  /*1270*/  IMAD.MOV.U32 R8, RZ, RZ, R6 ;  /* 0x000000ffff087224 */ /* 0x000fe400078e0006 */
[----:B------:R-:W-:-:S07]  /*1280*/  IMAD.MOV.U32 R9, RZ, RZ, R7 ;  /* 0x000000ffff097224 */ /* 0x000fce00078e0007 */
.L_x_473:
[----:B------:R-:W-:Y:S05]  /*1290*/  BSYNC.RECONVERGENT B1 ;  /* 0x0000000000017941 */ /* 0x000fea0003800200 */
.L_x_471:
[----:B------:R-:W-:Y:S01]  /*12a0*/  IADD3 R4, P0, PT, R8, R4, RZ ;  /* 0x0000000408047210 */ /* 0x000fe20007f1e0ff */
[----:B------:R-:W1:Y:S01]  /*12b0*/  LDC R6, c[0x0][0x3b0] ;  /* 0x0000ec00ff067b82 */ /* 0x000e620000000800 */
[----:B------:R-:W-:Y:S02]  /*12c0*/  BSSY.RECONVERGENT B1, `(.L_x_474) ;  /* 0x0000031000017945 */ /* 0x000fe40003800200 */
[C---:B------:R-:W-:Y:S01]  /*12d0*/  LOP3.LUT R7, R4.reuse, 0x3, RZ, 0xc0, !PT ;  /* 0x0000000304077812 */ /* 0x040fe200078ec0ff */
[----:B------:R-:W-:Y:S01]  /*12e0*/  IMAD.X R8, RZ, RZ, R9, P0 ;  /* 0x000000ffff087224 */ /* 0x000fe200000e0609 */
[----:B------:R-:W-:Y:S02]  /*12f0*/  ISETP.GE.U32.AND P0, PT, R4, 0x3, PT ;  /* 0x000000030400780c */ /* 0x000fe40003f06070 */
[----:B------:R-:W-:Y:S02]  /*1300*/  ISETP.NE.U32.AND P1, PT, R7, 0x3, PT ;  /* 0x000000030700780c */ /* 0x000fe40003f25070 */
[----:B------:R-:W-:Y:S01]  /*1310*/  ISETP.GE.U32.AND.EX P0, PT, R8, RZ, PT, P0 ;  /* 0x000000ff0800720c */ /* 0x000fe20003f06100 */
[----:B------:R-:W-:Y:S01]  /*1320*/  IMAD.U32 R8, RZ, RZ, UR22 ;  /* 0x00000016ff087e24 */ /* 0x000fe2000f8e00ff */
[----:B------:R-:W-:-:S04]  /*1330*/  ISETP.NE.AND.EX P1, PT, RZ, RZ, PT, P1 ;  /* 0x000000ffff00720c */ /* 0x000fc80003f25310 */
[----:B------:R-:W-:Y:S02]  /*1340*/  SHF.R.S32.HI R8, RZ, 0x1f, R8 ;  /* 0x0000001fff087819 */ /* 0x000fe40000011408 */
[----:B-1----:R-:W-:-:S07]  /*1350*/  SHF.R.S32.HI R16, RZ, 0x1f, R6 ;  /* 0x0000001fff107819 */ /* 0x002fce0000011406 */
[----:B------:R-:W-:Y:S05]  /*1360*/  @!P1 BRA `(.L_x_475) ;  /* 0x0000000000989947 */ /* 0x000fea0003800000 */
[----:B------:R-:W1:Y:S01]  /*1370*/  S2UR UR8, SR_CgaCtaId ;  /* 0x00000000000879c3 */ /* 0x000e620000008800 */
[----:B------:R-:W2:Y:S01]  /*1380*/  LDCU.64 UR14, c[0x0][0x3a8] ;  /* 0x00007500ff0e77ac */ /* 0x000ea20008000a00 */
[----:B------:R-:W-:Y:S01]  /*1390*/  IMAD.U32 R7, RZ, RZ, UR22 ;  /* 0x00000016ff077e24 */ /* 0x000fe2000f8e00ff */
[----:B------:R-:W-:Y:S01]  /*13a0*/  IADD3 R9, PT, PT, R4, 0x1, RZ ;  /* 0x0000000104097810 */ /* 0x000fe20007ffe0ff */
[----:B------:R-:W-:Y:S01]  /*13b0*/  IMAD R10, R0, UR11, RZ ;  /* 0x0000000b000a7c24 */ /* 0x000fe2000f8e02ff */
        /* <DEDUP_REMOVED lines=8> */
[----:B------:R-:W-:Y:S02]  /*1440*/  IADD3 R9, P3, PT, RZ, -R9, RZ ;  /* 0x80000009ff097210 */ /* 0x000fe40007f7e0ff */
[----:B------:R-:W-:Y:S02]  /*1450*/  LEA.HI.X R13, R2, R4, R3, 0x2, P1 ;  /* 0x00000004020d7211 */ /* 0x000fe400008f1403 */
[----:B--2---:R-:W-:-:S04]  /*1460*/  IADD3 R12, P1, P2, R7, UR14, R6 ;  /* 0x0000000e070c7c10 */ /* 0x004fc8000fa3e006 */
[----:B------:R-:W-:Y:S01]  /*1470*/  IADD3.X R13, PT, PT, R13, UR15, R16, P1, P2 ;  /* 0x0000000f0d0d7c10 */ /* 0x000fe20008fe4410 */
[----:B-1----:R-:W-:-:S06]  /*1480*/  ULEA UR5, UR8, UR5, 0x18 ;  /* 0x0000000508057291 */ /* 0x002fcc000f8ec0ff */
[----:B------:R-:W-:-:S04]  /*1490*/  VIADD R4, R6, UR5 ;  /* 0x0000000506047c36 */ /* 0x000fc80008000000 */
[----:B---3--:R-:W-:Y:S02]  /*14a0*/  IMAD R7, R11, 0x200, R4 ;  /* 0x000002000b077824 */ /* 0x008fe400078e0204 */
[----:B------:R-:W-:Y:S02]  /*14b0*/  IMAD.X R4, RZ, RZ, -0x1, P3 ;  /* 0xffffffffff047424 */ /* 0x000fe400018e06ff */
[----:B------:R-:W-:-:S07]  /*14c0*/  IMAD R7, R2, 0x4, R7 ;  /* 0x0000000402077824 */ /* 0x000fce00078e0207 */
.L_x_476:
[----:B------:R-:W-:Y:S01]  /*14d0*/  IADD3 R9, P1, PT, R9, 0x1, RZ ;  /* 0x0000000109097810 */ /* 0x000fe20007f3e0ff */
[----:B------:R-:W-:Y:S01]  /*14e0*/  IMAD.MOV.U32 R10, RZ, RZ, R12 ;  /* 0x000000ffff0a7224 */ /* 0x000fe200078e000c */
[----:B------:R-:W-:Y:S02]  /*14f0*/  MOV R11, R13 ;  /* 0x0000000d000b7202 */ /* 0x000fe40000000f00 */
[----:B------:R-:W-:Y:S01]  /*1500*/  IADD3 R2, P2, PT, R5, R2, RZ ;  /* 0x0000000205027210 */ /* 0x000fe20007f5e0ff */
[----:B------:R-:W-:Y:S01]  /*1510*/  IMAD.X R4, RZ, RZ, R4, P1 ;  /* 0x000000ffff047224 */ /* 0x000fe200008e0604 */
[----:B------:R-:W-:Y:S01]  /*1520*/  ISETP.NE.U32.AND P1, PT, R9, RZ, PT ;  /* 0x000000ff0900720c */ /* 0x000fe20003f25070 */
[----:B------:R-:W-:Y:S01]  /*1530*/  @!PT LDS RZ, [RZ] ;  /* 0x00000000fffff984 */ /* 0x000fe20000000800 */
[----:B------:R-:W-:Y:S01]  /*1540*/  @!PT LDS RZ, [RZ] ;  /* 0x00000000fffff984 */ /* 0x000fe20000000800 */
[----:B------:R-:W-:Y:S01]  /*1550*/  @!PT LDS RZ, [RZ] ;  /* 0x00000000fffff984 */ /* 0x000fe20000000800 */
[----:B------:R1:W-:Y:S01]  /*1560*/  LDGSTS.E [R7+0x80], desc[UR20][R10.64] ;  /* 0x000800000a077fae */ /* 0x0003e2000b9a1014 */
[----:B------:R-:W-:Y:S01]  /*1570*/  LEA R12, P3, R5, R12, 0x2 ;  /* 0x0000000c050c7211 */ /* 0x000fe200078610ff */
[----:B------:R-:W-:Y:S01]  /*1580*/  IMAD.X R3, RZ, RZ, R3, P2 ;  /* 0x000000ffff037224 */ /* 0x000fe200010e0603 */
[----:B------:R-:W-:-:S02]  /*1590*/  ISETP.NE.AND.EX P1, PT, R4, RZ, PT, P1 ;  /* 0x000000ff0400720c */ /* 0x000fc40003f25310 */
[----:B------:R-:W-:Y:S01]  /*15a0*/  LEA.HI.X R13, R5, R13, RZ, 0x2, P3 ;  /* 0x0000000d050d7211 */ /* 0x000fe200018f14ff */
[----:B-1----:R-:W-:-:S10]  /*15b0*/  IMAD R7, R14, 0x4, R7 ;  /* 0x000000040e077824 */ /* 0x002fd400078e0207 */
[----:B------:R-:W-:Y:S05]  /*15c0*/  @P1 BRA `(.L_x_476) ;  /* 0xfffffffc00c01947 */ /* 0x000fea000383ffff */
.L_x_475:
[----:B------:R-:W-:Y:S05]  /*15d0*/  BSYNC.RECONVERGENT B1 ;  /* 0x0000000000017941 */ /* 0x000fea0003800200 */
.L_x_474:
        /* <DEDUP_REMOVED lines=16> */
[----:B------:R-:W-:Y:S01]  /*16e0*/  VIADD R6, R6, UR5 ;  /* 0x0000000506067c36 */ /* 0x000fe20008000000 */
[----:B------:R-:W-:-:S04]  /*16f0*/  UMOV UR5, URZ ;  /* 0x000000ff00057c82 */ /* 0x000fc80008000000 */
[----:B---3--:R-:W-:Y:S02]  /*1700*/  LEA R23, R7, R6, 0x9 ;  /* 0x0000000607177211 */ /* 0x008fe400078e48ff */
[----:B------:R-:W-:-:S03]  /*1710*/  IADD3 R6, P0, PT, R2, UR22, RZ ;  /* 0x0000001602067c10 */ /* 0x000fc6000ff1e0ff */
[----:B------:R-:W-:Y:S02]  /*1720*/  IMAD R23, R2, 0x4, R23 ;  /* 0x0000000402177824 */ /* 0x000fe400078e0217 */
[----:B------:R-:W-:Y:S01]  /*1730*/  IMAD.X R7, R8, 0x1, R3, P0 ;  /* 0x0000000108077824 */ /* 0x000fe200000e0603 */
[----:B------:R-:W-:Y:S01]  /*1740*/  LEA R0, P0, R2, UR8, 0x2 ;  /* 0x0000000802007c11 */ /* 0x000fe2000f8010ff */
[C-C-:B------:R-:W-:Y:S02]  /*1750*/  IMAD R25, R22.reuse, 0x4, R23.reuse ;  /* 0x0000000416197824 */ /* 0x140fe400078e0217 */
        /* <DEDUP_REMOVED lines=9> */
[----:B------:R-:W-:Y:S02]  /*17f0*/  LEA.HI.X R26, R5, R18, RZ, 0x3, P1 ;  /* 0x00000012051a7211 */ /* 0x000fe400008f1cff */
[----:B------:R-:W-:-:S07]  /*1800*/  IADD3 R28, PT, PT, R7, UR5, RZ ;  /* 0x00000005071c7c10 */ /* 0x000fce000fffe0ff */
.L_x_477:
[C---:B------:R-:W-:Y:S02]  /*1810*/  IADD3 R12, P0, PT, R4.reuse, R0, RZ ;  /* 0x00000000040c7210 */ /* 0x040fe40007f1e0ff */
[----:B------:R-:W-:-:S03]  /*1820*/  IADD3 R8, P1, PT, R4, R21, RZ ;  /* 0x0000001504087210 */ /* 0x000fc60007f3e0ff */
[----:B------:R-:W-:Y:S01]  /*1830*/  IMAD.X R13, R16, 0x1, R18, P0 ;  /* 0x00000001100d7824 */ /* 0x000fe200000e0612 */
[----:B------:R-:W-:Y:S01]  /*1840*/  IADD3 R10, P0, PT, R4, R19, RZ ;  /* 0x00000013040a7210 */ /* 0x000fe20007f1e0ff */
[----:B------:R-:W-:Y:S01]  /*1850*/  IMAD.X R9, R16, 0x1, R24, P1 ;  /* 0x0000000110097824 */ /* 0x000fe200008e0618 */
[----:B------:R-:W-:Y:S02]  /*1860*/  IADD3 R14, P1, PT, R4, R6, RZ ;  /* 0x00000006040e7210 */ /* 0x000fe40007f3e0ff */
[----:B------:R-:W-:Y:S01]  /*1870*/  @!PT LDS RZ, [RZ] ;  /* 0x00000000fffff984 */ /* 0x000fe20000000800 */
[----:B------:R-:W-:Y:S01]  /*1880*/  @!PT LDS RZ, [RZ] ;  /* 0x00000000fffff984 */ /* 0x000fe20000000800 */
[----:B------:R-:W-:Y:S01]  /*1890*/  @!PT LDS RZ, [RZ] ;  /* 0x00000000fffff984 */ /* 0x000fe20000000800 */
[----:B------:R1:W-:Y:S01]  /*18a0*/  LDGSTS.E [R23+0x80], desc[UR20][R12.64] ;  /* 0x000800000c177fae */ /* 0x0003e2000b9a1014 */
[C---:B------:R-:W-:Y:S01]  /*18b0*/  IMAD.X R11, R16.reuse, 0x1, R26, P0 ;  /* 0x00000001100b7824 */ /* 0x040fe200000e061a */
[----:B------:R-:W-:Y:S02]  /*18c0*/  IADD3 R2, P0, PT, R17, R2, RZ ;  /* 0x0000000211027210 */ /* 0x000fe40007f1e0ff */
[----:B------:R-:W-:Y:S01]  /*18d0*/  IADD3.X R15, PT, PT, R16, R28, RZ, P1, !PT ;  /* 0x0000001c100f7210 */ /* 0x000fe20000ffe4ff */
[----:B------:R2:W-:Y:S01]  /*18e0*/  LDGSTS.E [R25+0x80], desc[UR20][R8.64] ;  /* 0x0008000008197fae */ /* 0x0005e2000b9a1014 */
[C---:B------:R-:W-:Y:S01]  /*18f0*/  LEA R4, P1, R5.reuse, R4, 0x4 ;  /* 0x0000000405047211 */ /* 0x040fe200078220ff */
[----:B------:R-:W-:Y:S01]  /*1900*/  IMAD.X R3, R20, 0x1, R3, P0 ;  /* 0x0000000114037824 */ /* 0x000fe200000e0603 */
[----:B------:R-:W-:Y:S01]  /*1910*/  ISETP.GE.U32.AND P0, PT, R2, UR7, PT ;  /* 0x0000000702007c0c */ /* 0x000fe2000bf06070 */
[----:B------:R3:W-:Y:S01]  /*1920*/  LDGSTS.E [R27+0x80], desc[UR20][R10.64] ;  /* 0x000800000a1b7fae */ /* 0x0007e2000b9a1014 */
[----:B------:R-:W-:-:S02]  /*1930*/  LEA.HI.X R16, R5, R16, RZ, 0x4, P1 ;  /* 0x0000001005107211 */ /* 0x000fc400008f24ff */
[----:B------:R-:W-:Y:S01]  /*1940*/  ISETP.GE.U32.AND.EX P0, PT, R3, UR13, PT, P0 ;  /* 0x0000000d03007c0c */ /* 0x000fe2000bf06100 */
[----:B------:R4:W-:Y:S01]  /*1950*/  LDGSTS.E [R29+0x80], desc[UR20][R14.64] ;  /* 0x000800000e1d7fae */ /* 0x0009e2000b9a1014 */
[C---:B-1----:R-:W-:Y:S02]  /*1960*/  IMAD R23, R22.reuse, 0x10, R23 ;  /* 0x0000001016177824 */ /* 0x042fe400078e0217 */
[C---:B--2---:R-:W-:Y:S02]  /*1970*/  IMAD R25, R22.reuse, 0x10, R25 ;  /* 0x0000001016197824 */ /* 0x044fe400078e0219 */
[C---:B---3--:R-:W-:Y:S02]  /*1980*/  IMAD R27, R22.reuse, 0x10, R27 ;  /* 0x00000010161b7824 */ /* 0x048fe400078e021b */
[----:B----4-:R-:W-:-:S05]  /*1990*/  IMAD R29, R22, 0x10, R29 ;  /* 0x00000010161d7824 */ /* 0x010fca00078e021d */
[----:B------:R-:W-:Y:S05]  /*19a0*/  @!P0 BRA `(.L_x_477) ;  /* 0xfffffffc00988947 */ /* 0x000fea000383ffff */
.L_x_470:
[----:B------:R-:W-:Y:S05]  /*19b0*/  BSYNC.RECONVERGENT B0 ;  /* 0x0000000000007941 */ /* 0x000fea0003800200 */
.L_x_469:
[----:B------:R-:W0:Y:S01]  /*19c0*/  LDGDEPBAR ;  /* 0x00000000000079af */ /* 0x000e220000000000 */
[----:B------:R-:W-:-:S04]  /*19d0*/  DEPBAR.LE SB0, 0x0 ;  /* 0x000080000000791a */ /* 0x000fc80000000000 */
[----:B------:R-:W-:Y:S06]  /*19e0*/  BAR.SYNC.DEFER_BLOCKING 0x0 ;  /* 0x0000000000007b1d */ /* 0x000fec0000010000 */
.L_x_459:
        /* <DEDUP_REMOVED lines=10> */
[----:B------:R-:W4:Y:S02]  /*1a90*/  LDCU.64 UR4, c[0x0][0x390] ;  /* 0x00007200ff0477ac */ /* 0x000f240008000a00 */
[----:B------:R-:W-:Y:S01]  /*1aa0*/  IADD3 R2, PT, PT, R2, 0x80, RZ ;  /* 0x0000008002027810 */ /* 0x000fe20007ffe0ff */
[----:B----4-:R-:W-:Y:S01]  /*1ab0*/  UIMAD.WIDE UR4, UR22, 0x4, UR4 ;  /* 0x00000004160478a5 */ /* 0x010fe2000f8e0204 */
[----:B--2---:R-:W-:Y:S02]  /*1ac0*/  IMAD R3, R6, 0x200, R3 ;  /* 0x0000020006037824 */ /* 0x004fe400078e0203 */
[----:B------:R-:W-:Y:S01]  /*1ad0*/  IMAD.MOV R6, RZ, RZ, -R6 ;  /* 0x000000ffff067224 */ /* 0x000fe200078e0a06 */
[----:B-1----:R-:W-:-:S02]  /*1ae0*/  LEA R5, R5, R2, 0x18 ;  /* 0x0000000205057211 */ /* 0x002fc400078ec0ff */
[C---:B---3--:R-:W-:Y:S01]  /*1af0*/  LEA R2, R0.reuse, UR6, 0x2 ;  /* 0x0000000600027c11 */ /* 0x048fe2000f8e10ff */
[----:B------:R-:W-:-:S04]  /*1b00*/  IMAD R3, R0, 0x4, R3 ;  /* 0x0000000400037824 */ /* 0x000fc800078e0203 */
[----:B------:R-:W-:Y:S01]  /*1b10*/  IMAD.IADD R2, R5, 0x1, R2 ;  /* 0x0000000105027824 */ /* 0x000fe200078e0202 */
[----:B------:R-:W-:-:S07]  /*1b20*/  IADD3 R3, PT, PT, R3, 0x80, R5 ;  /* 0x0000008003037810 */ /* 0x000fce0007ffe005 */
.L_x_479:
        /* <DEDUP_REMOVED lines=9> */
[----:B-1----:R-:W-:Y:S02]  /*1bc0*/  VIADD R4, R8, 0xffffffe ;  /* 0x0ffffffe08047836 */ /* 0x002fe40000000000 */
[----:B------:R-:W-:-:S04]  /*1bd0*/  IMAD.MOV R8, RZ, RZ, -R11 ;  /* 0x000000ffff087224 */ /* 0x000fc800078e0a0b */
[----:B------:R1:W2:Y:S02]  /*1be0*/  F2I.FTZ.U32.TRUNC.NTZ R5, R4 ;  /* 0x0000000400057305 */ /* 0x0002a4000021f000 */
[----:B-1----:R-:W-:Y:S01]  /*1bf0*/  IMAD.MOV.U32 R4, RZ, RZ, RZ ;  /* 0x000000ffff047224 */ /* 0x002fe200078e00ff */
[----:B--2---:R-:W-:-:S05]  /*1c00*/  IADD3 R9, PT, PT, RZ, -R5, RZ ;  /* 0x80000005ff097210 */ /* 0x004fca0007ffe0ff */
[----:B------:R-:W-:-:S04]  /*1c10*/  IMAD R9, R9, R10, RZ ;  /* 0x0000000a09097224 */ /* 0x000fc800078e02ff */
[----:B------:R-:W-:Y:S01]  /*1c20*/  IMAD.HI.U32 R5, R5, R9, R4 ;  /* 0x0000000905057227 */ /* 0x000fe200078e0004 */
[----:B------:R-:W-:-:S05]  /*1c30*/  MOV R4, UR4 ;  /* 0x0000000400047c02 */ /* 0x000fca0008000f00 */
        /* <DEDUP_REMOVED lines=19> */
.L_x_478:
        /* <DEDUP_REMOVED lines=11> */
[----:B--2---:R-:W-:-:S02]  /*1e20*/  IMAD R3, R6, 0x200, R3 ;  /* 0x0000020006037824 */ /* 0x004fc400078e0203 */
[----:B------:R-:W-:Y:S01]  /*1e30*/  IMAD.MOV R6, RZ, RZ, -R6 ;  /* 0x000000ffff067224 */ /* 0x000fe200078e0a06 */
[----:B-1----:R-:W-:Y:S02]  /*1e40*/  LEA R4, R5, R2, 0x18 ;  /* 0x0000000205047211 */ /* 0x002fe400078ec0ff */
[C---:B---3--:R-:W-:Y:S01]  /*1e50*/  LEA R5, R0.reuse, UR6, 0x2 ;  /* 0x0000000600057c11 */ /* 0x048fe2000f8e10ff */
[----:B------:R-:W-:-:S04]  /*1e60*/  IMAD R3, R0, 0x4, R3 ;  /* 0x0000000400037824 */ /* 0x000fc800078e0203 */
[----:B------:R-:W-:Y:S01]  /*1e70*/  IMAD.IADD R2, R4, 0x1, R5 ;  /* 0x0000000104027824 */ /* 0x000fe200078e0205 */
[----:B------:R-:W-:-:S07]  /*1e80*/  IADD3 R3, PT, PT, R3, 0x80, R4 ;  /* 0x0000008003037810 */ /* 0x000fce0007ffe004 */
.L_x_482:
[----:B------:R-:W-:Y:S01]  /*1e90*/  ISETP.GE.AND P1, PT, R0, UR23, PT ;  /* 0x0000001700007c0c */ /* 0x000fe2000bf26270 */
[----:B------:R-:W-:Y:S01]  /*1ea0*/  BSSY.RECONVERGENT B0, `(.L_x_480) ;  /* 0x0000021000007945 */ /* 0x000fe20003800200 */
[----:B------:R-:W-:-:S04]  /*1eb0*/  IADD3 R6, PT, PT, R6, 0x1, RZ ;  /* 0x0000000106067810 */ /* 0x000fc80007ffe0ff */
        /* <DEDUP_REMOVED lines=10> */
[----:B-1----:R-:W-:Y:S02]  /*1f60*/  VIADD R4, R8, 0xffffffe ;  /* 0x0ffffffe08047836 */ /* 0x002fe40000000000 */
[----:B------:R-:W-:-:S04]  /*1f70*/  IMAD.MOV R8, RZ, RZ, -R11 ;  /* 0x000000ffff087224 */ /* 0x000fc800078e0a0b */
        /* <DEDUP_REMOVED lines=12> */
[----:B------:R-:W-:-:S05]  /*2040*/  @!P2 IADD3 R5, PT, PT, R5, -R10, RZ ;  /* 0x8000000a0505a210 */ /* 0x000fca0007ffe0ff */
[----:B------:R-:W-:Y:S02]  /*2050*/  IMAD.MOV.U32 R7, RZ, RZ, R5 ;  /* 0x000000ffff077224 */ /* 0x000fe400078e0005 */
[----:B------:R-:W-:Y:S02]  /*2060*/  IMAD.U32 R5, RZ, RZ, UR5 ;  /* 0x00000005ff057e24 */ /* 0x000fe4000f8e00ff */
[----:B------:R-:W-:Y:S01]  /*2070*/  @!P3 IMAD.MOV R7, RZ, RZ, -R7 ;  /* 0x000000ffff07b224 */ /* 0x000fe200078e0a07 */
[----:B------:R-:W-:Y:S01]  /*2080*/  @!P1 LOP3.LUT R7, RZ, R13, RZ, 0x33, !PT ;  /* 0x0000000dff079212 */ /* 0x000fe200078e33ff */
[----:B------:R-:W-:-:S05]  /*2090*/  IMAD.WIDE R4, R0, 0x4, R4 ;  /* 0x0000000400047825 */ /* 0x000fca00078e0204 */
[----:B------:R1:W-:Y:S02]  /*20a0*/  STG.E desc[UR20][R4.64], R7 ;  /* 0x0000000704007986 */ /* 0x0003e4000c101914 */
.L_x_481:
[----:B------:R-:W-:Y:S05]  /*20b0*/  BSYNC.RECONVERGENT B0 ;  /* 0x0000000000007941 */ /* 0x000fea0003800200 */
.L_x_480:
[----:B------:R-:W-:Y:S01]  /*20c0*/  VIADD R3, R3, 0x200 ;  /* 0x0000020003037836 */ /* 0x000fe20000000000 */
[----:B------:R-:W-:Y:S01]  /*20d0*/  IADD3 R2, PT, PT, R2, 0x200, RZ ;  /* 0x0000020002027810 */ /* 0x000fe20007ffe0ff */
[----:B------:R-:W-:Y:S01]  /*20e0*/  VIADD R0, R0, 0x80 ;  /* 0x0000008000007836 */ /* 0x000fe20000000000 */
[----:B------:R-:W-:Y:S06]  /*20f0*/  @P0 BRA `(.L_x_482) ;  /* 0xfffffffc00640947 */ /* 0x000fec000383ffff */
[----:B------:R-:W-:Y:S05]  /*2100*/  EXIT ;  /* 0x000000000000794d */ /* 0x000fea0003800000 */
        .weak           $__internal_3_$__cuda_sm20_div_u64
        .type           $__internal_3_$__cuda_sm20_div_u64,@function
        .size           $__internal_3_$__cuda_sm20_div_u64,(.L_x_496 - $__internal_3_$__cuda_sm20_div_u64)
$__internal_3_$__cuda_sm20_div_u64:
        /* <DEDUP_REMOVED lines=68> */
[----:B------:R-:W-:Y:S06]  /*2550*/  RET.REL.NODEC R8 `(_ZN3cub18CUB_300001_SM_10006detail9transform16transform_kernelINS2_10policy_hubILb0EN4cuda3std3__45tupleIJN6thrust24THRUST_300001_SM_1000_NS6detail15normal_iteratorINSA_10device_ptrIiEEEESF_EEEE10policy1000EiNS7_7modulusIiEESF_JPiSL_EEEvT0_iT1_T2_DpNS2_10kernel_argIT3_EE) ;  /* 0xffffffd808a87950 */ /* 0x000fec0003c3ffff */
.L_x_483:
        /* <DEDUP_REMOVED lines=10> */
.L_x_496:


//--------------------- .text._ZN3cub18CUB_300001_SM_10006detail8for_each13static_kernelINS2_12policy_hub_t12policy_500_tElNS2_12op_wrapper_tIlN6thrust24THRUST_300001_SM_1000_NS8cuda_cub10generate_fIPDoFivEEENS8_6detail15normal_iteratorINS8_10device_ptrIiEEEEEEEEvT0_T1_ --------------------------
	.section	.text._ZN3cub18CUB_300001_SM_10006detail8for_each13static_kernelINS2_12policy_hub_t12policy_500_tElNS2_12op_wrapper_tIlN6thrust24THRUST_300001_SM_1000_NS8cuda_cub10generate_fIPDoFivEEENS8_6detail15normal_iteratorINS8_10device_ptrIiEEEEEEEEvT0_T1_,"ax",@progbits
	.align	128
        .global         _ZN3cub18CUB_300001_SM_10006detail8for_each13static_kernelINS2_12policy_hub_t12policy_500_tElNS2_12op_wrapper_tIlN6thrust24THRUST_300001_SM_1000_NS8cuda_cub10generate_fIPDoFivEEENS8_6detail15normal_iteratorINS8_10device_ptrIiEEEEEEEEvT0_T1_
        .type           _ZN3cub18CUB_300001_SM_10006detail8for_each13static_kernelINS2_12policy_hub_t12policy_500_tElNS2_12op_wrapper_tIlN6thrust24THRUST_300001_SM_1000_NS8cuda_cub10generate_fIPDoFivEEENS8_6detail15normal_iteratorINS8_10device_ptrIiEEEEEEEEvT0_T1_,@function
        .size           _ZN3cub18CUB_300001_SM_10006detail8for_each13static_kernelINS2_12policy_hub_t12policy_500_tElNS2_12op_wrapper_tIlN6thrust24THRUST_300001_SM_1000_NS8cuda_cub10generate_fIPDoFivEEENS8_6detail15normal_iteratorINS8_10device_ptrIiEEEEEEEEvT0_T1_,(.L_x_507 - _ZN3cub18CUB_300001_SM_10006detail8for_each13static_kernelINS2_12policy_hub_t12policy_500_tElNS2_12op_wrapper_tIlN6thrust24THRUST_300001_SM_1000_NS8cuda_cub10generate_fIPDoFivEEENS8_6detail15normal_iteratorINS8_10device_ptrIiEEEEEEEEvT0_T1_)
        .other          _ZN3cub18CUB_300001_SM_10006detail8for_each13static_kernelINS2_12policy_hub_t12policy_500_tElNS2_12op_wrapper_tIlN6thrust24THRUST_300001_SM_1000_NS8cuda_cub10generate_fIPDoFivEEENS8_6detail15normal_iteratorINS8_10device_ptrIiEEEEEEEEvT0_T1_,@"STO_CUDA_ENTRY STV_DEFAULT"
_ZN3cub18CUB_300001_SM_10006detail8for_each13static_kernelINS2_12policy_hub_t12policy_500_tElNS2_12op_wrapper_tIlN6thrust24THRUST_300001_SM_1000_NS8cuda_cub10generate_fIPDoFivEEENS8_6detail15normal_iteratorINS8_10device_ptrIiEEEEEEEEvT0_T1_:
.text._ZN3cub18CUB_300001_SM_10006detail8for_each13static_kernelINS2_12policy_hub_t12policy_500_tElNS2_12op_wrapper_tIlN6thrust24THRUST_300001_SM_1000_NS8cuda_cub10generate_fIPDoFivEEENS8_6detail15normal_iteratorINS8_10device_ptrIiEEEEEEEEvT0_T1_:
[----:B------:R-:W-:Y:S08]  /*0000*/  LDC R1, c[0x0][0x37c] ;  /* 0x0000df00ff017b82 */ /* 0x000ff00000000800 */
[----:B------:R-:W0:Y:S01]  /*0010*/  S2UR UR4, SR_CTAID.X ;  /* 0x00000000000479c3 */ /* 0x000e220000002500 */
[----:B------:R-:W1:Y:S01]  /*0020*/  LDCU.64 UR38, c[0x0][0x380] ;  /* 0x00007000ff2677ac */ /* 0x000e620008000a00 */
[----:B------:R-:W2:Y:S01]  /*0030*/  LDCU.64 UR36, c[0x0][0x358] ;  /* 0x00006b00ff2477ac */ /* 0x000ea20008000a00 */
[----:B0-----:R-:W-:-:S04]  /*0040*/  UIMAD.WIDE.U32 UR4, UR4, 0x200, URZ ;  /* 0x00000200040478a5 */ /* 0x001fc8000f8e00ff */
[----:B-1----:R-:W-:-:S04]  /*0050*/  UIADD3 UR38, UP0, UPT, -UR4, UR38, URZ ;  /* 0x0000002604267290 */ /* 0x002fc8000ff1e1ff */
[----:B------:R-:W-:Y:S02]  /*0060*/  UIADD3.X UR6, UPT, UPT, ~UR5, UR39, URZ, UP0, !UPT ;  /* 0x0000002705067290 */ /* 0x000fe400087fe5ff */
[----:B------:R-:W-:-:S04]  /*0070*/  UISETP.GE.U32.AND UP0, UPT, UR38, 0x200, UPT ;  /* 0x000002002600788c */ /* 0x000fc8000bf06070 */
[----:B------:R-:W-:-:S09]  /*0080*/  UISETP.GE.AND.EX UP0, UPT, UR6, URZ, UPT, UP0 ;  /* 0x000000ff0600728c */ /* 0x000fd2000bf06300 */
[----:B--2---:R-:W-:Y:S05]  /*0090*/  BRA.U !UP0, `(.L_x_484) ;  /* 0x0000000108447547 */ /* 0x004fea000b800000 */
[----:B------:R-:W0:Y:S01]  /*00a0*/  S2R R0, SR_TID.X ;  /* 0x0000000000007919 */ /* 0x000e220000002100 */
[----:B------:R-:W1:Y:S01]  /*00b0*/  LDC.64 R4, c[0x0][0x390] ;  /* 0x0000e400ff047b82 */ /* 0x000e620000000a00 */
[----:B------:R-:W2:Y:S01]  /*00c0*/  LDCU.64 UR6, c[0x0][0x388] ;  /* 0x00007100ff0677ac */ /* 0x000ea20008000a00 */
[----:B0-----:R-:W-:-:S04]  /*00d0*/  IADD3 R0, P0, PT, R0, UR4, RZ ;  /* 0x0000000400007c10 */ /* 0x001fc8000ff1e0ff */
[----:B--2---:R-:W-:Y:S01]  /*00e0*/  LEA R16, P1, R0, UR6, 0x2 ;  /* 0x0000000600107c11 */ /* 0x004fe2000f8210ff */
[----:B------:R-:W-:-:S05]  /*00f0*/  IMAD.X R3, RZ, RZ, UR5, P0 ;  /* 0x00000005ff037e24 */ /* 0x000fca00080e06ff */
[----:B------:R-:W-:Y:S02]  /*0100*/  LEA.HI.X R17, R0, UR7, R3, 0x2, P1 ;  /* 0x0000000700117c11 */ /* 0x000fe400088f1403 */
[----:B------:R-:W-:Y:S01]  /*0110*/  MOV R20, 0x140 ;  /* 0x0000014000147802 */ /* 0x000fe20000000f00 */
[----:B------:R-:W-:-:S07]  /*0120*/  IMAD.MOV.U32 R21, RZ, RZ, 0x0 ;  /* 0x00000000ff157424 */ /* 0x000fce00078e00ff */
[----:B-1----:R-:W-:Y:S05]  /*0130*/  CALL.REL.NOINC R4 `(_ZN3cub18CUB_300001_SM_10006detail8for_each13static_kernelINS2_12policy_hub_t12policy_500_tElNS2_12op_wrapper_tIlN6thrust24THRUST_300001_SM_1000_NS8cuda_cub10generate_fIPDoFivEEENS8_6detail15normal_iteratorINS8_10device_ptrIiEEEEEEEEvT0_T1_) ;  /* 0xfffffffc04b07344 */ /* 0x002fea0003c3ffff */
[----:B------:R0:W-:Y:S01]  /*0140*/  STG.E desc[UR36][R16.64], R4 ;  /* 0x0000000410007986 */ /* 0x0001e2000c101924 */
[----:B------:R-:W1:Y:S01]  /*0150*/  LDC.64 R2, c[0x0][0x390] ;  /* 0x0000e400ff027b82 */ /* 0x000e620000000a00 */
[----:B------:R-:W-:Y:S01]  /*0160*/  MOV R20, 0x190 ;  /* 0x0000019000147802 */ /* 0x000fe20000000f00 */
[----:B------:R-:W-:-:S07]  /*0170*/  IMAD.MOV.U32 R21, RZ, RZ, 0x0 ;  /* 0x00000000ff157424 */ /* 0x000fce00078e00ff */
[----:B01----:R-:W-:Y:S05]  /*0180*/  CALL.REL.NOINC R2 `(_ZN3cub18CUB_300001_SM_10006detail8for_each13static_kernelINS2_12policy_hub_t12policy_500_tElNS2_12op_wrapper_tIlN6thrust24THRUST_300001_SM_1000_NS8cuda_cub10generate_fIPDoFivEEENS8_6detail15normal_iteratorINS8_10device_ptrIiEEEEEEEEvT0_T1_) ;  /* 0xfffffffc029c7344 */ /* 0x003fea0003c3ffff */
[----:B------:R-:W-:Y:S01]  /*0190*/  STG.E desc[UR36][R16.64+0x400], R4 ;  /* 0x0004000410007986 */ /* 0x000fe2000c101924 */
[----:B------:R-:W-:Y:S05]  /*01a0*/  EXIT ;  /* 0x000000000000794d */ /* 0x000fea0003800000 */
.L_x_484:
[----:B------:R-:W0:Y:S01]  /*01b0*/  S2R R2, SR_TID.X ;  /* 0x0000000000027919 */ /* 0x000e220000002100 */
[----:B------:R-:W-:Y:S01]  /*01c0*/  USHF.R.S32.HI UR39, URZ, 0x1f, UR38 ;  /* 0x0000001fff277899 */ /* 0x000fe20008011426 */
[----:B------:R-:W-:Y:S01]  /*01d0*/  BSSY.RECONVERGENT B6, `(.L_x_485) ;  /* 0x000000f000067945 */ /* 0x000fe20003800200 */
[----:B------:R-:W1:Y:S04]  /*01e0*/  LDCU.64 UR6, c[0x0][0x388] ;  /* 0x00007100ff0677ac */ /* 0x000e680008000a00 */
[----:B------:R-:W-:Y:S01]  /*01f0*/  IMAD.U32 R4, RZ, RZ, UR39 ;  /* 0x00000027ff047e24 */ /* 0x000fe2000f8e00ff */
[C---:B0-----:R-:W-:Y:S02]  /*0200*/  ISETP.LT.U32.AND P0, PT, R2.reuse, UR38, PT ;  /* 0x0000002602007c0c */ /* 0x041fe4000bf01070 */
[----:B------:R-:W-:-:S02]  /*0210*/  IADD3 R0, P1, PT, R2, UR4, RZ ;  /* 0x0000000402007c10 */ /* 0x000fc4000ff3e0ff */
[----:B------:R-:W-:-:S03]  /*0220*/  ISETP.GT.AND.EX P0, PT, R4, RZ, PT, P0 ;  /* 0x000000ff0400720c */ /* 0x000fc60003f04300 */
[----:B------:R-:W-:Y:S01]  /*0230*/  IMAD.X R3, RZ, RZ, UR5, P1 ;  /* 0x00000005ff037e24 */ /* 0x000fe200088e06ff */
[----:B-1----:R-:W-:-:S04]  /*0240*/  LEA R16, P1, R0, UR6, 0x2 ;  /* 0x0000000600107c11 */ /* 0x002fc8000f8210ff */
[----:B------:R-:W-:-:S05]  /*0250*/  LEA.HI.X R17, R0, UR7, R3, 0x2, P1 ;  /* 0x0000000700117c11 */ /* 0x000fca00088f1403 */
[----:B------:R-:W-:Y:S05]  /*0260*/  @!P0 BRA `(.L_x_486) ;  /* 0x0000000000148947 */ /* 0x000fea0003800000 */
[----:B------:R-:W0:Y:S01]  /*0270*/  LDC.64 R4, c[0x0][0x390] ;  /* 0x0000e400ff047b82 */ /* 0x000e220000000a00 */
[----:B------:R-:W-:Y:S01]  /*0280*/  MOV R20, 0x2b0 ;  /* 0x000002b000147802 */ /* 0x000fe20000000f00 */
[----:B------:R-:W-:-:S07]  /*0290*/  IMAD.MOV.U32 R21, RZ, RZ, 0x0 ;  /* 0x00000000ff157424 */ /* 0x000fce00078e00ff */
[----:B0-----:R-:W-:Y:S05]  /*02a0*/  CALL.REL.NOINC R4 `(_ZN3cub18CUB_300001_SM_10006detail8for_each13static_kernelINS2_12policy_hub_t12policy_500_tElNS2_12op_wrapper_tIlN6thrust24THRUST_300001_SM_1000_NS8cuda_cub10generate_fIPDoFivEEENS8_6detail15normal_iteratorINS8_10device_ptrIiEEEEEEEEvT0_T1_) ;  /* 0xfffffffc04547344 */ /* 0x001fea0003c3ffff */
[----:B------:R0:W-:Y:S02]  /*02b0*/  STG.E desc[UR36][R16.64], R4 ;  /* 0x0000000410007986 */ /* 0x0001e4000c101924 */
.L_x_486:
[----:B------:R-:W-:Y:S05]  /*02c0*/  BSYNC.RECONVERGENT B6 ;  /* 0x0000000000067941 */ /* 0x000fea0003800200 */
.L_x_485:
[----:B------:R-:W-:Y:S02]  /*02d0*/  VIADD R2, R2, 0x100 ;  /* 0x0000010002027836 */ /* 0x000fe40000000000 */
[----:B------:R-:W-:-:S03]  /*02e0*/  IMAD.U32 R0, RZ, RZ, UR39 ;  /* 0x00000027ff007e24 */ /* 0x000fc6000f8e00ff */
[----:B------:R-:W-:-:S04]  /*02f0*/  ISETP.LT.U32.AND P0, PT, R2, UR38, PT ;  /* 0x0000002602007c0c */ /* 0x000fc8000bf01070 */
[----:B------:R-:W-:-:S13]  /*0300*/  ISETP.GT.AND.EX P0, PT, R0, RZ, PT, P0 ;  /* 0x000000ff0000720c */ /* 0x000fda0003f04300 */
[----:B------:R-:W-:Y:S05]  /*0310*/  @!P0 EXIT ;  /* 0x000000000000894d */ /* 0x000fea0003800000 */
[----:B0-----:R-:W0:Y:S01]  /*0320*/  LDC.64 R4, c[0x0][0x390] ;  /* 0x0000e400ff047b82 */ /* 0x001e220000000a00 */
[----:B------:R-:W-:Y:S01]  /*0330*/  MOV R20, 0x360 ;  /* 0x0000036000147802 */ /* 0x000fe20000000f00 */
[----:B------:R-:W-:-:S07]  /*0340*/  IMAD.MOV.U32 R21, RZ, RZ, 0x0 ;  /* 0x00000000ff157424 */ /* 0x000fce00078e00ff */
[----:B0-----:R-:W-:Y:S05]  /*0350*/  CALL.REL.NOINC R4 `(_ZN3cub18CUB_300001_SM_10006detail8for_each13static_kernelINS2_12policy_hub_t12policy_500_tElNS2_12op_wrapper_tIlN6thrust24THRUST_300001_SM_1000_NS8cuda_cub10generate_fIPDoFivEEENS8_6detail15normal_iteratorINS8_10device_ptrIiEEEEEEEEvT0_T1_) ;  /* 0xfffffffc04287344 */ /* 0x001fea0003c3ffff */
[----:B------:R-:W-:Y:S01]  /*0360*/  STG.E desc[UR36][R16.64+0x400], R4 ;  /* 0x0004000410007986 */ /* 0x000fe2000c101924 */
[----:B------:R-:W-:Y:S05]  /*0370*/  EXIT ;  /* 0x000000000000794d */ /* 0x000fea0003800000 */
.L_x_487:
        /* <DEDUP_REMOVED lines=16> */
.L_x_507:


//--------------------- .text._ZN3cub18CUB_300001_SM_10006detail8for_each13static_kernelINS2_12policy_hub_t12policy_500_tElN6thrust24THRUST_300001_SM_1000_NS8cuda_cub6__fill7functorINS7_6detail15normal_iteratorINS7_10device_ptrIiEEEEiEEEEvT0_T1_ --------------------------
	.section	.text._ZN3cub18CUB_300001_SM_10006detail8for_each13static_kernelINS2_12policy_hub_t12policy_500_tElN6thrust24THRUST_300001_SM_1000_NS8cuda_cub6__fill7functorINS7_6detail15normal_iteratorINS7_10device_ptrIiEEEEiEEEEvT0_T1_,"ax",@progbits
	.align	128
        .global         _ZN3cub18CUB_300001_SM_10006detail8for_each13static_kernelINS2_12policy_hub_t12policy_500_tElN6thrust24THRUST_300001_SM_1000_NS8cuda_cub6__fill7functorINS7_6detail15normal_iteratorINS7_10device_ptrIiEEEEiEEEEvT0_T1_
        .type           _ZN3cub18CUB_300001_SM_10006detail8for_each13static_kernelINS2_12policy_hub_t12policy_500_tElN6thrust24THRUST_300001_SM_1000_NS8cuda_cub6__fill7functorINS7_6detail15normal_iteratorINS7_10device_ptrIiEEEEiEEEEvT0_T1_,@function
        .size           _ZN3cub18CUB_300001_SM_10006detail8for_each13static_kernelINS2_12policy_hub_t12policy_500_tElN6thrust24THRUST_300001_SM_1000_NS8cuda_cub6__fill7functorINS7_6detail15normal_iteratorINS7_10device_ptrIiEEEEiEEEEvT0_T1_,(.L_x_508 - _ZN3cub18CUB_300001_SM_10006detail8for_each13static_kernelINS2_12policy_hub_t12policy_500_tElN6thrust24THRUST_300001_SM_1000_NS8cuda_cub6__fill7functorINS7_6detail15normal_iteratorINS7_10device_ptrIiEEEEiEEEEvT0_T1_)
        .other          _ZN3cub18CUB_300001_SM_10006detail8for_each13static_kernelINS2_12policy_hub_t12policy_500_tElN6thrust24THRUST_300001_SM_1000_NS8cuda_cub6__fill7functorINS7_6detail15normal_iteratorINS7_10device_ptrIiEEEEiEEEEvT0_T1_,@"STO_CUDA_ENTRY STV_DEFAULT"
_ZN3cub18CUB_300001_SM_10006detail8for_each13static_kernelINS2_12policy_hub_t12policy_500_tElN6thrust24THRUST_300001_SM_1000_NS8cuda_cub6__fill7functorINS7_6detail15normal_iteratorINS7_10device_ptrIiEEEEiEEEEvT0_T1_:
.text._ZN3cub18CUB_300001_SM_10006detail8for_each13static_kernelINS2_12policy_hub_t12policy_500_tElN6thrust24THRUST_300001_SM_1000_NS8cuda_cub6__fill7functorINS7_6detail15normal_iteratorINS7_10device_ptrIiEEEEiEEEEvT0_T1_:
        /* <DEDUP_REMOVED lines=11> */
[----:B------:R-:W1:Y:S01]  /*00b0*/  LDCU.64 UR6, c[0x0][0x388] ;  /* 0x00007100ff0677ac */ /* 0x000e620008000a00 */
[----:B------:R-:W2:Y:S01]  /*00c0*/  LDC R5, c[0x0][0x390] ;  /* 0x0000e400ff057b82 */ /* 0x000ea20000000800 */
[----:B0-----:R-:W-:-:S05]  /*00d0*/  IADD3 R0, P0, PT, R0, UR4, RZ ;  /* 0x0000000400007c10 */ /* 0x001fca000ff1e0ff */
[----:B------:R-:W-:Y:S01]  /*00e0*/  IMAD.X R3, RZ, RZ, UR5, P0 ;  /* 0x00000005ff037e24 */ /* 0x000fe200080e06ff */
[----:B-1----:R-:W-:-:S04]  /*00f0*/  LEA R2, P0, R0, UR6, 0x2 ;  /* 0x0000000600027c11 */ /* 0x002fc8000f8010ff */
[----:B------:R-:W-:-:S05]  /*0100*/  LEA.HI.X R3, R0, UR7, R3, 0x2, P0 ;  /* 0x0000000700037c11 */ /* 0x000fca00080f1403 */
[----:B--2---:R-:W-:Y:S04]  /*0110*/  STG.E desc[UR8][R2.64], R5 ;  /* 0x0000000502007986 */ /* 0x004fe8000c101908 */
[----:B------:R-:W-:Y:S01]  /*0120*/  STG.E desc[UR8][R2.64+0x400], R5 ;  /* 0x0004000502007986 */ /* 0x000fe2000c101908 */
[----:B------:R-:W-:Y:S05]  /*0130*/  EXIT ;  /* 0x000000000000794d */ /* 0x000fea0003800000 */
.L_x_488:
[----:B------:R-:W0:Y:S01]  /*0140*/  S2R R0, SR_TID.X ;  /* 0x0000000000007919 */ /* 0x000e220000002100 */
[----:B------:R-:W-:Y:S01]  /*0150*/  USHF.R.S32.HI UR7, URZ, 0x1f, UR6 ;  /* 0x0000001fff077899 */ /* 0x000fe20008011406 */
[----:B------:R-:W1:Y:S05]  /*0160*/  LDCU.64 UR10, c[0x0][0x388] ;  /* 0x00007100ff0a77ac */ /* 0x000e6a0008000a00 */
[----:B------:R-:W-:Y:S02]  /*0170*/  IMAD.U32 R2, RZ, RZ, UR7 ;  /* 0x00000007ff027e24 */ /* 0x000fe4000f8e00ff */
[----:B------:R-:W-:Y:S01]  /*0180*/  IMAD.U32 R4, RZ, RZ, UR7 ;  /* 0x00000007ff047e24 */ /* 0x000fe2000f8e00ff */
[----:B0-----:R-:W-:-:S04]  /*0190*/  ISETP.LT.U32.AND P0, PT, R0, UR6, PT ;  /* 0x0000000600007c0c */ /* 0x001fc8000bf01070 */
[----:B------:R-:W-:Y:S01]  /*01a0*/  ISETP.GT.AND.EX P0, PT, R2, RZ, PT, P0 ;  /* 0x000000ff0200720c */ /* 0x000fe20003f04300 */
[C---:B------:R-:W-:Y:S01]  /*01b0*/  VIADD R2, R0.reuse, 0x100 ;  /* 0x0000010000027836 */ /* 0x040fe20000000000 */
[----:B------:R-:W-:-:S04]  /*01c0*/  IADD3 R0, P2, PT, R0, UR4, RZ ;  /* 0x0000000400007c10 */ /* 0x000fc8000ff5e0ff */
[----:B------:R-:W-:Y:S01]  /*01d0*/  ISETP.LT.U32.AND P1, PT, R2, UR6, PT ;  /* 0x0000000602007c0c */ /* 0x000fe2000bf21070 */
[----:B------:R-:W-:Y:S01]  /*01e0*/  IMAD.X R3, RZ, RZ, UR5, P2 ;  /* 0x00000005ff037e24 */ /* 0x000fe200090e06ff */
[----:B-1----:R-:W-:Y:S02]  /*01f0*/  LEA R2, P2, R0, UR10, 0x2 ;  /* 0x0000000a00027c11 */ /* 0x002fe4000f8410ff */
[----:B------:R-:W-:Y:S02]  /*0200*/  ISETP.GT.AND.EX P1, PT, R4, RZ, PT, P1 ;  /* 0x000000ff0400720c */ /* 0x000fe40003f24310 */
[----:B------:R-:W-:Y:S01]  /*0210*/  LEA.HI.X R3, R0, UR11, R3, 0x2, P2 ;  /* 0x0000000b00037c11 */ /* 0x000fe200090f1403 */
[----:B------:R-:W0:Y:S04]  /*0220*/  @P0 LDC R5, c[0x0][0x390] ;  /* 0x0000e400ff050b82 */ /* 0x000e280000000800 */
[----:B0-----:R0:W-:Y:S06]  /*0230*/  @P0 STG.E desc[UR8][R2.64], R5 ;  /* 0x0000000502000986 */ /* 0x0011ec000c101908 */
[----:B------:R-:W-:Y:S05]  /*0240*/  @!P1 EXIT ;  /* 0x000000000000994d */ /* 0x000fea0003800000 */
[----:B0-----:R-:W0:Y:S02]  /*0250*/  LDC R5, c[0x0][0x390] ;  /* 0x0000e400ff057b82 */ /* 0x001e240000000800 */
[----:B0-----:R-:W-:Y:S01]  /*0260*/  STG.E desc[UR8][R2.64+0x400], R5 ;  /* 0x0004000502007986 */ /* 0x001fe2000c101908 */
[----:B------:R-:W-:Y:S05]  /*0270*/  EXIT ;  /* 0x000000000000794d */ /* 0x000fea0003800000 */
.L_x_489:
        /* <DEDUP_REMOVED lines=16> */
.L_x_508:


//--------------------- .text._ZN3cub18CUB_300001_SM_10006detail8for_each13static_kernelINS2_12policy_hub_t12policy_500_tEmN6thrust24THRUST_300001_SM_1000_NS8cuda_cub20__uninitialized_fill7functorINS7_10device_ptrIiEEiEEEEvT0_T1_ --------------------------
	.section	.text._ZN3cub18CUB_300001_SM_10006detail8for_each13static_kernelINS2_12policy_hub_t12policy_500_tEmN6thrust24THRUST_300001_SM_1000_NS8cuda_cub20__uninitialized_fill7functorINS7_10device_ptrIiEEiEEEEvT0_T1_,"ax",@progbits
	.align	128
        .global         _ZN3cub18CUB_300001_SM_10006detail8for_each13static_kernelINS2_12policy_hub_t12policy_500_tEmN6thrust24THRUST_300001_SM_1000_NS8cuda_cub20__uninitialized_fill7functorINS7_10device_ptrIiEEiEEEEvT0_T1_
        .type           _ZN3cub18CUB_300001_SM_10006detail8for_each13static_kernelINS2_12policy_hub_t12policy_500_tEmN6thrust24THRUST_300001_SM_1000_NS8cuda_cub20__uninitialized_fill7functorINS7_10device_ptrIiEEiEEEEvT0_T1_,@function
        .size           _ZN3cub18CUB_300001_SM_10006detail8for_each13static_kernelINS2_12policy_hub_t12policy_500_tEmN6thrust24THRUST_300001_SM_1000_NS8cuda_cub20__uninitialized_fill7functorINS7_10device_ptrIiEEiEEEEvT0_T1_,(.L_x_509 - _ZN3cub18CUB_300001_SM_10006detail8for_each13static_kernelINS2_12policy_hub_t12policy_500_tEmN6thrust24THRUST_300001_SM_1000_NS8cuda_cub20__uninitialized_fill7functorINS7_10device_ptrIiEEiEEEEvT0_T1_)
        .other          _ZN3cub18CUB_300001_SM_10006detail8for_each13static_kernelINS2_12policy_hub_t12policy_500_tEmN6thrust24THRUST_300001_SM_1000_NS8cuda_cub20__uninitialized_fill7functorINS7_10device_ptrIiEEiEEEEvT0_T1_,@"STO_CUDA_ENTRY STV_DEFAULT"
_ZN3cub18CUB_300001_SM_10006detail8for_each13static_kernelINS2_12policy_hub_t12policy_500_tEmN6thrust24THRUST_300001_SM_1000_NS8cuda_cub20__uninitialized_fill7functorINS7_10device_ptrIiEEiEEEEvT0_T1_:
.text._ZN3cub18CUB_300001_SM_10006detail8for_each13static_kernelINS2_12policy_hub_t12policy_500_tEmN6thrust24THRUST_300001_SM_1000_NS8cuda_cub20__uninitialized_fill7functorINS7_10device_ptrIiEEiEEEEvT0_T1_:
        /* <DEDUP_REMOVED lines=8> */
[----:B------:R-:W-:-:S09]  /*0080*/  UISETP.GE.U32.AND.EX UP0, UPT, UR7, URZ, UPT, UP0 ;  /* 0x000000ff0700728c */ /* 0x000fd2000bf06100 */
        /* <DEDUP_REMOVED lines=11> */
.L_x_490:
[----:B------:R-:W0:Y:S01]  /*0140*/  S2R R0, SR_TID.X ;  /* 0x0000000000007919 */ /* 0x000e220000002100 */
[----:B------:R-:W-:Y:S01]  /*0150*/  IMAD.U32 R2, RZ, RZ, UR7 ;  /* 0x00000007ff027e24 */ /* 0x000fe2000f8e00ff */
[----:B------:R-:W1:Y:S01]  /*0160*/  LDCU.64 UR10, c[0x0][0x388] ;  /* 0x00007100ff0a77ac */ /* 0x000e620008000a00 */
[----:B------:R-:W-:Y:S01]  /*0170*/  IMAD.U32 R4, RZ, RZ, UR7 ;  /* 0x00000007ff047e24 */ /* 0x000fe2000f8e00ff */
[----:B0-----:R-:W-:-:S04]  /*0180*/  ISETP.LT.U32.AND P0, PT, R0, UR6, PT ;  /* 0x0000000600007c0c */ /* 0x001fc8000bf01070 */
[----:B------:R-:W-:Y:S01]  /*0190*/  ISETP.GT.U32.AND.EX P0, PT, R2, RZ, PT, P0 ;  /* 0x000000ff0200720c */ /* 0x000fe20003f04100 */
[C---:B------:R-:W-:Y:S01]  /*01a0*/  VIADD R2, R0.reuse, 0x100 ;  /* 0x0000010000027836 */ /* 0x040fe20000000000 */
[----:B------:R-:W-:-:S04]  /*01b0*/  IADD3 R0, P2, PT, R0, UR4, RZ ;  /* 0x0000000400007c10 */ /* 0x000fc8000ff5e0ff */
[----:B------:R-:W-:Y:S01]  /*01c0*/  ISETP.LT.U32.AND P1, PT, R2, UR6, PT ;  /* 0x0000000602007c0c */ /* 0x000fe2000bf21070 */
[----:B------:R-:W-:Y:S01]  /*01d0*/  IMAD.X R3, RZ, RZ, UR5, P2 ;  /* 0x00000005ff037e24 */ /* 0x000fe200090e06ff */
[----:B-1----:R-:W-:Y:S02]  /*01e0*/  LEA R2, P2, R0, UR10, 0x2 ;  /* 0x0000000a00027c11 */ /* 0x002fe4000f8410ff */
[----:B------:R-:W-:Y:S02]  /*01f0*/  ISETP.GT.U32.AND.EX P1, PT, R4, RZ, PT, P1 ;  /* 0x000000ff0400720c */ /* 0x000fe40003f24110 */
[----:B------:R-:W-:Y:S01]  /*0200*/  LEA.HI.X R3, R0, UR11, R3, 0x2, P2 ;  /* 0x0000000b00037c11 */ /* 0x000fe200090f1403 */
[----:B------:R-:W0:Y:S04]  /*0210*/  @P0 LDC R5, c[0x0][0x390] ;  /* 0x0000e400ff050b82 */ /* 0x000e280000000800 */
[----:B0-----:R0:W-:Y:S06]  /*0220*/  @P0 STG.E desc[UR8][R2.64], R5 ;  /* 0x0000000502000986 */ /* 0x0011ec000c101908 */
[----:B------:R-:W-:Y:S05]  /*0230*/  @!P1 EXIT ;  /* 0x000000000000994d */ /* 0x000fea0003800000 */
[----:B0-----:R-:W0:Y:S02]  /*0240*/  LDC R5, c[0x0][0x390] ;  /* 0x0000e400ff057b82 */ /* 0x001e240000000800 */
[----:B0-----:R-:W-:Y:S01]  /*0250*/  STG.E desc[UR8][R2.64+0x400], R5 ;  /* 0x0004000502007986 */ /* 0x001fe2000c101908 */
[----:B------:R-:W-:Y:S05]  /*0260*/  EXIT ;  /* 0x000000000000794d */ /* 0x000fea0003800000 */
.L_x_491:
        /* <DEDUP_REMOVED lines=9> */
.L_x_509:


//--------------------- .text._ZN3cub18CUB_300001_SM_10006detail11EmptyKernelIvEEvv --------------------------
	.section	.text._ZN3cub18CUB_300001_SM_10006detail11EmptyKernelIvEEvv,"ax",@progbits
	.align	128
        .global         _ZN3cub18CUB_300001_SM_10006detail11EmptyKernelIvEEvv
        .type           _ZN3cub18CUB_300001_SM_10006detail11EmptyKernelIvEEvv,@function
        .size           _ZN3cub18CUB_300001_SM_10006detail11EmptyKernelIvEEvv,(.L_x_510 - _ZN3cub18CUB_300001_SM_10006detail11EmptyKernelIvEEvv)
        .other          _ZN3cub18CUB_300001_SM_10006detail11EmptyKernelIvEEvv,@"STO_CUDA_ENTRY STV_DEFAULT"
_ZN3cub18CUB_300001_SM_10006detail11EmptyKernelIvEEvv:
.text._ZN3cub18CUB_300001_SM_10006detail11EmptyKernelIvEEvv:
[----:B------:R-:W-:Y:S01]  /*0000*/  LDC R1, c[0x0][0x37c] ;  /* 0x0000df00ff017b82 */ /* 0x000fe20000000800 */
[----:B------:R-:W-:Y:S05]  /*0010*/  EXIT ;  /* 0x000000000000794d */ /* 0x000fea0003800000 */
.L_x_492:
        /* <DEDUP_REMOVED lines=14> */
.L_x_510:


//--------------------- .nv.shared._ZN3cub18CUB_300001_SM_10006detail10merge_sort26DeviceMergeSortMergeKernelINS2_10policy_hubIN6thrust24THRUST_300001_SM_1000_NS12zip_iteratorIN4cuda3std3__45tupleIJNS6_6detail15normal_iteratorINS6_10device_ptrIiEEEESG_SG_EEEEEE9Policy600ESI_PNS0_8NullTypeESI_SM_m3cmpNSB_IJiiiEEESL_EEvbT2_T3_T4_PT6_PT7_T5_PSR_SR_NS1_7vsmem_tE --------------------------
	.section	.nv.shared._ZN3cub18CUB_300001_SM_10006detail10merge_sort26DeviceMergeSortMergeKernelINS2_10policy_hubIN6thrust24THRUST_300001_SM_1000_NS12zip_iteratorIN4cuda3std3__45tupleIJNS6_6detail15normal_iteratorINS6_10device_ptrIiEEEESG_SG_EEEEEE9Policy600ESI_PNS0_8NullTypeESI_SM_m3cmpNSB_IJiiiEEESL_EEvbT2_T3_T4_PT6_PT7_T5_PSR_SR_NS1_7vsmem_tE,"aw",@nobits
	.sectionflags	@""
	.align	128
.nv.shared._ZN3cub18CUB_300001_SM_10006detail10merge_sort26DeviceMergeSortMergeKernelINS2_10policy_hubIN6thrust24THRUST_300001_SM_1000_NS12zip_iteratorIN4cuda3std3__45tupleIJNS6_6detail15normal_iteratorINS6_10device_ptrIiEEEESG_SG_EEEEEE9Policy600ESI_PNS0_8NullTypeESI_SM_m3cmpNSB_IJiiiEEESL_EEvbT2_T3_T4_PT6_PT7_T5_PSR_SR_NS1_7vsmem_tE:
	.zero		16512


//--------------------- .nv.shared.reserved.0     --------------------------
	.section	.nv.shared.reserved.0,"aw",@nobits
	.weak		__nv_reservedSMEM_offset_0_alias
	.size		__nv_reservedSMEM_offset_0_alias, 0, 64
	.other		__nv_reservedSMEM_offset_0_alias,@"STO_CUDA_RESERVED_SHARED STV_DEFAULT"
__nv_reservedSMEM_offset_0_alias:
	.zero		0
	.zero		64


//--------------------- .nv.global                --------------------------
	.section	.nv.global,"aw",@nobits
.nv.global:
	.type		_ZN30_INTERNAL_c7ae590d_4_k_cu_main6thrust24THRUST_300001_SM_1000_NS12placeholders2_8E,@object
	.size		_ZN30_INTERNAL_c7ae590d_4_k_cu_main6thrust24THRUST_300001_SM_1000_NS12placeholders2_8E,(_ZN30_INTERNAL_c7ae590d_4_k_cu_main4cuda3std3__432_GLOBAL__N__c7ae590d_4_k_cu_main6ignoreE - _ZN30_INTERNAL_c7ae590d_4_k_cu_main6thrust24THRUST_300001_SM_1000_NS12placeholders2_8E)
_ZN30_INTERNAL_c7ae590d_4_k_cu_main6thrust24THRUST_300001_SM_1000_NS12placeholders2_8E:
	.zero		1
	.type		_ZN30_INTERNAL_c7ae590d_4_k_cu_main4cuda3std3__432_GLOBAL__N__c7ae590d_4_k_cu_main6ignoreE,@object
	.size		_ZN30_INTERNAL_c7ae590d_4_k_cu_main4cuda3std3__432_GLOBAL__N__c7ae590d_4_k_cu_main6ignoreE,(_ZN30_INTERNAL_c7ae590d_4_k_cu_main4cuda3std6ranges3__45__cpo4dataE - _ZN30_INTERNAL_c7ae590d_4_k_cu_main4cuda3std3__432_GLOBAL__N__c7ae590d_4_k_cu_main6ignoreE)
_ZN30_INTERNAL_c7ae590d_4_k_cu_main4cuda3std3__432_GLOBAL__N__c7ae590d_4_k_cu_main6ignoreE:
	.zero		1
	.type		_ZN30_INTERNAL_c7ae590d_4_k_cu_main4cuda3std6ranges3__45__cpo4dataE,@object
	.size		_ZN30_INTERNAL_c7ae590d_4_k_cu_main4cuda3std6ranges3__45__cpo4dataE,(_ZN30_INTERNAL_c7ae590d_4_k_cu_main6thrust24THRUST_300001_SM_1000_NS6system3cpp3parE - _ZN30_INTERNAL_c7ae590d_4_k_cu_main4cuda3std6ranges3__45__cpo4dataE)
_ZN30_INTERNAL_c7ae590d_4_k_cu_main4cuda3std6ranges3__45__cpo4dataE:
	.zero		1
	.type		_ZN30_INTERNAL_c7ae590d_4_k_cu_main6thrust24THRUST_300001_SM_1000_NS6system3cpp3parE,@object
	.size		_ZN30_INTERNAL_c7ae590d_4_k_cu_main6thrust24THRUST_300001_SM_1000_NS6system3cpp3parE,(_ZN30_INTERNAL_c7ae590d_4_k_cu_main4cuda3std3__45__cpo5beginE - _ZN30_INTERNAL_c7ae590d_4_k_cu_main6thrust24THRUST_300001_SM_1000_NS6system3cpp3parE)
_ZN30_INTERNAL_c7ae590d_4_k_cu_main6thrust24THRUST_300001_SM_1000_NS6system3cpp3parE:
	.zero		1
	.type		_ZN30_INTERNAL_c7ae590d_4_k_cu_main4cuda3std3__45__cpo5beginE,@object
	.size		_ZN30_INTERNAL_c7ae590d_4_k_cu_main4cuda3std3__45__cpo5beginE,(_ZN30_INTERNAL_c7ae590d_4_k_cu_main4cuda3std6ranges3__45__cpo5beginE - _ZN30_INTERNAL_c7ae590d_4_k_cu_main4cuda3std3__45__cpo5beginE)
_ZN30_INTERNAL_c7ae590d_4_k_cu_main4cuda3std3__45__cpo5beginE:
	.zero		1
	.type		_ZN30_INTERNAL_c7ae590d_4_k_cu_main4cuda3std6ranges3__45__cpo5beginE,@object
	.size		_ZN30_INTERNAL_c7ae590d_4_k_cu_main4cuda3std6ranges3__45__cpo5beginE,(_ZN30_INTERNAL_c7ae590d_4_k_cu_main6thrust24THRUST_300001_SM_1000_NS6deviceE - _ZN30_INTERNAL_c7ae590d_4_k_cu_main4cuda3std6ranges3__45__cpo5beginE)
_ZN30_INTERNAL_c7ae590d_4_k_cu_main4cuda3std6ranges3__45__cpo5beginE:
	.zero		1
	.type		_ZN30_INTERNAL_c7ae590d_4_k_cu_main6thrust24THRUST_300001_SM_1000_NS6deviceE,@object
	.size		_ZN30_INTERNAL_c7ae590d_4_k_cu_main6thrust24THRUST_300001_SM_1000_NS6deviceE,(_ZN30_INTERNAL_c7ae590d_4_k_cu_main4cuda3std3__47nulloptE - _ZN30_INTERNAL_c7ae590d_4_k_cu_main6thrust24THRUST_300001_SM_1000_NS6deviceE)
_ZN30_INTERNAL_c7ae590d_4_k_cu_main6thrust24THRUST_300001_SM_1000_NS6deviceE:
	.zero		1
	.type		_ZN30_INTERNAL_c7ae590d_4_k_cu_main4cuda3std3__47nulloptE,@object
	.size		_ZN30_INTERNAL_c7ae590d_4_k_cu_main4cuda3std3__47nulloptE,(_ZN30_INTERNAL_c7ae590d_4_k_cu_main4cuda3std6ranges3__45__cpo8distanceE - _ZN30_INTERNAL_c7ae590d_4_k_cu_main4cuda3std3__47nulloptE)
_ZN30_INTERNAL_c7ae590d_4_k_cu_main4cuda3std3__47nulloptE:
	.zero		1
	.type		_ZN30_INTERNAL_c7ae590d_4_k_cu_main4cuda3std6ranges3__45__cpo8distanceE,@object
	.size		_ZN30_INTERNAL_c7ae590d_4_k_cu_main4cuda3std6ranges3__45__cpo8distanceE,(_ZN30_INTERNAL_c7ae590d_4_k_cu_main6thrust24THRUST_300001_SM_1000_NS12placeholders2_4E - _ZN30_INTERNAL_c7ae590d_4_k_cu_main4cuda3std6ranges3__45__cpo8distanceE)
_ZN30_INTERNAL_c7ae590d_4_k_cu_main4cuda3std6ranges3__45__cpo8distanceE:
	.zero		1
	.type		_ZN30_INTERNAL_c7ae590d_4_k_cu_main6thrust24THRUST_300001_SM_1000_NS12placeholders2_4E,@object
	.size		_ZN30_INTERNAL_c7ae590d_4_k_cu_main6thrust24THRUST_300001_SM_1000_NS12placeholders2_4E,(_ZN30_INTERNAL_c7ae590d_4_k_cu_main4cuda3std3__45__cpo6rbeginE - _ZN30_INTERNAL_c7ae590d_4_k_cu_main6thrust24THRUST_300001_SM_1000_NS12placeholders2_4E)
_ZN30_INTERNAL_c7ae590d_4_k_cu_main6thrust24THRUST_300001_SM_1000_NS12placeholders2_4E:
	.zero		1
	.type		_ZN30_INTERNAL_c7ae590d_4_k_cu_main4cuda3std3__45__cpo6rbeginE,@object
	.size		_ZN30_INTERNAL_c7ae590d_4_k_cu_main4cuda3std3__45__cpo6rbeginE,(_ZN30_INTERNAL_c7ae590d_4_k_cu_main4cuda3std6ranges3__45__cpo7advanceE - _ZN30_INTERNAL_c7ae590d_4_k_cu_main4cuda3std3__45__cpo6rbeginE)
_ZN30_INTERNAL_c7ae590d_4_k_cu_main4cuda3std3__45__cpo6rbeginE:
	.zero		1
	.type		_ZN30_INTERNAL_c7ae590d_4_k_cu_main4cuda3std6ranges3__45__cpo7advanceE,@object
	.size		_ZN30_INTERNAL_c7ae590d_4_k_cu_main4cuda3std6ranges3__45__cpo7advanceE,(_ZN30_INTERNAL_c7ae590d_4_k_cu_main6thrust24THRUST_300001_SM_1000_NS12placeholders3_10E - _ZN30_INTERNAL_c7ae590d_4_k_cu_main4cuda3std6ranges3__45__cpo7advanceE)
_ZN30_INTERNAL_c7ae590d_4_k_cu_main4cuda3std6ranges3__45__cpo7advanceE:
	.zero		1
	.type		_ZN30_INTERNAL_c7ae590d_4_k_cu_main6thrust24THRUST_300001_SM_1000_NS12placeholders3_10E,@object
	.size		_ZN30_INTERNAL_c7ae590d_4_k_cu_main6thrust24THRUST_300001_SM_1000_NS12placeholders3_10E,(_ZN30_INTERNAL_c7ae590d_4_k_cu_main4cuda3std3__48in_placeE - _ZN30_INTERNAL_c7ae590d_4_k_cu_main6thrust24THRUST_300001_SM_1000_NS12placeholders3_10E)
_ZN30_INTERNAL_c7ae590d_4_k_cu_main6thrust24THRUST_300001_SM_1000_NS12placeholders3_10E:
	.zero		1
	.type		_ZN30_INTERNAL_c7ae590d_4_k_cu_main4cuda3std3__48in_placeE,@object
	.size		_ZN30_INTERNAL_c7ae590d_4_k_cu_main4cuda3std3__48in_placeE,(_ZN30_INTERNAL_c7ae590d_4_k_cu_main4cuda3std6ranges3__45__cpo4sizeE - _ZN30_INTERNAL_c7ae590d_4_k_cu_main4cuda3std3__48in_placeE)
_ZN30_INTERNAL_c7ae590d_4_k_cu_main4cuda3std3__48in_placeE:
	.zero		1
	.type		_ZN30_INTERNAL_c7ae590d_4_k_cu_main4cuda3std6ranges3__45__cpo4sizeE,@object
	.size		_ZN30_INTERNAL_c7ae590d_4_k_cu_main4cuda3std6ranges3__45__cpo4sizeE,(_ZN30_INTERNAL_c7ae590d_4_k_cu_main6thrust24THRUST_300001_SM_1000_NS12placeholders2_2E - _ZN30_INTERNAL_c7ae590d_4_k_cu_main4cuda3std6ranges3__45__cpo4sizeE)
_ZN30_INTERNAL_c7ae590d_4_k_cu_main4cuda3std6ranges3__45__cpo4sizeE:
	.zero		1
	.type		_ZN30_INTERNAL_c7ae590d_4_k_cu_main6thrust24THRUST_300001_SM_1000_NS12placeholders2_2E,@object
	.size		_ZN30_INTERNAL_c7ae590d_4_k_cu_main6thrust24THRUST_300001_SM_1000_NS12placeholders2_2E,(_ZN30_INTERNAL_c7ae590d_4_k_cu_main4cuda3std3__45__cpo6cbeginE - _ZN30_INTERNAL_c7ae590d_4_k_cu_main6thrust24THRUST_300001_SM_1000_NS12placeholders2_2E)
_ZN30_INTERNAL_c7ae590d_4_k_cu_main6thrust24THRUST_300001_SM_1000_NS12placeholders2_2E:
	.zero		1
	.type		_ZN30_INTERNAL_c7ae590d_4_k_cu_main4cuda3std3__45__cpo6cbeginE,@object
	.size		_ZN30_INTERNAL_c7ae590d_4_k_cu_main4cuda3std3__45__cpo6cbeginE,(_ZN30_INTERNAL_c7ae590d_4_k_cu_main4cuda3std6ranges3__45__cpo6cbeginE - _ZN30_INTERNAL_c7ae590d_4_k_cu_main4cuda3std3__45__cpo6cbeginE)
_ZN30_INTERNAL_c7ae590d_4_k_cu_main4cuda3std3__45__cpo6cbeginE:
	.zero		1
	.type		_ZN30_INTERNAL_c7ae590d_4_k_cu_main4cuda3std6ranges3__45__cpo6cbeginE,@object
	.size		_ZN30_INTERNAL_c7ae590d_4_k_cu_main4cuda3std6ranges3__45__cpo6cbeginE,(_ZN30_INTERNAL_c7ae590d_4_k_cu_main6thrust24THRUST_300001_SM_1000_NS12placeholders2_6E - _ZN30_INTERNAL_c7ae590d_4_k_cu_main4cuda3std6ranges3__45__cpo6cbeginE)
_ZN30_INTERNAL_c7ae590d_4_k_cu_main4cuda3std6ranges3__45__cpo6cbeginE:
	.zero		1
	.type		_ZN30_INTERNAL_c7ae590d_4_k_cu_main6thrust24THRUST_300001_SM_1000_NS12placeholders2_6E,@object
	.size		_ZN30_INTERNAL_c7ae590d_4_k_cu_main6thrust24THRUST_300001_SM_1000_NS12placeholders2_6E,(_ZN30_INTERNAL_c7ae590d_4_k_cu_main4cuda3std3__45__cpo7crbeginE - _ZN30_INTERNAL_c7ae590d_4_k_cu_main6thrust24THRUST_300001_SM_1000_NS12placeholders2_6E)
_ZN30_INTERNAL_c7ae590d_4_k_cu_main6thrust24THRUST_300001_SM_1000_NS12placeholders2_6E:
	.zero		1
	.type		_ZN30_INTERNAL_c7ae590d_4_k_cu_main4cuda3std3__45__cpo7crbeginE,@object
	.size		_ZN30_INTERNAL_c7ae590d_4_k_cu_main4cuda3std3__45__cpo7crbeginE,(_ZN30_INTERNAL_c7ae590d_4_k_cu_main4cuda3std6ranges3__45__cpo4nextE - _ZN30_INTERNAL_c7ae590d_4_k_cu_main4cuda3std3__45__cpo7crbeginE)
_ZN30_INTERNAL_c7ae590d_4_k_cu_main4cuda3std3__45__cpo7crbeginE:
	.zero		1
	.type		_ZN30_INTERNAL_c7ae590d_4_k_cu_main4cuda3std6ranges3__45__cpo4nextE,@object
	.size		_ZN30_INTERNAL_c7ae590d_4_k_cu_main4cuda3std6ranges3__45__cpo4nextE,(_ZN30_INTERNAL_c7ae590d_4_k_cu_main4cuda3std6ranges3__45__cpo4swapE - _ZN30_INTERNAL_c7ae590d_4_k_cu_main4cuda3std6ranges3__45__cpo4nextE)
_ZN30_INTERNAL_c7ae590d_4_k_cu_main4cuda3std6ranges3__45__cpo4nextE:
	.zero		1
	.type		_ZN30_INTERNAL_c7ae590d_4_k_cu_main4cuda3std6ranges3__45__cpo4swapE,@object
	.size		_ZN30_INTERNAL_c7ae590d_4_k_cu_main4cuda3std6ranges3__45__cpo4swapE,(_ZN30_INTERNAL_c7ae590d_4_k_cu_main6thrust24THRUST_300001_SM_1000_NS8cuda_cub10par_nosyncE - _ZN30_INTERNAL_c7ae590d_4_k_cu_main4cuda3std6ranges3__45__cpo4swapE)
_ZN30_INTERNAL_c7ae590d_4_k_cu_main4cuda3std6ranges3__45__cpo4swapE:
	.zero		1
	.type		_ZN30_INTERNAL_c7ae590d_4_k_cu_main6thrust24THRUST_300001_SM_1000_NS8cuda_cub10par_nosyncE,@object
	.size		_ZN30_INTERNAL_c7ae590d_4_k_cu_main6thrust24THRUST_300001_SM_1000_NS8cuda_cub10par_nosyncE,(_ZN30_INTERNAL_c7ae590d_4_k_cu_main6thrust24THRUST_300001_SM_1000_NS3seqE - _ZN30_INTERNAL_c7ae590d_4_k_cu_main6thrust24THRUST_300001_SM_1000_NS8cuda_cub10par_nosyncE)
_ZN30_INTERNAL_c7ae590d_4_k_cu_main6thrust24THRUST_300001_SM_1000_NS8cuda_cub10par_nosyncE:
	.zero		1
	.type		_ZN30_INTERNAL_c7ae590d_4_k_cu_main6thrust24THRUST_300001_SM_1000_NS3seqE,@object
	.size		_ZN30_INTERNAL_c7ae590d_4_k_cu_main6thrust24THRUST_300001_SM_1000_NS3seqE,(_ZN30_INTERNAL_c7ae590d_4_k_cu_main4cuda3std3__420unreachable_sentinelE - _ZN30_INTERNAL_c7ae590d_4_k_cu_main6thrust24THRUST_300001_SM_1000_NS3seqE)
_ZN30_INTERNAL_c7ae590d_4_k_cu_main6thrust24THRUST_300001_SM_1000_NS3seqE:
	.zero		1
	.type		_ZN30_INTERNAL_c7ae590d_4_k_cu_main4cuda3std3__420unreachable_sentinelE,@object
	.size		_ZN30_INTERNAL_c7ae590d_4_k_cu_main4cuda3std3__420unreachable_sentinelE,(_ZN30_INTERNAL_c7ae590d_4_k_cu_main4cuda3std6ranges3__45__cpo5ssizeE - _ZN30_INTERNAL_c7ae590d_4_k_cu_main4cuda3std3__420unreachable_sentinelE)
_ZN30_INTERNAL_c7ae590d_4_k_cu_main4cuda3std3__420unreachable_sentinelE:
	.zero		1
	.type		_ZN30_INTERNAL_c7ae590d_4_k_cu_main4cuda3std6ranges3__45__cpo5ssizeE,@object
	.size		_ZN30_INTERNAL_c7ae590d_4_k_cu_main4cuda3std6ranges3__45__cpo5ssizeE,(_ZN30_INTERNAL_c7ae590d_4_k_cu_main6thrust24THRUST_300001_SM_1000_NS12placeholders2_3E - _ZN30_INTERNAL_c7ae590d_4_k_cu_main4cuda3std6ranges3__45__cpo5ssizeE)
_ZN30_INTERNAL_c7ae590d_4_k_cu_main4cuda3std6ranges3__45__cpo5ssizeE:
	.zero		1
	.type		_ZN30_INTERNAL_c7ae590d_4_k_cu_main6thrust24THRUST_300001_SM_1000_NS12placeholders2_3E,@object
	.size		_ZN30_INTERNAL_c7ae590d_4_k_cu_main6thrust24THRUST_300001_SM_1000_NS12placeholders2_3E,(_ZN30_INTERNAL_c7ae590d_4_k_cu_main4cuda3std3__45__cpo4cendE - _ZN30_INTERNAL_c7ae590d_4_k_cu_main6thrust24THRUST_300001_SM_1000_NS12placeholders2_3E)
_ZN30_INTERNAL_c7ae590d_4_k_cu_main6thrust24THRUST_300001_SM_1000_NS12placeholders2_3E:
	.zero		1
	.type		_ZN30_INTERNAL_c7ae590d_4_k_cu_main4cuda3std3__45__cpo4cendE,@object
	.size		_ZN30_INTERNAL_c7ae590d_4_k_cu_main4cuda3std3__45__cpo4cendE,(_ZN30_INTERNAL_c7ae590d_4_k_cu_main4cuda3std6ranges3__45__cpo4cendE - _ZN30_INTERNAL_c7ae590d_4_k_cu_main4cuda3std3__45__cpo4cendE)
_ZN30_INTERNAL_c7ae590d_4_k_cu_main4cuda3std3__45__cpo4cendE:
	.zero		1
	.type		_ZN30_INTERNAL_c7ae590d_4_k_cu_main4cuda3std6ranges3__45__cpo4cendE,@object
	.size		_ZN30_INTERNAL_c7ae590d_4_k_cu_main4cuda3std6ranges3__45__cpo4cendE,(_ZN30_INTERNAL_c7ae590d_4_k_cu_main6thrust24THRUST_300001_SM_1000_NS12placeholders2_7E - _ZN30_INTERNAL_c7ae590d_4_k_cu_main4cuda3std6ranges3__45__cpo4cendE)
_ZN30_INTERNAL_c7ae590d_4_k_cu_main4cuda3std6ranges3__45__cpo4cendE:
	.zero		1
	.type		_ZN30_INTERNAL_c7ae590d_4_k_cu_main6thrust24THRUST_300001_SM_1000_NS12placeholders2_7E,@object
	.size		_ZN30_INTERNAL_c7ae590d_4_k_cu_main6thrust24THRUST_300001_SM_1000_NS12placeholders2_7E,(_ZN30_INTERNAL_c7ae590d_4_k_cu_main4cuda3std3__45__cpo5crendE - _ZN30_INTERNAL_c7ae590d_4_k_cu_main6thrust24THRUST_300001_SM_1000_NS12placeholders2_7E)
_ZN30_INTERNAL_c7ae590d_4_k_cu_main6thrust24THRUST_300001_SM_1000_NS12placeholders2_7E:
	.zero		1
	.type		_ZN30_INTERNAL_c7ae590d_4_k_cu_main4cuda3std3__45__cpo5crendE,@object
	.size		_ZN30_INTERNAL_c7ae590d_4_k_cu_main4cuda3std3__45__cpo5crendE,(_ZN30_INTERNAL_c7ae590d_4_k_cu_main4cuda3std6ranges3__45__cpo4prevE - _ZN30_INTERNAL_c7ae590d_4_k_cu_main4cuda3std3__45__cpo5crendE)
_ZN30_INTERNAL_c7ae590d_4_k_cu_main4cuda3std3__45__cpo5crendE:
	.zero		1
	.type		_ZN30_INTERNAL_c7ae590d_4_k_cu_main4cuda3std6ranges3__45__cpo4prevE,@object
	.size		_ZN30_INTERNAL_c7ae590d_4_k_cu_main4cuda3std6ranges3__45__cpo4prevE,(_ZN30_INTERNAL_c7ae590d_4_k_cu_main4cuda3std6ranges3__45__cpo9iter_moveE - _ZN30_INTERNAL_c7ae590d_4_k_cu_main4cuda3std6ranges3__45__cpo4prevE)
_ZN30_INTERNAL_c7ae590d_4_k_cu_main4cuda3std6ranges3__45__cpo4prevE:
	.zero		1
	.type		_ZN30_INTERNAL_c7ae590d_4_k_cu_main4cuda3std6ranges3__45__cpo9iter_moveE,@object
	.size		_ZN30_INTERNAL_c7ae590d_4_k_cu_main4cuda3std6ranges3__45__cpo9iter_moveE,(_ZN30_INTERNAL_c7ae590d_4_k_cu_main6thrust24THRUST_300001_SM_1000_NS6system6detail10sequential3seqE - _ZN30_INTERNAL_c7ae590d_4_k_cu_main4cuda3std6ranges3__45__cpo9iter_moveE)
_ZN30_INTERNAL_c7ae590d_4_k_cu_main4cuda3std6ranges3__45__cpo9iter_moveE:
	.zero		1
	.type		_ZN30_INTERNAL_c7ae590d_4_k_cu_main6thrust24THRUST_300001_SM_1000_NS6system6detail10sequential3seqE,@object
	.size		_ZN30_INTERNAL_c7ae590d_4_k_cu_main6thrust24THRUST_300001_SM_1000_NS6system6detail10sequential3seqE,(_ZN30_INTERNAL_c7ae590d_4_k_cu_main6thrust24THRUST_300001_SM_1000_NS12placeholders2_9E - _ZN30_INTERNAL_c7ae590d_4_k_cu_main6thrust24THRUST_300001_SM_1000_NS6system6detail10sequential3seqE)
_ZN30_INTERNAL_c7ae590d_4_k_cu_main6thrust24THRUST_300001_SM_1000_NS6system6detail10sequential3seqE:
	.zero		1
	.type		_ZN30_INTERNAL_c7ae590d_4_k_cu_main6thrust24THRUST_300001_SM_1000_NS12placeholders2_9E,@object
	.size		_ZN30_INTERNAL_c7ae590d_4_k_cu_main6thrust24THRUST_300001_SM_1000_NS12placeholders2_9E,(_ZN30_INTERNAL_c7ae590d_4_k_cu_main4cuda3std3__419piecewise_constructE - _ZN30_INTERNAL_c7ae590d_4_k_cu_main6thrust24THRUST_300001_SM_1000_NS12placeholders2_9E)
_ZN30_INTERNAL_c7ae590d_4_k_cu_main6thrust24THRUST_300001_SM_1000_NS12placeholders2_9E:
	.zero		1
	.type		_ZN30_INTERNAL_c7ae590d_4_k_cu_main4cuda3std3__419piecewise_constructE,@object
	.size		_ZN30_INTERNAL_c7ae590d_4_k_cu_main4cuda3std3__419piecewise_constructE,(_ZN30_INTERNAL_c7ae590d_4_k_cu_main4cuda3std6ranges3__45__cpo5cdataE - _ZN30_INTERNAL_c7ae590d_4_k_cu_main4cuda3std3__419piecewise_constructE)
_ZN30_INTERNAL_c7ae590d_4_k_cu_main4cuda3std3__419piecewise_constructE:
	.zero		1
	.type		_ZN30_INTERNAL_c7ae590d_4_k_cu_main4cuda3std6ranges3__45__cpo5cdataE,@object
	.size		_ZN30_INTERNAL_c7ae590d_4_k_cu_main4cuda3std6ranges3__45__cpo5cdataE,(_ZN30_INTERNAL_c7ae590d_4_k_cu_main6thrust24THRUST_300001_SM_1000_NS12placeholders2_1E - _ZN30_INTERNAL_c7ae590d_4_k_cu_main4cuda3std6ranges3__45__cpo5cdataE)
_ZN30_INTERNAL_c7ae590d_4_k_cu_main4cuda3std6ranges3__45__cpo5cdataE:
	.zero		1
	.type		_ZN30_INTERNAL_c7ae590d_4_k_cu_main6thrust24THRUST_300001_SM_1000_NS12placeholders2_1E,@object
	.size		_ZN30_INTERNAL_c7ae590d_4_k_cu_main6thrust24THRUST_300001_SM_1000_NS12placeholders2_1E,(_ZN30_INTERNAL_c7ae590d_4_k_cu_main4cuda3std3__45__cpo3endE - _ZN30_INTERNAL_c7ae590d_4_k_cu_main6thrust24THRUST_300001_SM_1000_NS12placeholders2_1E)
_ZN30_INTERNAL_c7ae590d_4_k_cu_main6thrust24THRUST_300001_SM_1000_NS12placeholders2_1E:
	.zero		1
	.type		_ZN30_INTERNAL_c7ae590d_4_k_cu_main4cuda3std3__45__cpo3endE,@object
	.size		_ZN30_INTERNAL_c7ae590d_4_k_cu_main4cuda3std3__45__cpo3endE,(_ZN30_INTERNAL_c7ae590d_4_k_cu_main4cuda3std6ranges3__45__cpo3endE - _ZN30_INTERNAL_c7ae590d_4_k_cu_main4cuda3std3__45__cpo3endE)
_ZN30_INTERNAL_c7ae590d_4_k_cu_main4cuda3std3__45__cpo3endE:
	.zero		1
	.type		_ZN30_INTERNAL_c7ae590d_4_k_cu_main4cuda3std6ranges3__45__cpo3endE,@object
	.size		_ZN30_INTERNAL_c7ae590d_4_k_cu_main4cuda3std6ranges3__45__cpo3endE,(_ZN30_INTERNAL_c7ae590d_4_k_cu_main6thrust24THRUST_300001_SM_1000_NS12placeholders2_5E - _ZN30_INTERNAL_c7ae590d_4_k_cu_main4cuda3std6ranges3__45__cpo3endE)
_ZN30_INTERNAL_c7ae590d_4_k_cu_main4cuda3std6ranges3__45__cpo3endE:
	.zero		1
	.type		_ZN30_INTERNAL_c7ae590d_4_k_cu_main6thrust24THRUST_300001_SM_1000_NS12placeholders2_5E,@object
	.size		_ZN30_INTERNAL_c7ae590d_4_k_cu_main6thrust24THRUST_300001_SM_1000_NS12placeholders2_5E,(_ZN30_INTERNAL_c7ae590d_4_k_cu_main4cuda3std3__45__cpo4rendE - _ZN30_INTERNAL_c7ae590d_4_k_cu_main6thrust24THRUST_300001_SM_1000_NS12placeholders2_5E)
_ZN30_INTERNAL_c7ae590d_4_k_cu_main6thrust24THRUST_300001_SM_1000_NS12placeholders2_5E:
	.zero		1
	.type		_ZN30_INTERNAL_c7ae590d_4_k_cu_main4cuda3std3__45__cpo4rendE,@object
	.size		_ZN30_INTERNAL_c7ae590d_4_k_cu_main4cuda3std3__45__cpo4rendE,(_ZN30_INTERNAL_c7ae590d_4_k_cu_main4cuda3std6ranges3__45__cpo9iter_swapE - _ZN30_INTERNAL_c7ae590d_4_k_cu_main4cuda3std3__45__cpo4rendE)
_ZN30_INTERNAL_c7ae590d_4_k_cu_main4cuda3std3__45__cpo4rendE:
	.zero		1
	.type		_ZN30_INTERNAL_c7ae590d_4_k_cu_main4cuda3std6ranges3__45__cpo9iter_swapE,@object
	.size		_ZN30_INTERNAL_c7ae590d_4_k_cu_main4cuda3std6ranges3__45__cpo9iter_swapE,(_ZN30_INTERNAL_c7ae590d_4_k_cu_main4cuda3std3__48unexpectE - _ZN30_INTERNAL_c7ae590d_4_k_cu_main4cuda3std6ranges3__45__cpo9iter_swapE)
_ZN30_INTERNAL_c7ae590d_4_k_cu_main4cuda3std6ranges3__45__cpo9iter_swapE:
	.zero		1
	.type		_ZN30_INTERNAL_c7ae590d_4_k_cu_main4cuda3std3__48unexpectE,@object
	.size		_ZN30_INTERNAL_c7ae590d_4_k_cu_main4cuda3std3__48unexpectE,(_ZN30_INTERNAL_c7ae590d_4_k_cu_main6thrust24THRUST_300001_SM_1000_NS8cuda_cub3parE - _ZN30_INTERNAL_c7ae590d_4_k_cu_main4cuda3std3__48unexpectE)
_ZN30_INTERNAL_c7ae590d_4_k_cu_main4cuda3std3__48unexpectE:
	.zero		1
	.type		_ZN30_INTERNAL_c7ae590d_4_k_cu_main6thrust24THRUST_300001_SM_1000_NS8cuda_cub3parE,@object
	.size		_ZN30_INTERNAL_c7ae590d_4_k_cu_main6thrust24THRUST_300001_SM_1000_NS8cuda_cub3parE,(.L_29 - _ZN30_INTERNAL_c7ae590d_4_k_cu_main6thrust24THRUST_300001_SM_1000_NS8cuda_cub3parE)
_ZN30_INTERNAL_c7ae590d_4_k_cu_main6thrust24THRUST_300001_SM_1000_NS8cuda_cub3parE:
	.zero		1
.L_29:


//--------------------- .nv.shared._ZN3cub18CUB_300001_SM_10006detail10merge_sort30DeviceMergeSortPartitionKernelIN6thrust24THRUST_300001_SM_1000_NS12zip_iteratorIN4cuda3std3__45tupleIJNS5_6detail15normal_iteratorINS5_10device_ptrIiEEEESF_SF_EEEEEm3cmpNSA_IJiiiEEEEEvbT_PT2_T0_SN_PSN_T1_SN_i --------------------------
	.section	.nv.shared._ZN3cub18CUB_300001_SM_10006detail10merge_sort30DeviceMergeSortPartitionKernelIN6thrust24THRUST_300001_SM_1000_NS12zip_iteratorIN4cuda3std3__45tupleIJNS5_6detail15normal_iteratorINS5_10device_ptrIiEEEESF_SF_EEEEEm3cmpNSA_IJiiiEEEEEvbT_PT2_T0_SN_PSN_T1_SN_i,"aw",@nobits
	.sectionflags	@""
	.align	128
	.zero		1024


//--------------------- .nv.shared._ZN3cub18CUB_300001_SM_10006detail10merge_sort30DeviceMergeSortBlockSortKernelINS2_10policy_hubIN6thrust24THRUST_300001_SM_1000_NS12zip_iteratorIN4cuda3std3__45tupleIJNS6_6detail15normal_iteratorINS6_10device_ptrIiEEEESG_SG_EEEEEE9Policy600ESI_PNS0_8NullTypeESI_SM_m3cmpNSB_IJiiiEEESL_EEvbT0_T1_T2_T3_T4_PT6_PT7_T5_NS1_7vsmem_tE --------------------------
	.section	.nv.shared._ZN3cub18CUB_300001_SM_10006detail10merge_sort30DeviceMergeSortBlockSortKernelINS2_10policy_hubIN6thrust24THRUST_300001_SM_1000_NS12zip_iteratorIN4cuda3std3__45tupleIJNS6_6detail15normal_iteratorINS6_10device_ptrIiEEEESG_SG_EEEEEE9Policy600ESI_PNS0_8NullTypeESI_SM_m3cmpNSB_IJiiiEEESL_EEvbT0_T1_T2_T3_T4_PT6_PT7_T5_NS1_7vsmem_tE,"aw",@nobits
	.sectionflags	@""
	.align	128
.nv.shared._ZN3cub18CUB_300001_SM_10006detail10merge_sort30DeviceMergeSortBlockSortKernelINS2_10policy_hubIN6thrust24THRUST_300001_SM_1000_NS12zip_iteratorIN4cuda3std3__45tupleIJNS6_6detail15normal_iteratorINS6_10device_ptrIiEEEESG_SG_EEEEEE9Policy600ESI_PNS0_8NullTypeESI_SM_m3cmpNSB_IJiiiEEESL_EEvbT0_T1_T2_T3_T4_PT6_PT7_T5_NS1_7vsmem_tE:
	.zero		16512


//--------------------- .nv.shared._ZN3cub18CUB_300001_SM_10006detail10merge_sort26DeviceMergeSortMergeKernelINS2_10policy_hubIN6thrust24THRUST_300001_SM_1000_NS12zip_iteratorIN4cuda3std3__45tupleIJNS6_6detail15normal_iteratorINS6_10device_ptrIiEEEESG_SG_EEEEEE9Policy600ESI_PNS0_8NullTypeESI_SM_j3cmpNSB_IJiiiEEESL_EEvbT2_T3_T4_PT6_PT7_T5_PSR_SR_NS1_7vsmem_tE --------------------------
	.section	.nv.shared._ZN3cub18CUB_300001_SM_10006detail10merge_sort26DeviceMergeSortMergeKernelINS2_10policy_hubIN6thrust24THRUST_300001_SM_1000_NS12zip_iteratorIN4cuda3std3__45tupleIJNS6_6detail15normal_iteratorINS6_10device_ptrIiEEEESG_SG_EEEEEE9Policy600ESI_PNS0_8NullTypeESI_SM_j3cmpNSB_IJiiiEEESL_EEvbT2_T3_T4_PT6_PT7_T5_PSR_SR_NS1_7vsmem_tE,"aw",@nobits
	.sectionflags	@""
	.align	128
.nv.shared._ZN3cub18CUB_300001_SM_10006detail10merge_sort26DeviceMergeSortMergeKernelINS2_10policy_hubIN6thrust24THRUST_300001_SM_1000_NS12zip_iteratorIN4cuda3std3__45tupleIJNS6_6detail15normal_iteratorINS6_10device_ptrIiEEEESG_SG_EEEEEE9Policy600ESI_PNS0_8NullTypeESI_SM_j3cmpNSB_IJiiiEEESL_EEvbT2_T3_T4_PT6_PT7_T5_PSR_SR_NS1_7vsmem_tE:
	.zero		16512


//--------------------- .nv.shared._ZN3cub18CUB_300001_SM_10006detail10merge_sort30DeviceMergeSortPartitionKernelIN6thrust24THRUST_300001_SM_1000_NS12zip_iteratorIN4cuda3std3__45tupleIJNS5_6detail15normal_iteratorINS5_10device_ptrIiEEEESF_SF_EEEEEj3cmpNSA_IJiiiEEEEEvbT_PT2_T0_SN_PSN_T1_SN_i --------------------------
	.section	.nv.shared._ZN3cub18CUB_300001_SM_10006detail10merge_sort30DeviceMergeSortPartitionKernelIN6thrust24THRUST_300001_SM_1000_NS12zip_iteratorIN4cuda3std3__45tupleIJNS5_6detail15normal_iteratorINS5_10device_ptrIiEEEESF_SF_EEEEEj3cmpNSA_IJiiiEEEEEvbT_PT2_T0_SN_PSN_T1_SN_i,"aw",@nobits
	.sectionflags	@""
	.align	128
	.zero		1024


//--------------------- .nv.shared._ZN3cub18CUB_300001_SM_10006detail10merge_sort30DeviceMergeSortBlockSortKernelINS2_10policy_hubIN6thrust24THRUST_300001_SM_1000_NS12zip_iteratorIN4cuda3std3__45tupleIJNS6_6detail15normal_iteratorINS6_10device_ptrIiEEEESG_SG_EEEEEE9Policy600ESI_PNS0_8NullTypeESI_SM_j3cmpNSB_IJiiiEEESL_EEvbT0_T1_T2_T3_T4_PT6_PT7_T5_NS1_7vsmem_tE --------------------------
	.section	.nv.shared._ZN3cub18CUB_300001_SM_10006detail10merge_sort30DeviceMergeSortBlockSortKernelINS2_10policy_hubIN6thrust24THRUST_300001_SM_1000_NS12zip_iteratorIN4cuda3std3__45tupleIJNS6_6detail15normal_iteratorINS6_10device_ptrIiEEEESG_SG_EEEEEE9Policy600ESI_PNS0_8NullTypeESI_SM_j3cmpNSB_IJiiiEEESL_EEvbT0_T1_T2_T3_T4_PT6_PT7_T5_NS1_7vsmem_tE,"aw",@nobits
	.sectionflags	@""
	.align	128
.nv.shared._ZN3cub18CUB_300001_SM_10006detail10merge_sort30DeviceMergeSortBlockSortKernelINS2_10policy_hubIN6thrust24THRUST_300001_SM_1000_NS12zip_iteratorIN4cuda3std3__45tupleIJNS6_6detail15normal_iteratorINS6_10device_ptrIiEEEESG_SG_EEEEEE9Policy600ESI_PNS0_8NullTypeESI_SM_j3cmpNSB_IJiiiEEESL_EEvbT0_T1_T2_T3_T4_PT6_PT7_T5_NS1_7vsmem_tE:
	.zero		16512


//--------------------- .nv.shared._ZN3cub18CUB_300001_SM_10006detail9transform16transform_kernelINS2_10policy_hubILb0EN4cuda3std3__45tupleIJN6thrust24THRUST_300001_SM_1000_NS6detail15normal_iteratorINSA_10device_ptrIiEEEESF_EEEE10policy1000ElNS7_4plusIiEESF_JPiSL_EEEvT0_iT1_T2_DpNS2_10kernel_argIT3_EE --------------------------
	.section	.nv.shared._ZN3cub18CUB_300001_SM_10006detail9transform16transform_kernelINS2_10policy_hubILb0EN4cuda3std3__45tupleIJN6thrust24THRUST_300001_SM_1000_NS6detail15normal_iteratorINSA_10device_ptrIiEEEESF_EEEE10policy1000ElNS7_4plusIiEESF_JPiSL_EEEvT0_iT1_T2_DpNS2_10kernel_argIT3_EE,"aw",@nobits
	.sectionflags	@""
	.align	128
.nv.shared._ZN3cub18CUB_300001_SM_10006detail9transform16transform_kernelINS2_10policy_hubILb0EN4cuda3std3__45tupleIJN6thrust24THRUST_300001_SM_1000_NS6detail15normal_iteratorINSA_10device_ptrIiEEEESF_EEEE10policy1000ElNS7_4plusIiEESF_JPiSL_EEEvT0_iT1_T2_DpNS2_10kernel_argIT3_EE:
	.zero		1152


//--------------------- .nv.shared._ZN3cub18CUB_300001_SM_10006detail9transform16transform_kernelINS2_10policy_hubILb0EN4cuda3std3__45tupleIJN6thrust24THRUST_300001_SM_1000_NS6detail15normal_iteratorINSA_10device_ptrIiEEEESF_EEEE10policy1000EiNS7_4plusIiEESF_JPiSL_EEEvT0_iT1_T2_DpNS2_10kernel_argIT3_EE --------------------------
	.section	.nv.shared._ZN3cub18CUB_300001_SM_10006detail9transform16transform_kernelINS2_10policy_hubILb0EN4cuda3std3__45tupleIJN6thrust24THRUST_300001_SM_1000_NS6detail15normal_iteratorINSA_10device_ptrIiEEEESF_EEEE10policy1000EiNS7_4plusIiEESF_JPiSL_EEEvT0_iT1_T2_DpNS2_10kernel_argIT3_EE,"aw",@nobits
	.sectionflags	@""
	.align	128
.nv.shared._ZN3cub18CUB_300001_SM_10006detail9transform16transform_kernelINS2_10policy_hubILb0EN4cuda3std3__45tupleIJN6thrust24THRUST_300001_SM_1000_NS6detail15normal_iteratorINSA_10device_ptrIiEEEESF_EEEE10policy1000EiNS7_4plusIiEESF_JPiSL_EEEvT0_iT1_T2_DpNS2_10kernel_argIT3_EE:
	.zero		1152


//--------------------- .nv.shared._ZN3cub18CUB_300001_SM_10006detail9transform16transform_kernelINS2_10policy_hubILb0EN4cuda3std3__45tupleIJN6thrust24THRUST_300001_SM_1000_NS6detail15normal_iteratorINSA_10device_ptrIiEEEESF_EEEE10policy1000ElNS7_7modulusIiEESF_JPiSL_EEEvT0_iT1_T2_DpNS2_10kernel_argIT3_EE --------------------------
	.section	.nv.shared._ZN3cub18CUB_300001_SM_10006detail9transform16transform_kernelINS2_10policy_hubILb0EN4cuda3std3__45tupleIJN6thrust24THRUST_300001_SM_1000_NS6detail15normal_iteratorINSA_10device_ptrIiEEEESF_EEEE10policy1000ElNS7_7modulusIiEESF_JPiSL_EEEvT0_iT1_T2_DpNS2_10kernel_argIT3_EE,"aw",@nobits
	.sectionflags	@""
	.align	128
.nv.shared._ZN3cub18CUB_300001_SM_10006detail9transform16transform_kernelINS2_10policy_hubILb0EN4cuda3std3__45tupleIJN6thrust24THRUST_300001_SM_1000_NS6detail15normal_iteratorINSA_10device_ptrIiEEEESF_EEEE10policy1000ElNS7_7modulusIiEESF_JPiSL_EEEvT0_iT1_T2_DpNS2_10kernel_argIT3_EE:
	.zero		1152


//--------------------- .nv.shared._ZN3cub18CUB_300001_SM_10006detail9transform16transform_kernelINS2_10policy_hubILb0EN4cuda3std3__45tupleIJN6thrust24THRUST_300001_SM_1000_NS6detail15normal_iteratorINSA_10device_ptrIiEEEESF_EEEE10policy1000EiNS7_7modulusIiEESF_JPiSL_EEEvT0_iT1_T2_DpNS2_10kernel_argIT3_EE --------------------------
	.section	.nv.shared._ZN3cub18CUB_300001_SM_10006detail9transform16transform_kernelINS2_10policy_hubILb0EN4cuda3std3__45tupleIJN6thrust24THRUST_300001_SM_1000_NS6detail15normal_iteratorINSA_10device_ptrIiEEEESF_EEEE10policy1000EiNS7_7modulusIiEESF_JPiSL_EEEvT0_iT1_T2_DpNS2_10kernel_argIT3_EE,"aw",@nobits
	.sectionflags	@""
	.align	128
.nv.shared._ZN3cub18CUB_300001_SM_10006detail9transform16transform_kernelINS2_10policy_hubILb0EN4cuda3std3__45tupleIJN6thrust24THRUST_300001_SM_1000_NS6detail15normal_iteratorINSA_10device_ptrIiEEEESF_EEEE10policy1000EiNS7_7modulusIiEESF_JPiSL_EEEvT0_iT1_T2_DpNS2_10kernel_argIT3_EE:
	.zero		1152


//--------------------- .nv.shared._ZN3cub18CUB_300001_SM_10006detail8for_each13static_kernelINS2_12policy_hub_t12policy_500_tElNS2_12op_wrapper_tIlN6thrust24THRUST_300001_SM_1000_NS8cuda_cub10generate_fIPDoFivEEENS8_6detail15normal_iteratorINS8_10device_ptrIiEEEEEEEEvT0_T1_ --------------------------
	.section	.nv.shared._ZN3cub18CUB_300001_SM_10006detail8for_each13static_kernelINS2_12policy_hub_t12policy_500_tElNS2_12op_wrapper_tIlN6thrust24THRUST_300001_SM_1000_NS8cuda_cub10generate_fIPDoFivEEENS8_6detail15normal_iteratorINS8_10device_ptrIiEEEEEEEEvT0_T1_,"aw",@nobits
	.sectionflags	@""
	.align	128
	.zero		1024


//--------------------- .nv.shared._ZN3cub18CUB_300001_SM_10006detail8for_each13static_kernelINS2_12policy_hub_t12policy_500_tElN6thrust24THRUST_300001_SM_1000_NS8cuda_cub6__fill7functorINS7_6detail15normal_iteratorINS7_10device_ptrIiEEEEiEEEEvT0_T1_ --------------------------
	.section	.nv.shared._ZN3cub18CUB_300001_SM_10006detail8for_each13static_kernelINS2_12policy_hub_t12policy_500_tElN6thrust24THRUST_300001_SM_1000_NS8cuda_cub6__fill7functorINS7_6detail15normal_iteratorINS7_10device_ptrIiEEEEiEEEEvT0_T1_,"aw",@nobits
	.sectionflags	@""
	.align	128
	.zero		1024


//--------------------- .nv.shared._ZN3cub18CUB_300001_SM_10006detail8for_each13static_kernelINS2_12policy_hub_t12policy_500_tEmN6thrust24THRUST_300001_SM_1000_NS8cuda_cub20__uninitialized_fill7functorINS7_10device_ptrIiEEiEEEEvT0_T1_ --------------------------
	.section	.nv.shared._ZN3cub18CUB_300001_SM_10006detail8for_each13static_kernelINS2_12policy_hub_t12policy_500_tEmN6thrust24THRUST_300001_SM_1000_NS8cuda_cub20__uninitialized_fill7functorINS7_10device_ptrIiEEiEEEEvT0_T1_,"aw",@nobits
	.sectionflags	@""
	.align	128
	.zero		1024


//--------------------- .nv.shared._ZN3cub18CUB_300001_SM_10006detail11EmptyKernelIvEEvv --------------------------
	.section	.nv.shared._ZN3cub18CUB_300001_SM_10006detail11EmptyKernelIvEEvv,"aw",@nobits
	.sectionflags	@""
	.align	128
	.zero		1024


//--------------------- .nv.constant0._ZN3cub18CUB_300001_SM_10006detail10merge_sort26DeviceMergeSortMergeKernelINS2_10policy_hubIN6thrust24THRUST_300001_SM_1000_NS12zip_iteratorIN4cuda3std3__45tupleIJNS6_6detail15normal_iteratorINS6_10device_ptrIiEEEESG_SG_EEEEEE9Policy600ESI_PNS0_8NullTypeESI_SM_m3cmpNSB_IJiiiEEESL_EEvbT2_T3_T4_PT6_PT7_T5_PSR_SR_NS1_7vsmem_tE --------------------------
	.section	.nv.constant0._ZN3cub18CUB_300001_SM_10006detail10merge_sort26DeviceMergeSortMergeKernelINS2_10policy_hubIN6thrust24THRUST_300001_SM_1000_NS12zip_iteratorIN4cuda3std3__45tupleIJNS6_6detail15normal_iteratorINS6_10device_ptrIiEEEESG_SG_EEEEEE9Policy600ESI_PNS0_8NullTypeESI_SM_m3cmpNSB_IJiiiEEESL_EEvbT2_T3_T4_PT6_PT7_T5_PSR_SR_NS1_7vsmem_tE,"a",@progbits
	.sectionflags	@""
	.align	4
.nv.constant0._ZN3cub18CUB_300001_SM_10006detail10merge_sort26DeviceMergeSortMergeKernelINS2_10policy_hubIN6thrust24THRUST_300001_SM_1000_NS12zip_iteratorIN4cuda3std3__45tupleIJNS6_6detail15normal_iteratorINS6_10device_ptrIiEEEESG_SG_EEEEEE9Policy600ESI_PNS0_8NullTypeESI_SM_m3cmpNSB_IJiiiEEESL_EEvbT2_T3_T4_PT6_PT7_T5_PSR_SR_NS1_7vsmem_tE:
	.zero		992


//--------------------- .nv.constant0._ZN3cub18CUB_300001_SM_10006detail10merge_sort30DeviceMergeSortPartitionKernelIN6thrust24THRUST_300001_SM_1000_NS12zip_iteratorIN4cuda3std3__45tupleIJNS5_6detail15normal_iteratorINS5_10device_ptrIiEEEESF_SF_EEEEEm3cmpNSA_IJiiiEEEEEvbT_PT2_T0_SN_PSN_T1_SN_i --------------------------
	.section	.nv.constant0._ZN3cub18CUB_300001_SM_10006detail10merge_sort30DeviceMergeSortPartitionKernelIN6thrust24THRUST_300001_SM_1000_NS12zip_iteratorIN4cuda3std3__45tupleIJNS5_6detail15normal_iteratorINS5_10device_ptrIiEEEESF_SF_EEEEEm3cmpNSA_IJiiiEEEEEvbT_PT2_T0_SN_PSN_T1_SN_i,"a",@progbits
	.sectionflags	@""
	.align	4
.nv.constant0._ZN3cub18CUB_300001_SM_10006detail10merge_sort30DeviceMergeSortPartitionKernelIN6thrust24THRUST_300001_SM_1000_NS12zip_iteratorIN4cuda3std3__45tupleIJNS5_6detail15normal_iteratorINS5_10device_ptrIiEEEESF_SF_EEEEEm3cmpNSA_IJiiiEEEEEvbT_PT2_T0_SN_PSN_T1_SN_i:
	.zero		980


//--------------------- .nv.constant0._ZN3cub18CUB_300001_SM_10006detail10merge_sort30DeviceMergeSortBlockSortKernelINS2_10policy_hubIN6thrust24THRUST_300001_SM_1000_NS12zip_iteratorIN4cuda3std3__45tupleIJNS6_6detail15normal_iteratorINS6_10device_ptrIiEEEESG_SG_EEEEEE9Policy600ESI_PNS0_8NullTypeESI_SM_m3cmpNSB_IJiiiEEESL_EEvbT0_T1_T2_T3_T4_PT6_PT7_T5_NS1_7vsmem_tE --------------------------
	.section	.nv.constant0._ZN3cub18CUB_300001_SM_10006detail10merge_sort30DeviceMergeSortBlockSortKernelINS2_10policy_hubIN6thrust24THRUST_300001_SM_1000_NS12zip_iteratorIN4cuda3std3__45tupleIJNS6_6detail15normal_iteratorINS6_10device_ptrIiEEEESG_SG_EEEEEE9Policy600ESI_PNS0_8NullTypeESI_SM_m3cmpNSB_IJiiiEEESL_EEvbT0_T1_T2_T3_T4_PT6_PT7_T5_NS1_7vsmem_tE,"a",@progbits
	.sectionflags	@""
	.align	4
.nv.constant0._ZN3cub18CUB_300001_SM_10006detail10merge_sort30DeviceMergeSortBlockSortKernelINS2_10policy_hubIN6thrust24THRUST_300001_SM_1000_NS12zip_iteratorIN4cuda3std3__45tupleIJNS6_6detail15normal_iteratorINS6_10device_ptrIiEEEESG_SG_EEEEEE9Policy600ESI_PNS0_8NullTypeESI_SM_m3cmpNSB_IJiiiEEESL_EEvbT0_T1_T2_T3_T4_PT6_PT7_T5_NS1_7vsmem_tE:
	.zero		1008


//--------------------- .nv.constant0._ZN3cub18CUB_300001_SM_10006detail10merge_sort26DeviceMergeSortMergeKernelINS2_10policy_hubIN6thrust24THRUST_300001_SM_1000_NS12zip_iteratorIN4cuda3std3__45tupleIJNS6_6detail15normal_iteratorINS6_10device_ptrIiEEEESG_SG_EEEEEE9Policy600ESI_PNS0_8NullTypeESI_SM_j3cmpNSB_IJiiiEEESL_EEvbT2_T3_T4_PT6_PT7_T5_PSR_SR_NS1_7vsmem_tE --------------------------
	.section	.nv.constant0._ZN3cub18CUB_300001_SM_10006detail10merge_sort26DeviceMergeSortMergeKernelINS2_10policy_hubIN6thrust24THRUST_300001_SM_1000_NS12zip_iteratorIN4cuda3std3__45tupleIJNS6_6detail15normal_iteratorINS6_10device_ptrIiEEEESG_SG_EEEEEE9Policy600ESI_PNS0_8NullTypeESI_SM_j3cmpNSB_IJiiiEEESL_EEvbT2_T3_T4_PT6_PT7_T5_PSR_SR_NS1_7vsmem_tE,"a",@progbits
	.sectionflags	@""
	.align	4
.nv.constant0._ZN3cub18CUB_300001_SM_10006detail10merge_sort26DeviceMergeSortMergeKernelINS2_10policy_hubIN6thrust24THRUST_300001_SM_1000_NS12zip_iteratorIN4cuda3std3__45tupleIJNS6_6detail15normal_iteratorINS6_10device_ptrIiEEEESG_SG_EEEEEE9Policy600ESI_PNS0_8NullTypeESI_SM_j3cmpNSB_IJiiiEEESL_EEvbT2_T3_T4_PT6_PT7_T5_PSR_SR_NS1_7vsmem_tE:
	.zero		992


//--------------------- .nv.constant0._ZN3cub18CUB_300001_SM_10006detail10merge_sort30DeviceMergeSortPartitionKernelIN6thrust24THRUST_300001_SM_1000_NS12zip_iteratorIN4cuda3std3__45tupleIJNS5_6detail15normal_iteratorINS5_10device_ptrIiEEEESF_SF_EEEEEj3cmpNSA_IJiiiEEEEEvbT_PT2_T0_SN_PSN_T1_SN_i --------------------------
	.section	.nv.constant0._ZN3cub18CUB_300001_SM_10006detail10merge_sort30DeviceMergeSortPartitionKernelIN6thrust24THRUST_300001_SM_1000_NS12zip_iteratorIN4cuda3std3__45tupleIJNS5_6detail15normal_iteratorINS5_10device_ptrIiEEEESF_SF_EEEEEj3cmpNSA_IJiiiEEEEEvbT_PT2_T0_SN_PSN_T1_SN_i,"a",@progbits
	.sectionflags	@""
	.align	4
.nv.constant0._ZN3cub18CUB_300001_SM_10006detail10merge_sort30DeviceMergeSortPartitionKernelIN6thrust24THRUST_300001_SM_1000_NS12zip_iteratorIN4cuda3std3__45tupleIJNS5_6detail15normal_iteratorINS5_10device_ptrIiEEEESF_SF_EEEEEj3cmpNSA_IJiiiEEEEEvbT_PT2_T0_SN_PSN_T1_SN_i:
	.zero		964


//--------------------- .nv.constant0._ZN3cub18CUB_300001_SM_10006detail10merge_sort30DeviceMergeSortBlockSortKernelINS2_10policy_hubIN6thrust24THRUST_300001_SM_1000_NS12zip_iteratorIN4cuda3std3__45tupleIJNS6_6detail15normal_iteratorINS6_10device_ptrIiEEEESG_SG_EEEEEE9Policy600ESI_PNS0_8NullTypeESI_SM_j3cmpNSB_IJiiiEEESL_EEvbT0_T1_T2_T3_T4_PT6_PT7_T5_NS1_7vsmem_tE --------------------------
	.section	.nv.constant0._ZN3cub18CUB_300001_SM_10006detail10merge_sort30DeviceMergeSortBlockSortKernelINS2_10policy_hubIN6thrust24THRUST_300001_SM_1000_NS12zip_iteratorIN4cuda3std3__45tupleIJNS6_6detail15normal_iteratorINS6_10device_ptrIiEEEESG_SG_EEEEEE9Policy600ESI_PNS0_8NullTypeESI_SM_j3cmpNSB_IJiiiEEESL_EEvbT0_T1_T2_T3_T4_PT6_PT7_T5_NS1_7vsmem_tE,"a",@progbits
	.sectionflags	@""
	.align	4
.nv.constant0._ZN3cub18CUB_300001_SM_10006detail10merge_sort30DeviceMergeSortBlockSortKernelINS2_10policy_hubIN6thrust24THRUST_300001_SM_1000_NS12zip_iteratorIN4cuda3std3__45tupleIJNS6_6detail15normal_iteratorINS6_10device_ptrIiEEEESG_SG_EEEEEE9Policy600ESI_PNS0_8NullTypeESI_SM_j3cmpNSB_IJiiiEEESL_EEvbT0_T1_T2_T3_T4_PT6_PT7_T5_NS1_7vsmem_tE:
	.zero		1008


//--------------------- .nv.constant0._ZN3cub18CUB_300001_SM_10006detail9transform16transform_kernelINS2_10policy_hubILb0EN4cuda3std3__45tupleIJN6thrust24THRUST_300001_SM_1000_NS6detail15normal_iteratorINSA_10device_ptrIiEEEESF_EEEE10policy1000ElNS7_4plusIiEESF_JPiSL_EEEvT0_iT1_T2_DpNS2_10kernel_argIT3_EE --------------------------
	.section	.nv.constant0._ZN3cub18CUB_300001_SM_10006detail9transform16transform_kernelINS2_10policy_hubILb0EN4cuda3std3__45tupleIJN6thrust24THRUST_300001_SM_1000_NS6detail15normal_iteratorINSA_10device_ptrIiEEEESF_EEEE10policy1000ElNS7_4plusIiEESF_JPiSL_EEEvT0_iT1_T2_DpNS2_10kernel_argIT3_EE,"a",@progbits
	.sectionflags	@""
	.align	4
.nv.constant0._ZN3cub18CUB_300001_SM_10006detail9transform16transform_kernelINS2_10policy_hubILb0EN4cuda3std3__45tupleIJN6thrust24THRUST_300001_SM_1000_NS6detail15normal_iteratorINSA_10device_ptrIiEEEESF_EEEE10policy1000ElNS7_4plusIiEESF_JPiSL_EEEvT0_iT1_T2_DpNS2_10kernel_argIT3_EE:
	.zero		952


//--------------------- .nv.constant0._ZN3cub18CUB_300001_SM_10006detail9transform16transform_kernelINS2_10policy_hubILb0EN4cuda3std3__45tupleIJN6thrust24THRUST_300001_SM_1000_NS6detail15normal_iteratorINSA_10device_ptrIiEEEESF_EEEE10policy1000EiNS7_4plusIiEESF_JPiSL_EEEvT0_iT1_T2_DpNS2_10kernel_argIT3_EE --------------------------
	.section	.nv.constant0._ZN3cub18CUB_300001_SM_10006detail9transform16transform_kernelINS2_10policy_hubILb0EN4cuda3std3__45tupleIJN6thrust24THRUST_300001_SM_1000_NS6detail15normal_iteratorINSA_10device_ptrIiEEEESF_EEEE10policy1000EiNS7_4plusIiEESF_JPiSL_EEEvT0_iT1_T2_DpNS2_10kernel_argIT3_EE,"a",@progbits
	.sectionflags	@""
	.align	4
.nv.constant0._ZN3cub18CUB_300001_SM_10006detail9transform16transform_kernelINS2_10policy_hubILb0EN4cuda3std3__45tupleIJN6thrust24THRUST_300001_SM_1000_NS6detail15normal_iteratorINSA_10device_ptrIiEEEESF_EEEE10policy1000EiNS7_4plusIiEESF_JPiSL_EEEvT0_iT1_T2_DpNS2_10kernel_argIT3_EE:
	.zero		952


//--------------------- .nv.constant0._ZN3cub18CUB_300001_SM_10006detail9transform16transform_kernelINS2_10policy_hubILb0EN4cuda3std3__45tupleIJN6thrust24THRUST_300001_SM_1000_NS6detail15normal_iteratorINSA_10device_ptrIiEEEESF_EEEE10policy1000ElNS7_7modulusIiEESF_JPiSL_EEEvT0_iT1_T2_DpNS2_10kernel_argIT3_EE --------------------------
	.section	.nv.constant0._ZN3cub18CUB_300001_SM_10006detail9transform16transform_kernelINS2_10policy_hubILb0EN4cuda3std3__45tupleIJN6thrust24THRUST_300001_SM_1000_NS6detail15normal_iteratorINSA_10device_ptrIiEEEESF_EEEE10policy1000ElNS7_7modulusIiEESF_JPiSL_EEEvT0_iT1_T2_DpNS2_10kernel_argIT3_EE,"a",@progbits
	.sectionflags	@""
	.align	4
.nv.constant0._ZN3cub18CUB_300001_SM_10006detail9transform16transform_kernelINS2_10policy_hubILb0EN4cuda3std3__45tupleIJN6thrust24THRUST_300001_SM_1000_NS6detail15normal_iteratorINSA_10device_ptrIiEEEESF_EEEE10policy1000ElNS7_7modulusIiEESF_JPiSL_EEEvT0_iT1_T2_DpNS2_10kernel_argIT3_EE:
	.zero		952


//--------------------- .nv.constant0._ZN3cub18CUB_300001_SM_10006detail9transform16transform_kernelINS2_10policy_hubILb0EN4cuda3std3__45tupleIJN6thrust24THRUST_300001_SM_1000_NS6detail15normal_iteratorINSA_10device_ptrIiEEEESF_EEEE10policy1000EiNS7_7modulusIiEESF_JPiSL_EEEvT0_iT1_T2_DpNS2_10kernel_argIT3_EE --------------------------
	.section	.nv.constant0._ZN3cub18CUB_300001_SM_10006detail9transform16transform_kernelINS2_10policy_hubILb0EN4cuda3std3__45tupleIJN6thrust24THRUST_300001_SM_1000_NS6detail15normal_iteratorINSA_10device_ptrIiEEEESF_EEEE10policy1000EiNS7_7modulusIiEESF_JPiSL_EEEvT0_iT1_T2_DpNS2_10kernel_argIT3_EE,"a",@progbits
	.sectionflags	@""
	.align	4
.nv.constant0._ZN3cub18CUB_300001_SM_10006detail9transform16transform_kernelINS2_10policy_hubILb0EN4cuda3std3__45tupleIJN6thrust24THRUST_300001_SM_1000_NS6detail15normal_iteratorINSA_10device_ptrIiEEEESF_EEEE10policy1000EiNS7_7modulusIiEESF_JPiSL_EEEvT0_iT1_T2_DpNS2_10kernel_argIT3_EE:
	.zero		952


//--------------------- .nv.constant0._ZN3cub18CUB_300001_SM_10006detail8for_each13static_kernelINS2_12policy_hub_t12policy_500_tElNS2_12op_wrapper_tIlN6thrust24THRUST_300001_SM_1000_NS8cuda_cub10generate_fIPDoFivEEENS8_6detail15normal_iteratorINS8_10device_ptrIiEEEEEEEEvT0_T1_ --------------------------
	.section	.nv.constant0._ZN3cub18CUB_300001_SM_10006detail8for_each13static_kernelINS2_12policy_hub_t12policy_500_tElNS2_12op_wrapper_tIlN6thrust24THRUST_300001_SM_1000_NS8cuda_cub10generate_fIPDoFivEEENS8_6detail15normal_iteratorINS8_10device_ptrIiEEEEEEEEvT0_T1_,"a",@progbits
	.sectionflags	@""
	.align	4
.nv.constant0._ZN3cub18CUB_300001_SM_10006detail8for_each13static_kernelINS2_12policy_hub_t12policy_500_tElNS2_12op_wrapper_tIlN6thrust24THRUST_300001_SM_1000_NS8cuda_cub10generate_fIPDoFivEEENS8_6detail15normal_iteratorINS8_10device_ptrIiEEEEEEEEvT0_T1_:
	.zero		920


//--------------------- .nv.constant0._ZN3cub18CUB_300001_SM_10006detail8for_each13static_kernelINS2_12policy_hub_t12policy_500_tElN6thrust24THRUST_300001_SM_1000_NS8cuda_cub6__fill7functorINS7_6detail15normal_iteratorINS7_10device_ptrIiEEEEiEEEEvT0_T1_ --------------------------
	.section	.nv.constant0._ZN3cub18CUB_300001_SM_10006detail8for_each13static_kernelINS2_12policy_hub_t12policy_500_tElN6thrust24THRUST_300001_SM_1000_NS8cuda_cub6__fill7functorINS7_6detail15normal_iteratorINS7_10device_ptrIiEEEEiEEEEvT0_T1_,"a",@progbits
	.sectionflags	@""
	.align	4
.nv.constant0._ZN3cub18CUB_300001_SM_10006detail8for_each13static_kernelINS2_12policy_hub_t12policy_500_tElN6thrust24THRUST_300001_SM_1000_NS8cuda_cub6__fill7functorINS7_6detail15normal_iteratorINS7_10device_ptrIiEEEEiEEEEvT0_T1_:
	.zero		920


//--------------------- .nv.constant0._ZN3cub18CUB_300001_SM_10006detail8for_each13static_kernelINS2_12policy_hub_t12policy_500_tEmN6thrust24THRUST_300001_SM_1000_NS8cuda_cub20__uninitialized_fill7functorINS7_10device_ptrIiEEiEEEEvT0_T1_ --------------------------
	.section	.nv.constant0._ZN3cub18CUB_300001_SM_10006detail8for_each13static_kernelINS2_12policy_hub_t12policy_500_tEmN6thrust24THRUST_300001_SM_1000_NS8cuda_cub20__uninitialized_fill7functorINS7_10device_ptrIiEEiEEEEvT0_T1_,"a",@progbits
	.sectionflags	@""
	.align	4
.nv.constant0._ZN3cub18CUB_300001_SM_10006detail8for_each13static_kernelINS2_12policy_hub_t12policy_500_tEmN6thrust24THRUST_300001_SM_1000_NS8cuda_cub20__uninitialized_fill7functorINS7_10device_ptrIiEEiEEEEvT0_T1_:
	.zero		920


//--------------------- .nv.constant0._ZN3cub18CUB_300001_SM_10006detail11EmptyKernelIvEEvv --------------------------
	.section	.nv.constant0._ZN3cub18CUB_300001_SM_10006detail11EmptyKernelIvEEvv,"a",@progbits
	.sectionflags	@""
	.align	4
.nv.constant0._ZN3cub18CUB_300001_SM_10006detail11EmptyKernelIvEEvv:
	.zero		896


//--------------------- SYMBOLS --------------------------

	.type		.nv.reservedSmem.offset0,@object
	.size		.nv.reservedSmem.offset0,0x4
	.type		.nv.reservedSmem.cap,@object
	.size		.nv.reservedSmem.cap,0x4
